	.target	sm_90a

	.elftype	@"ET_EXEC"


//--------------------- .note.nv.tkinfo           --------------------------
	.section	.note.nv.tkinfo,"",@"SHT_NOTE"
	.sectionflags	@"SHF_NOTE_NV_TKINFO"
	.tkinfo
        /*0018*/ 	.word	0x00000002
        /*0030*/ 	.string	""
        /*0030*/ 	.string	"ptxas"
        /*0030*/ 	.string	"Cuda compilation tools, release 13.0, V13.0.88"
        /*0030*/ 	.string	"Build cuda_13.0.r13.0/compiler.36424714_0"
        /*0030*/ 	.string	"-v  -suppress-debug-info  -lineinfo  -arch sm_90a "



//--------------------- .note.nv.cuinfo           --------------------------
	.section	.note.nv.cuinfo,"",@"SHT_NOTE"
	.sectionflags	@"SHF_NOTE_NV_CUINFO"
        /*0018*/ 	.short	0x0002
        /*001a*/ 	.short	0x005a
        /*001c*/ 	.short	0x0082
	.zero		2


//--------------------- .nv.info                  --------------------------
	.section	.nv.info,"",@"SHT_CUDA_INFO"
	.align	4


	//----- nvinfo : EIATTR_REGCOUNT
	.align		4
        /*0000*/ 	.byte	0x04, 0x2f
        /*0002*/ 	.short	(.L_1 - .L_0)
	.align		4
.L_0:
        /*0004*/ 	.word	index@(matmul_kernel)
        /*0008*/ 	.word	0x000000ff


	//----- nvinfo : EIATTR_FRAME_SIZE
	.align		4
.L_1:
        /*000c*/ 	.byte	0x04, 0x11
        /*000e*/ 	.short	(.L_3 - .L_2)
	.align		4
.L_2:
        /*0010*/ 	.word	index@(matmul_kernel)
        /*0014*/ 	.word	0x000038f8


	//----- nvinfo : EIATTR_MIN_STACK_SIZE
	.align		4
.L_3:
        /*0018*/ 	.byte	0x04, 0x12
        /*001a*/ 	.short	(.L_5 - .L_4)
	.align		4
.L_4:
        /*001c*/ 	.word	index@(matmul_kernel)
        /*0020*/ 	.word	0x000038f8
.L_5:


//--------------------- .nv.compat                --------------------------
	.section	.nv.compat,"",@"SHT_CUDA_COMPAT_INFO"
	.align	4
        /*0000*/ 	.byte	0x02, 0x09, 0x01, 0x00, 0x02, 0x02, 0x04, 0x00, 0x02, 0x05, 0x05, 0x00, 0x03, 0x07, 0x01, 0x01
        /*0010*/ 	.byte	0x02, 0x03, 0x00, 0x00, 0x02, 0x06, 0x01, 0x00, 0x04, 0x0b, 0x08, 0x00, 0x00, 0x00, 0x00, 0x00
        /*0020*/ 	.byte	0x00, 0x00, 0x00, 0x00


//--------------------- .nv.info.matmul_kernel    --------------------------
	.section	.nv.info.matmul_kernel,"",@"SHT_CUDA_INFO"
	.sectionflags	@""
	.align	4


	//----- nvinfo : EIATTR_CUDA_API_VERSION
	.align		4
        /*0000*/ 	.byte	0x04, 0x37
        /*0002*/ 	.short	(.L_7 - .L_6)
.L_6:
        /*0004*/ 	.word	0x00000082


	//----- nvinfo : EIATTR_KPARAM_INFO
	.align		4
.L_7:
        /*0008*/ 	.byte	0x04, 0x17
        /*000a*/ 	.short	(.L_9 - .L_8)
.L_8:
        /*000c*/ 	.word	0x00000000
        /*0010*/ 	.short	0x000d
        /*0012*/ 	.short	0x0048
        /*0014*/ 	.byte	0x00, 0xf4, 0x21, 0x00


	//----- nvinfo : EIATTR_KPARAM_INFO
	.align		4
.L_9:
        /*0018*/ 	.byte	0x04, 0x17
        /*001a*/ 	.short	(.L_11 - .L_10)
.L_10:
        /*001c*/ 	.word	0x00000000
        /*0020*/ 	.short	0x000c
        /*0022*/ 	.short	0x0040
        /*0024*/ 	.byte	0x00, 0xf4, 0x21, 0x00


	//----- nvinfo : EIATTR_KPARAM_INFO
	.align		4
.L_11:
        /*0028*/ 	.byte	0x04, 0x17
        /*002a*/ 	.short	(.L_13 - .L_12)
.L_12:
        /*002c*/ 	.word	0x00000000
        /*0030*/ 	.short	0x000b
        /*0032*/ 	.short	0x0038
        /*0034*/ 	.byte	0x00, 0xf0, 0x11, 0x00


	//----- nvinfo : EIATTR_KPARAM_INFO
	.align		4
.L_13:
        /*0038*/ 	.byte	0x04, 0x17
        /*003a*/ 	.short	(.L_15 - .L_14)
.L_14:
        /*003c*/ 	.word	0x00000000
        /*0040*/ 	.short	0x000a
        /*0042*/ 	.short	0x0034
        /*0044*/ 	.byte	0x00, 0xf0, 0x11, 0x00


	//----- nvinfo : EIATTR_KPARAM_INFO
	.align		4
.L_15:
        /*0048*/ 	.byte	0x04, 0x17
        /*004a*/ 	.short	(.L_17 - .L_16)
.L_16:
        /*004c*/ 	.word	0x00000000
        /*0050*/ 	.short	0x0009
        /*0052*/ 	.short	0x0030
        /*0054*/ 	.byte	0x00, 0xf0, 0x11, 0x00


	//----- nvinfo : EIATTR_KPARAM_INFO
	.align		4
.L_17:
        /*0058*/ 	.byte	0x04, 0x17
        /*005a*/ 	.short	(.L_19 - .L_18)
.L_18:
        /*005c*/ 	.word	0x00000000
        /*0060*/ 	.short	0x0008
        /*0062*/ 	.short	0x002c
        /*0064*/ 	.byte	0x00, 0xf0, 0x11, 0x00


	//----- nvinfo : EIATTR_KPARAM_INFO
	.align		4
.L_19:
        /*0068*/ 	.byte	0x04, 0x17
        /*006a*/ 	.short	(.L_21 - .L_20)
.L_20:
        /*006c*/ 	.word	0x00000000
        /*0070*/ 	.short	0x0007
        /*0072*/ 	.short	0x0028
        /*0074*/ 	.byte	0x00, 0xf0, 0x11, 0x00


	//----- nvinfo : EIATTR_KPARAM_INFO
	.align		4
.L_21:
        /*0078*/ 	.byte	0x04, 0x17
        /*007a*/ 	.short	(.L_23 - .L_22)
.L_22:
        /*007c*/ 	.word	0x00000000
        /*0080*/ 	.short	0x0006
        /*0082*/ 	.short	0x0024
        /*0084*/ 	.byte	0x00, 0xf0, 0x11, 0x00


	//----- nvinfo : EIATTR_KPARAM_INFO
	.align		4
.L_23:
        /*0088*/ 	.byte	0x04, 0x17
        /*008a*/ 	.short	(.L_25 - .L_24)
.L_24:
        /*008c*/ 	.word	0x00000000
        /*0090*/ 	.short	0x0005
        /*0092*/ 	.short	0x0020
        /*0094*/ 	.byte	0x00, 0xf0, 0x11, 0x00


	//----- nvinfo : EIATTR_KPARAM_INFO
	.align		4
.L_25:
        /*0098*/ 	.byte	0x04, 0x17
        /*009a*/ 	.short	(.L_27 - .L_26)
.L_26:
        /*009c*/ 	.word	0x00000000
        /*00a0*/ 	.short	0x0004
        /*00a2*/ 	.short	0x001c
        /*00a4*/ 	.byte	0x00, 0xf0, 0x11, 0x00


	//----- nvinfo : EIATTR_KPARAM_INFO
	.align		4
.L_27:
        /*00a8*/ 	.byte	0x04, 0x17
        /*00aa*/ 	.short	(.L_29 - .L_28)
.L_28:
        /*00ac*/ 	.word	0x00000000
        /*00b0*/ 	.short	0x0003
        /*00b2*/ 	.short	0x0018
        /*00b4*/ 	.byte	0x00, 0xf0, 0x11, 0x00


	//----- nvinfo : EIATTR_KPARAM_INFO
	.align		4
.L_29:
        /*00b8*/ 	.byte	0x04, 0x17
        /*00ba*/ 	.short	(.L_31 - .L_30)
.L_30:
        /*00bc*/ 	.word	0x00000000
        /*00c0*/ 	.short	0x0002
        /*00c2*/ 	.short	0x0010
        /*00c4*/ 	.byte	0x00, 0xf4, 0x21, 0x00


	//----- nvinfo : EIATTR_KPARAM_INFO
	.align		4
.L_31:
        /*00c8*/ 	.byte	0x04, 0x17
        /*00ca*/ 	.short	(.L_33 - .L_32)
.L_32:
        /*00cc*/ 	.word	0x00000000
        /*00d0*/ 	.short	0x0001
        /*00d2*/ 	.short	0x0008
        /*00d4*/ 	.byte	0x00, 0xf4, 0x21, 0x00


	//----- nvinfo : EIATTR_KPARAM_INFO
	.align		4
.L_33:
        /*00d8*/ 	.byte	0x04, 0x17
        /*00da*/ 	.short	(.L_35 - .L_34)
.L_34:
        /*00dc*/ 	.word	0x00000000
        /*00e0*/ 	.short	0x0000
        /*00e2*/ 	.short	0x0000
        /*00e4*/ 	.byte	0x00, 0xf4, 0x21, 0x00


	//----- nvinfo : EIATTR_SPARSE_MMA_MASK
	.align		4
.L_35:
        /*00e8*/ 	.byte	0x03, 0x50
        /*00ea*/ 	.short	0x0000


	//----- nvinfo : EIATTR_MAXREG_COUNT
	.align		4
        /*00ec*/ 	.byte	0x03, 0x1b
        /*00ee*/ 	.short	0x00ff


	//----- nvinfo : EIATTR_NUM_BARRIERS
	.align		4
        /*00f0*/ 	.byte	0x02, 0x4c
        /*00f2*/ 	.byte	0x01
	.zero		1


	//----- nvinfo : EIATTR_ANNOTATIONS
	.align		4
        /*00f4*/ 	.byte	0x04, 0x55
        /*00f6*/ 	.short	(.L_37 - .L_36)


	//   ....[0]....
.L_36:
        /*00f8*/ 	.word	0x00000001
        /*00fc*/ 	.byte	0x40, 0x05, 0x00, 0x00, 0x01, 0x00, 0x00, 0x00, 0x70, 0x05, 0x00, 0x00, 0x01, 0x00, 0x00, 0x00
        /* <DEDUP_REMOVED lines=839> */
        /*357c*/ 	.byte	0x20, 0xe5, 0x01, 0x00, 0x01, 0x00, 0x00, 0x00, 0x40, 0xe5, 0x01, 0x00


	//----- nvinfo : EIATTR_MERCURY_ISA_VERSION
	.align		4
.L_37:
        /*3588*/ 	.byte	0x03, 0x5f
        /*358a*/ 	.short	0x0101


	//----- nvinfo : EIATTR_EXIT_INSTR_OFFSETS
	.align		4
        /*358c*/ 	.byte	0x04, 0x1c
        /*358e*/ 	.short	(.L_39 - .L_38)


	//   ....[0]....
.L_38:
        /*3590*/ 	.word	0x000cc120


	//   ....[1]....
        /*3594*/ 	.word	0x000cc150


	//----- nvinfo : EIATTR_REQNTID
	.align		4
.L_39:
        /*3598*/ 	.byte	0x04, 0x10
        /*359a*/ 	.short	(.L_41 - .L_40)
.L_40:
        /*359c*/ 	.word	0x00000080
        /*35a0*/ 	.word	0x00000001
        /*35a4*/ 	.word	0x00000001


	//----- nvinfo : EIATTR_CBANK_PARAM_SIZE
	.align		4
.L_41:
        /*35a8*/ 	.byte	0x03, 0x19
        /*35aa*/ 	.short	0x0050


	//----- nvinfo : EIATTR_PARAM_CBANK
	.align		4
        /*35ac*/ 	.byte	0x04, 0x0a
        /*35ae*/ 	.short	(.L_43 - .L_42)
	.align		4
.L_42:
        /*35b0*/ 	.word	index@(.nv.constant0.matmul_kernel)
        /*35b4*/ 	.short	0x0210
        /*35b6*/ 	.short	0x0050


	//----- nvinfo : EIATTR_SW_WAR
	.align		4
.L_43:
        /*35b8*/ 	.byte	0x04, 0x36
        /*35ba*/ 	.short	(.L_45 - .L_44)
.L_44:
        /*35bc*/ 	.word	0x00000008
.L_45:


//--------------------- .nv.callgraph             --------------------------
	.section	.nv.callgraph,"",@"SHT_CUDA_CALLGRAPH"
	.align	4
	.sectionentsize	8
	.align		4
        /*0000*/ 	.word	0x00000000
	.align		4
        /*0004*/ 	.word	0xffffffff
	.align		4
        /*0008*/ 	.word	0x00000000
	.align		4
        /*000c*/ 	.word	0xfffffffe
	.align		4
        /*0010*/ 	.word	0x00000000
	.align		4
        /*0014*/ 	.word	0xfffffffd
	.align		4
        /*0018*/ 	.word	0x00000000
	.align		4
        /*001c*/ 	.word	0xfffffffc


//--------------------- .text.matmul_kernel       --------------------------
	.section	.text.matmul_kernel,"ax",@progbits
	.align	128
        .global         matmul_kernel
        .type           matmul_kernel,@function
        .size           matmul_kernel,(.L_x_4 - matmul_kernel)
        .other          matmul_kernel,@"STO_CUDA_ENTRY STV_DEFAULT"
matmul_kernel:
.text.matmul_kernel:
[----:B------:R-:W0:Y:S08]  /*0000*/  LDC R1, c[0x0][0x28] ;  /* 0x00000a00ff017b82 */ /* 0x000e300000000800 */
[----:B------:R-:W1:Y:S01]  /*0010*/  LDC.64 R4, c[0x0][0x228] ;  /* 0x00008a00ff047b82 */ /* 0x000e620000000a00 */
[----:B------:R-:W2:Y:S01]  /*0020*/  S2R R7, SR_CTAID.X ;  /* 0x0000000000077919 */ /* 0x000ea20000002500 */
[----:B0-----:R-:W-:Y:S01]  /*0030*/  VIADD R1, R1, 0xffffc708 ;  /* 0xffffc70801017836 */ /* 0x001fe20000000000 */
[----:B------:R-:W-:Y:S01]  /*0040*/  UMOV UR4, 0x400 ;  /* 0x0000040000047882 */ /* 0x000fe20000000000 */
[----:B------:R-:W-:Y:S01]  /*0050*/  ULDC.64 UR10, c[0x0][0x208] ;  /* 0x00008200000a7ab9 */ /* 0x000fe20000000a00 */
[----:B------:R-:W0:Y:S03]  /*0060*/  S2R R126, SR_TID.X ;  /* 0x00000000007e7919 */ /* 0x000e260000002100 */
[----:B------:R-:W3:Y:S01]  /*0070*/  S2UR UR5, SR_CgaCtaId ;  /* 0x00000000000579c3 */ /* 0x000ee20000008800 */
[----:B-1----:R-:W-:-:S05]  /*0080*/  VIADD R0, R5, 0x1ff ;  /* 0x000001ff05007836 */ /* 0x002fca0000000000 */
[----:B------:R-:W-:Y:S01]  /*0090*/  SHF.R.S32.HI R3, RZ, 0x1f, R0 ;  /* 0x0000001fff037819 */ /* 0x000fe20000011400 */
[----:B---3--:R-:W-:-:S03]  /*00a0*/  ULEA UR4, UR5, UR4, 0x18 ;  /* 0x0000000405047291 */ /* 0x008fc6000f8ec03f */
[----:B------:R-:W-:Y:S02]  /*00b0*/  LEA.HI R3, R3, R0, RZ, 0x9 ;  /* 0x0000000003037211 */ /* 0x000fe400078f48ff */
[----:B--2---:R-:W-:Y:S02]  /*00c0*/  IABS R10, R7 ;  /* 0x00000007000a7213 */ /* 0x004fe40000000000 */
[----:B------:R-:W-:Y:S02]  /*00d0*/  SHF.R.S32.HI R3, RZ, 0x9, R3 ;  /* 0x00000009ff037819 */ /* 0x000fe40000011403 */
[----:B0-----:R-:W-:-:S03]  /*00e0*/  LOP3.LUT R29, R126, 0x7f, RZ, 0xc0, !PT ;  /* 0x0000007f7e1d7812 */ /* 0x001fc600078ec0ff */
[----:B------:R-:W-:-:S05]  /*00f0*/  IMAD.SHL.U32 R6, R3, 0x4, RZ ;  /* 0x0000000403067824 */ /* 0x000fca00078e00ff */
[-C--:B------:R-:W-:Y:S02]  /*0100*/  IABS R9, R6.reuse ;  /* 0x0000000600097213 */ /* 0x080fe40000000000 */
[----:B------:R-:W-:Y:S02]  /*0110*/  IABS R12, R6 ;  /* 0x00000006000c7213 */ /* 0x000fe40000000000 */
[----:B------:R-:W0:Y:S08]  /*0120*/  I2F.RP R0, R9 ;  /* 0x0000000900007306 */ /* 0x000e300000209400 */
[----:B0-----:R-:W0:Y:S02]  /*0130*/  MUFU.RCP R0, R0 ;  /* 0x0000000000007308 */ /* 0x001e240000001000 */
[----:B0-----:R-:W-:-:S02]  /*0140*/  VIADD R2, R0, 0xffffffe ;  /* 0x0ffffffe00027836 */ /* 0x001fc40000000000 */
[----:B------:R-:W-:-:S04]  /*0150*/  IMAD.MOV R0, RZ, RZ, -R12 ;  /* 0x000000ffff007224 */ /* 0x000fc800078e0a0c */
[----:B------:R0:W1:Y:S02]  /*0160*/  F2I.FTZ.U32.TRUNC.NTZ R3, R2 ;  /* 0x0000000200037305 */ /* 0x000064000021f000 */
[----:B0-----:R-:W-:Y:S02]  /*0170*/  IMAD.MOV.U32 R2, RZ, RZ, RZ ;  /* 0x000000ffff027224 */ /* 0x001fe400078e00ff */
[----:B-1----:R-:W-:-:S04]  /*0180*/  IMAD.MOV R8, RZ, RZ, -R3 ;  /* 0x000000ffff087224 */ /* 0x002fc800078e0a03 */
[----:B------:R-:W-:Y:S02]  /*0190*/  IMAD R11, R8, R9, RZ ;  /* 0x00000009080b7224 */ /* 0x000fe400078e02ff */
[----:B------:R-:W-:Y:S02]  /*01a0*/  IMAD.MOV.U32 R8, RZ, RZ, R10 ;  /* 0x000000ffff087224 */ /* 0x000fe400078e000a */
[----:B------:R-:W-:-:S06]  /*01b0*/  IMAD.HI.U32 R3, R3, R11, R2 ;  /* 0x0000000b03037227 */ /* 0x000fcc00078e0002 */
[----:B------:R-:W-:-:S04]  /*01c0*/  IMAD.HI.U32 R3, R3, R8, RZ ;  /* 0x0000000803037227 */ /* 0x000fc800078e00ff */
[----:B------:R-:W-:-:S05]  /*01d0*/  IMAD R0, R3, R0, R8 ;  /* 0x0000000003007224 */ /* 0x000fca00078e0208 */
[----:B------:R-:W-:-:S13]  /*01e0*/  ISETP.GT.U32.AND P1, PT, R9, R0, PT ;  /* 0x000000000900720c */ /* 0x000fda0003f24070 */
[----:B------:R-:W-:Y:S02]  /*01f0*/  @!P1 IMAD.IADD R0, R0, 0x1, -R9 ;  /* 0x0000000100009824 */ /* 0x000fe400078e0a09 */
[----:B------:R-:W-:Y:S01]  /*0200*/  @!P1 VIADD R3, R3, 0x1 ;  /* 0x0000000103039836 */ /* 0x000fe20000000000 */
[----:B------:R-:W-:Y:S02]  /*0210*/  ISETP.NE.AND P1, PT, R6, RZ, PT ;  /* 0x000000ff0600720c */ /* 0x000fe40003f25270 */
[----:B------:R-:W-:Y:S02]  /*0220*/  ISETP.GE.U32.AND P0, PT, R0, R9, PT ;  /* 0x000000090000720c */ /* 0x000fe40003f06070 */
[----:B------:R-:W-:-:S04]  /*0230*/  LOP3.LUT R0, R7, R6, RZ, 0x3c, !PT ;  /* 0x0000000607007212 */ /* 0x000fc800078e3cff */
[----:B------:R-:W-:Y:S01]  /*0240*/  ISETP.GE.AND P2, PT, R0, RZ, PT ;  /* 0x000000ff0000720c */ /* 0x000fe20003f46270 */
[----:B------:R-:W-:-:S06]  /*0250*/  VIADD R0, R4, 0xff ;  /* 0x000000ff04007836 */ /* 0x000fcc0000000000 */
[----:B------:R-:W-:-:S04]  /*0260*/  @P0 VIADD R3, R3, 0x1 ;  /* 0x0000000103030836 */ /* 0x000fc80000000000 */
[----:B------:R-:W-:Y:S01]  /*0270*/  IMAD.MOV.U32 R2, RZ, RZ, R3 ;  /* 0x000000ffff027224 */ /* 0x000fe200078e0003 */
[----:B------:R-:W-:-:S03]  /*0280*/  SHF.R.S32.HI R3, RZ, 0x1f, R0 ;  /* 0x0000001fff037819 */ /* 0x000fc60000011400 */
[----:B------:R-:W-:Y:S01]  /*0290*/  @!P2 IMAD.MOV R2, RZ, RZ, -R2 ;  /* 0x000000ffff02a224 */ /* 0x000fe200078e0a02 */
[----:B------:R-:W-:Y:S02]  /*02a0*/  @!P1 LOP3.LUT R2, RZ, R6, RZ, 0x33, !PT ;  /* 0x00000006ff029212 */ /* 0x000fe400078e33ff */
[----:B------:R-:W-:-:S03]  /*02b0*/  LEA.HI R3, R3, R0, RZ, 0x8 ;  /* 0x0000000003037211 */ /* 0x000fc600078f40ff */
[----:B------:R-:W-:Y:S02]  /*02c0*/  IMAD.SHL.U32 R8, R2, 0x4, RZ ;  /* 0x0000000402087824 */ /* 0x000fe400078e00ff */
[----:B------:R-:W-:-:S03]  /*02d0*/  IMAD.MOV R2, RZ, RZ, -R2 ;  /* 0x000000ffff027224 */ /* 0x000fc600078e0a02 */
[----:B------:R-:W-:Y:S01]  /*02e0*/  LEA.HI.SX32 R3, R3, -R8, 0x18 ;  /* 0x8000000803037211 */ /* 0x000fe200078fc2ff */
[----:B------:R-:W-:-:S03]  /*02f0*/  IMAD R10, R6, R2, R7 ;  /* 0x00000002060a7224 */ /* 0x000fc600078e0207 */
[----:B------:R-:W-:-:S04]  /*0300*/  VIMNMX R13, R3, 0x4, PT ;  /* 0x00000004030d7848 */ /* 0x000fc80003fe0100 */
[-C--:B------:R-:W-:Y:S02]  /*0310*/  IABS R9, R13.reuse ;  /* 0x0000000d00097213 */ /* 0x080fe40000000000 */
[----:B------:R-:W-:Y:S02]  /*0320*/  IABS R6, R13 ;  /* 0x0000000d00067213 */ /* 0x000fe40000000000 */
[----:B------:R-:W0:Y:S08]  /*0330*/  I2F.RP R0, R9 ;  /* 0x0000000900007306 */ /* 0x000e300000209400 */
[----:B0-----:R-:W0:Y:S02]  /*0340*/  MUFU.RCP R0, R0 ;  /* 0x0000000000007308 */ /* 0x001e240000001000 */
[----:B0-----:R-:W-:-:S02]  /*0350*/  VIADD R3, R0, 0xffffffe ;  /* 0x0ffffffe00037836 */ /* 0x001fc40000000000 */
[----:B------:R-:W-:-:S04]  /*0360*/  IMAD.MOV R0, RZ, RZ, -R6 ;  /* 0x000000ffff007224 */ /* 0x000fc800078e0a06 */
[----:B------:R-:W0:Y:S02]  /*0370*/  F2I.FTZ.U32.TRUNC.NTZ R3, R3 ;  /* 0x0000000300037305 */ /* 0x000e24000021f000 */
[----:B0-----:R-:W-:-:S04]  /*0380*/  IMAD.MOV R11, RZ, RZ, -R3 ;  /* 0x000000ffff0b7224 */ /* 0x001fc800078e0a03 */
[----:B------:R-:W-:Y:S01]  /*0390*/  IMAD.MOV.U32 R2, RZ, RZ, R11 ;  /* 0x000000ffff027224 */ /* 0x000fe200078e000b */
[----:B------:R-:W-:-:S03]  /*03a0*/  IABS R11, R10 ;  /* 0x0000000a000b7213 */ /* 0x000fc60000000000 */
[----:B------:R-:W-:Y:S02]  /*03b0*/  IMAD R7, R2, R9, RZ ;  /* 0x0000000902077224 */ /* 0x000fe400078e02ff */
[----:B------:R-:W-:-:S04]  /*03c0*/  IMAD.MOV.U32 R2, RZ, RZ, RZ ;  /* 0x000000ffff027224 */ /* 0x000fc800078e00ff */
        /* <DEDUP_REMOVED lines=9> */
[----:B------:R-:W-:Y:S02]  /*0460*/  ISETP.GE.AND P2, PT, R0, RZ, PT ;  /* 0x000000ff0000720c */ /* 0x000fe40003f46270 */
[----:B------:R-:W0:Y:S05]  /*0470*/  LDC R0, c[0x0][0x230] ;  /* 0x00008c00ff007b82 */ /* 0x000e2a0000000800 */
[----:B------:R-:W-:-:S06]  /*0480*/  @P0 VIADD R2, R2, 0x1 ;  /* 0x0000000102020836 */ /* 0x000fcc0000000000 */
[----:B------:R-:W-:Y:S01]  /*0490*/  @!P2 IMAD.MOV R2, RZ, RZ, -R2 ;  /* 0x000000ffff02a224 */ /* 0x000fe200078e0a02 */
[----:B------:R-:W-:-:S05]  /*04a0*/  @!P1 LOP3.LUT R2, RZ, R13, RZ, 0x33, !PT ;  /* 0x0000000dff029212 */ /* 0x000fca00078e33ff */
[----:B------:R-:W-:-:S04]  /*04b0*/  IMAD.MOV R6, RZ, RZ, -R2 ;  /* 0x000000ffff067224 */ /* 0x000fc800078e0a02 */
[----:B------:R-:W-:Y:S02]  /*04c0*/  IMAD R6, R13, R6, R10 ;  /* 0x000000060d067224 */ /* 0x000fe400078e020a */
[----:B0-----:R-:W-:Y:S02]  /*04d0*/  VIADD R14, R0, 0x7f ;  /* 0x0000007f000e7836 */ /* 0x001fe40000000000 */
[----:B------:R-:W-:Y:S02]  /*04e0*/  IMAD.SHL.U32 R0, R2, 0x200, RZ ;  /* 0x0000020002007824 */ /* 0x000fe400078e00ff */
[----:B------:R-:W-:Y:S01]  /*04f0*/  IMAD.IADD R6, R8, 0x1, R6 ;  /* 0x0000000108067824 */ /* 0x000fe200078e0206 */
[----:B------:R-:W-:Y:S01]  /*0500*/  ISETP.GT.AND P0, PT, R14, 0x7f, PT ;  /* 0x0000007f0e00780c */ /* 0x000fe20003f04270 */
[C---:B------:R-:W-:Y:S02]  /*0510*/  VIADD R3, R0.reuse, 0x1 ;  /* 0x0000000100037836 */ /* 0x040fe40000000000 */
[----:B------:R-:W-:-:S02]  /*0520*/  VIADD R2, R0, 0x2 ;  /* 0x0000000200027836 */ /* 0x000fc40000000000 */
[C---:B------:R-:W-:Y:S01]  /*0530*/  VIADD R7, R0.reuse, 0x3 ;  /* 0x0000000300077836 */ /* 0x040fe20000000000 */
[----:B------:R0:W-:Y:S01]  /*0540*/  STL [R1+0x800], R3 ;  /* 0x0008000301007387 */ /* 0x0001e20000100800 */
[C---:B------:R-:W-:Y:S02]  /*0550*/  VIADD R8, R0.reuse, 0xe4 ;  /* 0x000000e400087836 */ /* 0x040fe40000000000 */
[----:B------:R-:W-:Y:S01]  /*0560*/  VIADD R9, R0, 0x108 ;  /* 0x0000010800097836 */ /* 0x000fe20000000000 */
[----:B------:R1:W-:Y:S01]  /*0570*/  STL [R1+0x7fc], R2 ;  /* 0x0007fc0201007387 */ /* 0x0003e20000100800 */
[----:B------:R-:W-:Y:S02]  /*0580*/  IMAD R6, R6, 0x100, R29 ;  /* 0x0000010006067824 */ /* 0x000fe400078e021d */
[C---:B------:R-:W-:Y:S01]  /*0590*/  VIADD R250, R0.reuse, 0xf6 ;  /* 0x000000f600fa7836 */ /* 0x040fe20000000000 */
[----:B------:R2:W-:Y:S01]  /*05a0*/  STL [R1+0x7f8], R7 ;  /* 0x0007f80701007387 */ /* 0x0005e20000100800 */
[----:B------:R-:W-:-:S02]  /*05b0*/  VIADD R251, R0, 0x104 ;  /* 0x0000010400fb7836 */ /* 0x000fc40000000000 */
[C---:B0-----:R-:W-:Y:S02]  /*05c0*/  VIADD R3, R0.reuse, 0x4 ;  /* 0x0000000400037836 */ /* 0x041fe40000000000 */
[C---:B------:R-:W-:Y:S02]  /*05d0*/  VIADD R252, R0.reuse, 0x111 ;  /* 0x0000011100fc7836 */ /* 0x040fe40000000000 */
[C---:B-1----:R-:W-:Y:S01]  /*05e0*/  VIADD R2, R0.reuse, 0x5 ;  /* 0x0000000500027836 */ /* 0x042fe20000000000 */
[----:B------:R0:W-:Y:S01]  /*05f0*/  STL [R1+0x7f4], R3 ;  /* 0x0007f40301007387 */ /* 0x0001e20000100800 */
[C---:B------:R-:W-:Y:S02]  /*0600*/  VIADD R11, R0.reuse, 0x112 ;  /* 0x00000112000b7836 */ /* 0x040fe40000000000 */
[C---:B--2---:R-:W-:Y:S01]  /*0610*/  VIADD R7, R0.reuse, 0x6 ;  /* 0x0000000600077836 */ /* 0x044fe20000000000 */
[----:B------:R1:W-:Y:S01]  /*0620*/  STL [R1+0x7f0], R2 ;  /* 0x0007f00201007387 */ /* 0x0003e20000100800 */
[----:B------:R-:W-:-:S02]  /*0630*/  VIADD R10, R0, 0x113 ;  /* 0x00000113000a7836 */ /* 0x000fc40000000000 */
[C---:B------:R-:W-:Y:S01]  /*0640*/  VIADD R14, R0.reuse, 0x116 ;  /* 0x00000116000e7836 */ /* 0x040fe20000000000 */
[----:B------:R2:W-:Y:S01]  /*0650*/  STL [R1+0x7ec], R7 ;  /* 0x0007ec0701007387 */ /* 0x0005e20000100800 */
[C---:B------:R-:W-:Y:S02]  /*0660*/  VIADD R13, R0.reuse, 0x117 ;  /* 0x00000117000d7836 */ /* 0x040fe40000000000 */
[C---:B0-----:R-:W-:Y:S02]  /*0670*/  VIADD R3, R0.reuse, 0x7 ;  /* 0x0000000700037836 */ /* 0x041fe40000000000 */
[C---:B------:R-:W-:Y:S02]  /*0680*/  VIADD R12, R0.reuse, 0x118 ;  /* 0x00000118000c7836 */ /* 0x040fe40000000000 */
[C---:B-1----:R-:W-:Y:S01]  /*0690*/  VIADD R2, R0.reuse, 0x8 ;  /* 0x0000000800027836 */ /* 0x042fe20000000000 */
[----:B------:R0:W-:Y:S01]  /*06a0*/  STL [R1+0x7e8], R3 ;  /* 0x0007e80301007387 */ /* 0x0001e20000100800 */
[----:B------:R-:W-:-:S02]  /*06b0*/  VIADD R16, R0, 0x119 ;  /* 0x0000011900107836 */ /* 0x000fc40000000000 */
[C---:B--2---:R-:W-:Y:S01]  /*06c0*/  VIADD R7, R0.reuse, 0x9 ;  /* 0x0000000900077836 */ /* 0x044fe20000000000 */
[----:B------:R1:W-:Y:S01]  /*06d0*/  STL [R1+0x7e4], R2 ;  /* 0x0007e40201007387 */ /* 0x0003e20000100800 */
[C---:B------:R-:W-:Y:S02]  /*06e0*/  VIADD R15, R0.reuse, 0x11a ;  /* 0x0000011a000f7836 */ /* 0x040fe40000000000 */
[C---:B------:R-:W-:Y:S01]  /*06f0*/  VIADD R19, R0.reuse, 0x11b ;  /* 0x0000011b00137836 */ /* 0x040fe20000000000 */
[----:B------:R2:W-:Y:S01]  /*0700*/  STL [R1+0x7e0], R7 ;  /* 0x0007e00701007387 */ /* 0x0005e20000100800 */
[C---:B------:R-:W-:Y:S02]  /*0710*/  VIADD R18, R0.reuse, 0x11c ;  /* 0x0000011c00127836 */ /* 0x040fe40000000000 */
[C---:B0-----:R-:W-:Y:S02]  /*0720*/  VIADD R3, R0.reuse, 0xa ;  /* 0x0000000a00037836 */ /* 0x041fe40000000000 */
[----:B------:R-:W-:-:S02]  /*0730*/  VIADD R17, R0, 0x11d ;  /* 0x0000011d00117836 */ /* 0x000fc40000000000 */
[C---:B-1----:R-:W-:Y:S01]  /*0740*/  VIADD R2, R0.reuse, 0xb ;  /* 0x0000000b00027836 */ /* 0x042fe20000000000 */
[----:B------:R0:W-:Y:S01]  /*0750*/  STL [R1+0x7dc], R3 ;  /* 0x0007dc0301007387 */ /* 0x0001e20000100800 */
[C---:B------:R-:W-:Y:S02]  /*0760*/  VIADD R22, R0.reuse, 0x11e ;  /* 0x0000011e00167836 */ /* 0x040fe40000000000 */
[C---:B--2---:R-:W-:Y:S01]  /*0770*/  VIADD R7, R0.reuse, 0xc ;  /* 0x0000000c00077836 */ /* 0x044fe20000000000 */
[----:B------:R1:W-:Y:S01]  /*0780*/  STL [R1+0x7d8], R2 ;  /* 0x0007d80201007387 */ /* 0x0003e20000100800 */
[C---:B------:R-:W-:Y:S02]  /*0790*/  VIADD R21, R0.reuse, 0x11f ;  /* 0x0000011f00157836 */ /* 0x040fe40000000000 */
        /* <DEDUP_REMOVED lines=493> */
[----:B------:R1:W-:Y:S04]  /*2670*/  STL [R1+0x5b4], R2 ;  /* 0x0005b40201007387 */ /* 0x0003e80000100800 */
[----:B------:R2:W-:Y:S01]  /*2680*/  STL [R1+0x5b0], R7 ;  /* 0x0005b00701007387 */ /* 0x0005e20000100800 */
[----:B0-----:R-:W-:-:S02]  /*2690*/  VIADD R3, R0, 0x94 ;  /* 0x0000009400037836 */ /* 0x001fc40000000000 */
[----:B-1----:R-:W-:-:S03]  /*26a0*/  VIADD R2, R0, 0x95 ;  /* 0x0000009500027836 */ /* 0x002fc60000000000 */
[----:B------:R0:W-:Y:S01]  /*26b0*/  STL [R1+0x59c], R3 ;  /* 0x00059c0301007387 */ /* 0x0001e20000100800 */
[----:B--2---:R-:W-:-:S03]  /*26c0*/  VIADD R7, R0, 0x96 ;  /* 0x0000009600077836 */ /* 0x004fc60000000000 */
[----:B------:R1:W-:Y:S04]  /*26d0*/  STL [R1+0x594], R2 ;  /* 0x0005940201007387 */ /* 0x0003e80000100800 */
[----:B------:R2:W-:Y:S01]  /*26e0*/  STL [R1+0x590], R7 ;  /* 0x0005900701007387 */ /* 0x0005e20000100800 */
[C---:B0-----:R-:W-:Y:S02]  /*26f0*/  VIADD R3, R0.reuse, 0x97 ;  /* 0x0000009700037836 */ /* 0x041fe40000000000 */
        /* <DEDUP_REMOVED lines=189> */
[----:B------:R1:W-:Y:S01]  /*32d0*/  STL [R1+0x130], R8 ;  /* 0x0001300801007387 */ /* 0x0003e20000100800 */
[C---:B0-----:R-:W-:Y:S02]  /*32e0*/  VIADD R3, R0.reuse, 0xf8 ;  /* 0x000000f800037836 */ /* 0x041fe40000000000 */
[----:B-1----:R-:W-:-:S03]  /*32f0*/  VIADD R8, R0, 0xfb ;  /* 0x000000fb00087836 */ /* 0x002fc60000000000 */
[----:B------:R0:W-:Y:S04]  /*3300*/  STL [R1+0x124], R3 ;  /* 0x0001240301007387 */ /* 0x0001e80000100800 */
[----:B------:R1:W-:Y:S01]  /*3310*/  STL [R1+0x11c], R7 ;  /* 0x00011c0701007387 */ /* 0x0003e20000100800 */
[C---:B0-----:R-:W-:Y:S02]  /*3320*/  VIADD R3, R0.reuse, 0xfa ;  /* 0x000000fa00037836 */ /* 0x041fe40000000000 */
[----:B-1----:R-:W-:-:S03]  /*3330*/  VIADD R7, R0, 0xfc ;  /* 0x000000fc00077836 */ /* 0x002fc60000000000 */
[----:B------:R0:W-:Y:S04]  /*3340*/  STL [R1+0x114], R3 ;  /* 0x0001140301007387 */ /* 0x0001e80000100800 */
        /* <DEDUP_REMOVED lines=15> */
[C---:B-1----:R-:W-:Y:S02]  /*3440*/  VIADD R8, R0.reuse, 0x105 ;  /* 0x0000010500087836 */ /* 0x042fe40000000000 */
[----:B--2---:R-:W-:-:S03]  /*3450*/  VIADD R7, R0, 0x106 ;  /* 0x0000010600077836 */ /* 0x004fc60000000000 */
[----:B------:R0:W-:Y:S04]  /*3460*/  STL [R1+0xc8], R8 ;  /* 0x0000c80801007387 */ /* 0x0001e80000100800 */
[----:B------:R1:W-:Y:S01]  /*3470*/  STL [R1+0xc4], R7 ;  /* 0x0000c40701007387 */ /* 0x0003e20000100800 */
[C---:B0-----:R-:W-:Y:S02]  /*3480*/  VIADD R8, R0.reuse, 0x109 ;  /* 0x0000010900087836 */ /* 0x041fe40000000000 */
[----:B-1----:R-:W-:-:S05]  /*3490*/  VIADD R7, R0, 0x107 ;  /* 0x0000010700077836 */ /* 0x002fca0000000000 */
        /* <DEDUP_REMOVED lines=17> */
[----:B------:R0:W-:Y:S01]  /*35b0*/  STL [R1], R7 ;  /* 0x0000000701007387 */ /* 0x0001e20000100800 */
[----:B--2---:R-:W-:Y:S02]  /*35c0*/  VIADD R8, R0, 0x115 ;  /* 0x0000011500087836 */ /* 0x004fe40000000000 */
[----:B0-----:R-:W-:Y:S01]  /*35d0*/  VIADD R7, R6, 0x80 ;  /* 0x0000008006077836 */ /* 0x001fe20000000000 */
[----:B------:R-:W-:Y:S06]  /*35e0*/  @P0 BRA `(.L_x_0) ;  /* 0x0000003c000c0947 */ /* 0x000fec0003800000 */
[----:B------:R-:W-:Y:S01]  /*35f0*/  IMAD.SHL.U32 R2, R126, 0x10, RZ ;  /* 0x000000107e027824 */ /* 0x000fe200078e00ff */
[----:B------:R0:W-:Y:S01]  /*3600*/  STL [R1+0xc00], RZ ;  /* 0x000c00ff01007387 */ /* 0x0001e20000100800 */
[----:B------:R-:W-:Y:S02]  /*3610*/  CS2R R24, SRZ ;  /* 0x0000000000187805 */ /* 0x000fe4000001ff00 */
[----:B------:R-:W-:Y:S02]  /*3620*/  CS2R R26, SRZ ;  /* 0x00000000001a7805 */ /* 0x000fe4000001ff00 */
[----:B------:R-:W-:Y:S01]  /*3630*/  CS2R R28, SRZ ;  /* 0x00000000001c7805 */ /* 0x000fe2000001ff00 */
[----:B------:R0:W-:Y:S01]  /*3640*/  STL [R1+0x29a0], R2 ;  /* 0x0029a00201007387 */ /* 0x0001e20000100800 */
[----:B------:R-:W-:Y:S02]  /*3650*/  CS2R R30, SRZ ;  /* 0x00000000001e7805 */ /* 0x000fe4000001ff00 */
[----:B------:R-:W-:-:S02]  /*3660*/  CS2R R32, SRZ ;  /* 0x0000000000207805 */ /* 0x000fc4000001ff00 */
[----:B------:R-:W-:Y:S01]  /*3670*/  CS2R R34, SRZ ;  /* 0x0000000000227805 */ /* 0x000fe2000001ff00 */
[----:B------:R0:W-:Y:S01]  /*3680*/  STL [R1+0xc04], RZ ;  /* 0x000c04ff01007387 */ /* 0x0001e20000100800 */
[----:B------:R-:W-:Y:S02]  /*3690*/  CS2R R36, SRZ ;  /* 0x0000000000247805 */ /* 0x000fe4000001ff00 */
[----:B------:R-:W-:Y:S02]  /*36a0*/  CS2R R38, SRZ ;  /* 0x0000000000267805 */ /* 0x000fe4000001ff00 */
[----:B------:R-:W-:Y:S01]  /*36b0*/  CS2R R40, SRZ ;  /* 0x0000000000287805 */ /* 0x000fe2000001ff00 */
[----:B------:R0:W-:Y:S01]  /*36c0*/  STL [R1+0xc08], RZ ;  /* 0x000c08ff01007387 */ /* 0x0001e20000100800 */
        /* <DEDUP_REMOVED lines=72> */
[----:B------:R-:W-:-:S03]  /*3b50*/  CS2R R150, SRZ ;  /* 0x0000000000967805 */ /* 0x000fc6000001ff00 */
[----:B------:R0:W-:Y:S04]  /*3b60*/  STL [R1+0xc54], RZ ;  /* 0x000c54ff01007387 */ /* 0x0001e80000100800 */
        /* <DEDUP_REMOVED lines=746> */
[----:B------:R0:W-:Y:S04]  /*6a10*/  STL [R1], RZ ;  /* 0x000000ff01007387 */ /* 0x0001e80000100800 */
        /* <DEDUP_REMOVED lines=126> */
[----:B------:R0:W-:Y:S01]  /*7200*/  STL [R1+0x1fc], RZ ;  /* 0x0001fcff01007387 */ /* 0x0001e20000100800 */
[----:B------:R-:W-:Y:S05]  /*7210*/  BRA `(.L_x_1) ;  /* 0x000006ac00fc7947 */ /* 0x000fea0003800000 */
.L_x_0:
[----:B------:R-:W-:Y:S01]  /*7220*/  STL [R1+0x2cb8], R23 ;  /* 0x002cb81701007387 */ /* 0x000fe20000100800 */
[----:B------:R-:W-:Y:S01]  /*7230*/  ISETP.GE.AND P3, PT, R30, RZ, PT ;  /* 0x000000ff1e00720c */ /* 0x000fe20003f66270 */
[----:B------:R-:W-:Y:S01]  /*7240*/  ULDC UR49, c[0x0][0x240] ;  /* 0x0000900000317ab9 */ /* 0x000fe20000000800 */
[----:B------:R-:W-:Y:S01]  /*7250*/  ISETP.GE.AND P4, PT, R6, RZ, PT ;  /* 0x000000ff0600720c */ /* 0x000fe20003f86270 */
[----:B------:R-:W-:Y:S01]  /*7260*/  STL [R1+0x2cb4], R20 ;  /* 0x002cb41401007387 */ /* 0x000fe20000100800 */
[----:B------:R-:W-:Y:S01]  /*7270*/  ISETP.GE.AND P2, PT, R29, RZ, PT ;  /* 0x000000ff1d00720c */ /* 0x000fe20003f46270 */
[----:B------:R-:W-:Y:S01]  /*7280*/  ULDC UR5, c[0x0][0x234] ;  /* 0x00008d0000057ab9 */ /* 0x000fe20000000800 */
[----:B------:R-:W-:Y:S01]  /*7290*/  ULDC.64 UR6, c[0x0][0x210] ;  /* 0x0000840000067ab9 */ /* 0x000fe20000000a00 */
[----:B------:R-:W-:Y:S01]  /*72a0*/  STL [R1+0x2cb0], R21 ;  /* 0x002cb01501007387 */ /* 0x000fe20000100800 */
[----:B------:R-:W-:Y:S01]  /*72b0*/  ULDC.64 UR8, c[0x0][0x218] ;  /* 0x0000860000087ab9 */ /* 0x000fe20000000a00 */
[----:B------:R-:W-:Y:S01]  /*72c0*/  ULDC UR47, c[0x0][0x238] ;  /* 0x00008e00002f7ab9 */ /* 0x000fe20000000800 */
[----:B------:R-:W-:Y:S01]  /*72d0*/  ULDC UR45, c[0x0][0x238] ;  /* 0x00008e00002d7ab9 */ /* 0x000fe20000000800 */
[----:B------:R-:W-:Y:S01]  /*72e0*/  STL [R1+0x2cac], R22 ;  /* 0x002cac1601007387 */ /* 0x000fe20000100800 */
[----:B------:R-:W-:Y:S01]  /*72f0*/  ULDC UR41, c[0x0][0x238] ;  /* 0x00008e0000297ab9 */ /* 0x000fe20000000800 */
        /* <DEDUP_REMOVED lines=42> */
[----:B------:R0:W-:Y:S01]  /*75a0*/  STL [R1+0x2c80], R10 ;  /* 0x002c800a01007387 */ /* 0x0001e20000100800 */
[----:B------:R-:W-:Y:S01]  /*75b0*/  ULDC UR61, c[0x0][0x238] ;  /* 0x00008e00003d7ab9 */ /* 0x000fe20000000800 */
        /* <DEDUP_REMOVED lines=8> */
[----:B0-----:R-:W2:Y:S01]  /*7640*/  LDL.LU R10, [R1] ;  /* 0x00000000010a7983 */ /* 0x001ea20000300800 */
[----:B------:R-:W-:Y:S01]  /*7650*/  ULDC UR59, c[0x0][0x238] ;  /* 0x00008e00003b7ab9 */ /* 0x000fe20000000800 */
[----:B------:R-:W-:Y:S01]  /*7660*/  ULDC UR57, c[0x0][0x238] ;  /* 0x00008e0000397ab9 */ /* 0x000fe20000000800 */
[----:B------:R-:W-:Y:S01]  /*7670*/  ULDC UR55, c[0x0][0x238] ;  /* 0x00008e0000377ab9 */ /* 0x000fe20000000800 */
[----:B------:R-:W3:Y:S01]  /*7680*/  LDL.LU R13, [R1+0xe0] ;  /* 0x0000e000010d7983 */ /* 0x000ee20000300800 */
[----:B------:R-:W-:-:S03]  /*7690*/  ULDC UR53, c[0x0][0x238] ;  /* 0x00008e0000357ab9 */ /* 0x000fc60000000800 */
[----:B------:R-:W-:Y:S04]  /*76a0*/  STL [R1+0x2c7c], R11 ;  /* 0x002c7c0b01007387 */ /* 0x000fe80000100800 */
[----:B------:R0:W-:Y:S01]  /*76b0*/  STL [R1+0x2c78], R252 ;  /* 0x002c78fc01007387 */ /* 0x0001e20000100800 */
[----:B------:R-:W-:Y:S02]  /*76c0*/  IMAD.MOV.U32 R18, RZ, RZ, R2 ;  /* 0x000000ffff127224 */ /* 0x000fe400078e0002 */
[----:B0-----:R-:W-:Y:S01]  /*76d0*/  IMAD.MOV.U32 R252, RZ, RZ, R250 ;  /* 0x000000fffffc7224 */ /* 0x001fe200078e00fa */
[----:B------:R-:W-:Y:S01]  /*76e0*/  IABS R250, R4 ;  /* 0x0000000400fa7213 */ /* 0x000fe20000000000 */
[----:B------:R-:W-:Y:S01]  /*76f0*/  IMAD.MOV.U32 R15, RZ, RZ, R3 ;  /* 0x000000ffff0f7224 */ /* 0x000fe200078e0003 */
[----:B------:R0:W-:Y:S02]  /*7700*/  STL [R1+0x2c74], R0 ;  /* 0x002c740001007387 */ /* 0x0001e40000100800 */
[----:B------:R-:W1:Y:S01]  /*7710*/  I2F.RP R126, R250 ;  /* 0x000000fa007e7306 */ /* 0x000e620000209400 */
[----:B------:R-:W-:-:S07]  /*7720*/  IABS R2, R5 ;  /* 0x0000000500027213 */ /* 0x000fce0000000000 */
[----:B------:R-:W4:Y:S01]  /*7730*/  I2F.RP R128, R2 ;  /* 0x0000000200807306 */ /* 0x000f220000209400 */
[----:B------:R-:W-:Y:S01]  /*7740*/  IMAD.MOV.U32 R12, RZ, RZ, R251 ;  /* 0x000000ffff0c7224 */ /* 0x000fe200078e00fb */
[----:B0-----:R-:W2:Y:S06]  /*7750*/  LDL.LU R0, [R1+0xdc] ;  /* 0x0000dc0001007983 */ /* 0x001eac0000300800 */
[----:B-1----:R-:W0:Y:S08]  /*7760*/  MUFU.RCP R126, R126 ;  /* 0x0000007e007e7308 */ /* 0x002e300000001000 */
[----:B----4-:R-:W1:Y:S01]  /*7770*/  MUFU.RCP R128, R128 ;  /* 0x0000008000807308 */ /* 0x010e620000001000 */
[----:B------:R-:W-:Y:S01]  /*7780*/  IABS R251, R7 ;  /* 0x0000000700fb7213 */ /* 0x000fe20000000000 */
[----:B------:R-:W4:Y:S04]  /*7790*/  LDL.LU R21, [R1+0x590] ;  /* 0x0005900001157983 */ /* 0x000f280000300800 */
[----:B------:R-:W2:Y:S01]  /*77a0*/  LDL.LU R14, [R1+0x13c] ;  /* 0x00013c00010e7983 */ /* 0x000ea20000300800 */
[----:B0-----:R-:W-:-:S03]  /*77b0*/  VIADD R126, R126, 0xffffffe ;  /* 0x0ffffffe7e7e7836 */ /* 0x001fc60000000000 */
[----:B------:R-:W3:Y:S01]  /*77c0*/  LDL.LU R22, [R1+0xa8] ;  /* 0x0000a80001167983 */ /* 0x000ee20000300800 */
[----:B------:R0:W0:Y:S03]  /*77d0*/  F2I.FTZ.U32.TRUNC.NTZ R127, R126 ;  /* 0x0000007e007f7305 */ /* 0x000026000021f000 */
[----:B------:R-:W2:Y:S01]  /*77e0*/  LDL.LU R11, [R1+0x580] ;  /* 0x00058000010b7983 */ /* 0x000ea20000300800 */
[----:B-1----:R-:W-:-:S03]  /*77f0*/  VIADD R128, R128, 0xffffffe ;  /* 0x0ffffffe80807836 */ /* 0x002fc60000000000 */
[----:B------:R-:W2:Y:S01]  /*7800*/  LDL.LU R9, [R1+0xc] ;  /* 0x00000c0001097983 */ /* 0x000ea20000300800 */
[----:B------:R1:W1:Y:S01]  /*7810*/  F2I.FTZ.U32.TRUNC.NTZ R129, R128 ;  /* 0x0000008000817305 */ /* 0x000262000021f000 */
[----:B0-----:R-:W-:Y:S02]  /*7820*/  IMAD.MOV.U32 R126, RZ, RZ, RZ ;  /* 0x000000ffff7e7224 */ /* 0x001fe400078e00ff */
[----:B------:R-:W2:Y:S04]  /*7830*/  LDL.LU R16, [R1+0x25c] ;  /* 0x00025c0001107983 */ /* 0x000ea80000300800 */
[----:B------:R-:W4:Y:S01]  /*7840*/  LDL.LU R8, [R1+0x16c] ;  /* 0x00016c0001087983 */ /* 0x000f220000300800 */
[----:B------:R-:W-:Y:S01]  /*7850*/  IMAD.MOV R3, RZ, RZ, -R127 ;  /* 0x000000ffff037224 */ /* 0x000fe200078e0a7f */
[----:B-1----:R-:W-:-:S02]  /*7860*/  IABS R128, R6 ;  /* 0x0000000600807213 */ /* 0x002fc40000000000 */
[----:B------:R-:W3:Y:S01]  /*7870*/  LDL.LU R19, [R1+0x3ec] ;  /* 0x0003ec0001137983 */ /* 0x000ee20000300800 */
[----:B------:R-:W-:-:S03]  /*7880*/  IMAD R3, R3, R250, RZ ;  /* 0x000000fa03037224 */ /* 0x000fc600078e02ff */
[----:B------:R-:W2:Y:S01]  /*7890*/  LDL.LU R20, [R1+0x104] ;  /* 0x0001040001147983 */ /* 0x000ea20000300800 */
[----:B------:R-:W-:-:S03]  /*78a0*/  IMAD.HI.U32 R127, R127, R3, R126 ;  /* 0x000000037f7f7227 */ /* 0x000fc600078e007e */
[----:B------:R-:W2:Y:S01]  /*78b0*/  LDL.LU R17, [R1+0x8] ;  /* 0x0000080001117983 */ /* 0x000ea20000300800 */
[----:B------:R-:W-:Y:S02]  /*78c0*/  IMAD.MOV.U32 R3, RZ, RZ, R128 ;  /* 0x000000ffff037224 */ /* 0x000fe400078e0080 */
[----:B------:R-:W-:Y:S02]  /*78d0*/  IMAD.MOV.U32 R126, RZ, RZ, R251 ;  /* 0x000000ffff7e7224 */ /* 0x000fe400078e00fb */
[----:B------:R-:W-:-:S04]  /*78e0*/  IMAD.HI.U32 R251, R127, R3, RZ ;  /* 0x000000037ffb7227 */ /* 0x000fc800078e00ff */
[----:B------:R-:W-:-:S04]  /*78f0*/  IMAD.HI.U32 R127, R127, R126, RZ ;  /* 0x0000007e7f7f7227 */ /* 0x000fc800078e00ff */
[----:B------:R-:W-:Y:S02]  /*7900*/  IMAD.MOV R251, RZ, RZ, -R251 ;  /* 0x000000fffffb7224 */ /* 0x000fe400078e0afb */
[----:B------:R-:W-:Y:S02]  /*7910*/  IMAD.MOV R128, RZ, RZ, -R127 ;  /* 0x000000ffff807224 */ /* 0x000fe400078e0a7f */
[C---:B------:R-:W-:Y:S01]  /*7920*/  IMAD R127, R250.reuse, R251, R3 ;  /* 0x000000fbfa7f7224 */ /* 0x040fe200078e0203 */
[----:B------:R-:W-:Y:S01]  /*7930*/  IABS R251, R29 ;  /* 0x0000001d00fb7213 */ /* 0x000fe20000000000 */
[----:B------:R-:W-:Y:S02]  /*7940*/  IMAD.MOV R23, RZ, RZ, -R129 ;  /* 0x000000ffff177224 */ /* 0x000fe400078e0a81 */
[C---:B------:R-:W-:Y:S01]  /*7950*/  IMAD R126, R250.reuse, R128, R126 ;  /* 0x00000080fa7e7224 */ /* 0x040fe200078e027e */
[----:B------:R-:W-:Y:S01]  /*7960*/  ISETP.GT.U32.AND P0, PT, R250, R127, PT ;  /* 0x0000007ffa00720c */ /* 0x000fe20003f04070 */
[----:B------:R-:W-:-:S02]  /*7970*/  IMAD R3, R23, R2, RZ ;  /* 0x0000000217037224 */ /* 0x000fc400078e02ff */
[----:B------:R-:W-:Y:S01]  /*7980*/  IMAD.MOV.U32 R128, RZ, RZ, RZ ;  /* 0x000000ffff807224 */ /* 0x000fe200078e00ff */
[----:B------:R-:W2:Y:S01]  /*7990*/  LDL.LU R23, [R1+0x2cb8] ;  /* 0x002cb80001177983 */ /* 0x000ea20000300800 */
[----:B------:R-:W-:Y:S02]  /*79a0*/  ISETP.GT.U32.AND P1, PT, R250, R126, PT ;  /* 0x0000007efa00720c */ /* 0x000fe40003f24070 */
[----:B------:R-:W-:Y:S01]  /*79b0*/  IMAD.HI.U32 R3, R129, R3, R128 ;  /* 0x0000000381037227 */ /* 0x000fe200078e0080 */
[----:B------:R-:W-:-:S03]  /*79c0*/  IABS R129, R30 ;  /* 0x0000001e00817213 */ /* 0x000fc60000000000 */
[----:B------:R-:W-:Y:S01]  /*79d0*/  IMAD.MOV.U32 R128, RZ, RZ, R251 ;  /* 0x000000ffff807224 */ /* 0x000fe200078e00fb */
[----:B------:R-:W-:Y:S01]  /*79e0*/  IABS R251, R31 ;  /* 0x0000001f00fb7213 */ /* 0x000fe20000000000 */
[----:B------:R-:W-:Y:S01]  /*79f0*/  @!P0 IMAD.IADD R127, R127, 0x1, -R250 ;  /* 0x000000017f7f8824 */ /* 0x000fe200078e0afa */
[----:B------:R-:W-:Y:S01]  /*7a00*/  ISETP.GE.AND P0, PT, R31, RZ, PT ;  /* 0x000000ff1f00720c */ /* 0x000fe20003f06270 */
[C---:B------:R-:W-:Y:S01]  /*7a10*/  IMAD.HI.U32 R30, R3.reuse, R129, RZ ;  /* 0x00000081031e7227 */ /* 0x040fe200078e00ff */
[----:B------:R-:W4:Y:S03]  /*7a20*/  LDL.LU R31, [R1+0xc8] ;  /* 0x0000c800011f7983 */ /* 0x000f260000300800 */
[----:B------:R-:W-:Y:S01]  /*7a30*/  IMAD.MOV R30, RZ, RZ, -R30 ;  /* 0x000000ffff1e7224 */ /* 0x000fe200078e0a1e */
[----:B------:R4:W-:Y:S01]  /*7a40*/  STL [R1+0x2b34], R6 ;  /* 0x002b340601007387 */ /* 0x0009e20000100800 */
[----:B------:R-:W-:-:S04]  /*7a50*/  IMAD.HI.U32 R29, R3, R128, RZ ;  /* 0x00000080031d7227 */ /* 0x000fc800078e00ff */
[----:B------:R-:W-:Y:S02]  /*7a60*/  IMAD R129, R2, R30, R129 ;  /* 0x0000001e02817224 */ /* 0x000fe400078e0281 */
[----:B------:R-:W-:-:S04]  /*7a70*/  IMAD.HI.U32 R30, R3, R251, RZ ;  /* 0x000000fb031e7227 */ /* 0x000fc800078e00ff */
[----:B------:R-:W-:Y:S02]  /*7a80*/  IMAD.MOV R30, RZ, RZ, -R30 ;  /* 0x000000ffff1e7224 */ /* 0x000fe400078e0a1e */
[----:B------:R-:W-:Y:S01]  /*7a90*/  @!P1 IMAD.IADD R126, R126, 0x1, -R250 ;  /* 0x000000017e7e9824 */ /* 0x000fe200078e0afa */
[----:B------:R-:W-:Y:S01]  /*7aa0*/  ISETP.GT.U32.AND P1, PT, R250, R127, PT ;  /* 0x0000007ffa00720c */ /* 0x000fe20003f24070 */
[----:B------:R-:W-:Y:S02]  /*7ab0*/  IMAD R251, R2, R30, R251 ;  /* 0x0000001e02fb7224 */ /* 0x000fe400078e02fb */
[----:B------:R-:W-:Y:S01]  /*7ac0*/  IMAD.MOV R29, RZ, RZ, -R29 ;  /* 0x000000ffff1d7224 */ /* 0x000fe200078e0a1d */
[----:B------:R-:W-:Y:S01]  /*7ad0*/  ISETP.GT.U32.AND P5, PT, R250, R126, PT ;  /* 0x0000007efa00720c */ /* 0x000fe20003fa4070 */
[----:B----4-:R-:W-:Y:S01]  /*7ae0*/  IMAD.MOV.U32 R6, RZ, RZ, R31 ;  /* 0x000000ffff067224 */ /* 0x010fe200078e001f */
[----:B------:R-:W-:-:S05]  /*7af0*/  IABS R31, R33 ;  /* 0x00000021001f7213 */ /* 0x000fca0000000000 */
[----:B------:R-:W-:Y:S02]  /*7b00*/  IMAD.MOV.U32 R30, RZ, RZ, R31 ;  /* 0x000000ffff1e7224 */ /* 0x000fe400078e001f */
[----:B------:R-:W4:Y:S01]  /*7b10*/  LDL.LU R31, [R1+0xa4] ;  /* 0x0000a400011f7983 */ /* 0x000f220000300800 */
[----:B------:R-:W-:-:S05]  /*7b20*/  IMAD R128, R2, R29, R128 ;  /* 0x0000001d02807224 */ /* 0x000fca00078e0280 */
[----:B------:R-:W-:Y:S01]  /*7b30*/  ISETP.GT.U32.AND P6, PT, R2, R128, PT ;  /* 0x000000800200720c */ /* 0x000fe20003fc4070 */
[--C-:B------:R-:W-:Y:S01]  /*7b40*/  @!P1 IMAD.IADD R127, R127, 0x1, -R250.reuse ;  /* 0x000000017f7f9824 */ /* 0x100fe200078e0afa */
[----:B------:R-:W-:Y:S01]  /*7b50*/  ISETP.GE.AND P1, PT, R7, RZ, PT ;  /* 0x000000ff0700720c */ /* 0x000fe20003f26270 */
[----:B------:R-:W-:Y:S01]  /*7b60*/  @!P5 IMAD.IADD R126, R126, 0x1, -R250 ;  /* 0x000000017e7ed824 */ /* 0x000fe200078e0afa */
[C---:B------:R-:W-:Y:S01]  /*7b70*/  ISETP.GT.U32.AND P5, PT, R2.reuse, R129, PT ;  /* 0x000000810200720c */ /* 0x040fe20003fa4070 */
[----:B------:R-:W-:Y:S01]  /*7b80*/  @!P4 IMAD.MOV R127, RZ, RZ, -R127 ;  /* 0x000000ffff7fc224 */ /* 0x000fe200078e0a7f */
[----:B------:R-:W-:-:S07]  /*7b90*/  ISETP.GT.U32.AND P4, PT, R2, R251, PT ;  /* 0x000000fb0200720c */ /* 0x000fce0003f84070 */
[----:B------:R-:W-:Y:S01]  /*7ba0*/  @!P6 IMAD.IADD R128, R128, 0x1, -R2 ;  /* 0x000000018080e824 */ /* 0x000fe200078e0a02 */
[----:B------:R-:W-:-:S04]  /*7bb0*/  IABS R29, R32 ;  /* 0x00000020001d7213 */ /* 0x000fc80000000000 */
[----:B------:R-:W-:Y:S01]  /*7bc0*/  ISETP.GT.U32.AND P6, PT, R2, R128, PT ;  /* 0x000000800200720c */ /* 0x000fe20003fc4070 */
[----:B------:R-:W-:Y:S01]  /*7bd0*/  STL [R1+0x2b38], R7 ;  /* 0x002b380701007387 */ /* 0x000fe20000100800 */
[----:B------:R-:W-:Y:S01]  /*7be0*/  @!P1 IMAD.MOV R126, RZ, RZ, -R126 ;  /* 0x000000ffff7e9224 */ /* 0x000fe200078e0a7e */
[----:B------:R-:W-:Y:S01]  /*7bf0*/  ISETP.GE.AND P1, PT, R32, RZ, PT ;  /* 0x000000ff2000720c */ /* 0x000fe20003f26270 */
[----:B------:R-:W-:Y:S01]  /*7c00*/  @!P5 IMAD.IADD R129, R129, 0x1, -R2 ;  /* 0x000000018181d824 */ /* 0x000fe200078e0a02 */
[----:B------:R-:W-:Y:S01]  /*7c10*/  ISETP.NE.AND P5, PT, R4, RZ, PT ;  /* 0x000000ff0400720c */ /* 0x000fe20003fa5270 */
[----:B------:R-:W-:Y:S01]  /*7c20*/  IMAD.HI.U32 R32, R3, R29, RZ ;  /* 0x0000001d03207227 */ /* 0x000fe200078e00ff */
[----:B------:R-:W-:-:S03]  /*7c30*/  LOP3.LUT R4, RZ, R4, RZ, 0x33, !PT ;  /* 0x00000004ff047212 */ /* 0x000fc600078e33ff */
[----:B------:R-:W-:Y:S01]  /*7c40*/  IMAD.MOV R32, RZ, RZ, -R32 ;  /* 0x000000ffff207224 */ /* 0x000fe200078e0a20 */
[----:B------:R-:W-:Y:S01]  /*7c50*/  SEL R127, R4, R127, !P5 ;  /* 0x0000007f047f7207 */ /* 0x000fe20006800000 */
[--C-:B------:R-:W-:Y:S01]  /*7c60*/  @!P4 IMAD.IADD R251, R251, 0x1, -R2.reuse ;  /* 0x00000001fbfbc824 */ /* 0x100fe200078e0a02 */
[----:B------:R-:W-:Y:S01]  /*7c70*/  ISETP.GT.U32.AND P4, PT, R2, R129, PT ;  /* 0x000000810200720c */ /* 0x000fe20003f84070 */
[----:B------:R-:W-:Y:S02]  /*7c80*/  @!P6 IMAD.IADD R128, R128, 0x1, -R2 ;  /* 0x000000018080e824 */ /* 0x000fe400078e0a02 */
[----:B------:R-:W-:Y:S01]  /*7c90*/  IMAD R29, R2, R32, R29 ;  /* 0x00000020021d7224 */ /* 0x000fe200078e021d */
[----:B------:R-:W-:Y:S01]  /*7ca0*/  SEL R4, R4, R126, !P5 ;  /* 0x0000007e04047207 */ /* 0x000fe20006800000 */
[----:B------:R0:W-:Y:S01]  /*7cb0*/  STL [R1+0x808], R127 ;  /* 0x0008087f01007387 */ /* 0x0001e20000100800 */
[C---:B------:R-:W-:Y:S02]  /*7cc0*/  ISETP.GT.U32.AND P5, PT, R2.reuse, R251, PT ;  /* 0x000000fb0200720c */ /* 0x040fe40003fa4070 */
[----:B------:R-:W-:Y:S01]  /*7cd0*/  ISETP.GT.U32.AND P6, PT, R2, R29, PT ;  /* 0x0000001d0200720c */ /* 0x000fe20003fc4070 */
[----:B0-----:R-:W-:Y:S01]  /*7ce0*/  IMAD.MOV.U32 R127, RZ, RZ, R128 ;  /* 0x000000ffff7f7224 */ /* 0x001fe200078e0080 */
[----:B------:R0:W-:Y:S03]  /*7cf0*/  STL [R1+0x804], R4 ;  /* 0x0008040401007387 */ /* 0x0001e60000100800 */
[----:B------:R-:W-:-:S02]  /*7d00*/  @!P2 IMAD.MOV R127, RZ, RZ, -R127 ;  /* 0x000000ffff7fa224 */ /* 0x000fc400078e0a7f */
[----:B------:R-:W-:-:S03]  /*7d10*/  @!P4 IMAD.IADD R129, R129, 0x1, -R2 ;  /* 0x000000018181c824 */ /* 0x000fc600078e0a02 */
[----:B------:R1:W-:Y:S01]  /*7d20*/  STL [R1+0x5c8], R127 ;  /* 0x0005c87f01007387 */ /* 0x0003e20000100800 */
[----:B0-----:R-:W-:Y:S01]  /*7d30*/  IABS R4, R36 ;  /* 0x0000002400047213 */ /* 0x001fe20000000000 */
[----:B------:R-:W-:Y:S01]  /*7d40*/  @!P5 IMAD.IADD R251, R251, 0x1, -R2 ;  /* 0x00000001fbfbd824 */ /* 0x000fe200078e0a02 */
[----:B------:R-:W-:-:S03]  /*7d50*/  ISETP.GE.AND P5, PT, R33, RZ, PT ;  /* 0x000000ff2100720c */ /* 0x000fc60003fa6270 */
[----:B------:R-:W-:Y:S01]  /*7d60*/  IMAD.HI.U32 R128, R3, R4, RZ ;  /* 0x0000000403807227 */ /* 0x000fe200078e00ff */
[----:B-1----:R-:W-:-:S05]  /*7d70*/  IABS R127, R37 ;  /* 0x00000025007f7213 */ /* 0x002fca0000000000 */
[----:B------:R-:W-:Y:S02]  /*7d80*/  IMAD.MOV.U32 R33, RZ, RZ, R127 ;  /* 0x000000ffff217224 */ /* 0x000fe400078e007f */
[----:B------:R-:W-:-:S05]  /*7d90*/  @!P6 IMAD.IADD R29, R29, 0x1, -R2 ;  /* 0x000000011d1de824 */ /* 0x000fca00078e0a02 */
[----:B------:R-:W-:-:S13]  /*7da0*/  ISETP.GT.U32.AND P6, PT, R2, R29, PT ;  /* 0x0000001d0200720c */ /* 0x000fda0003fc4070 */
[----:B------:R-:W-:Y:S02]  /*7db0*/  @!P6 IMAD.IADD R29, R29, 0x1, -R2 ;  /* 0x000000011d1de824 */ /* 0x000fe400078e0a02 */
[----:B----4-:R-:W-:-:S04]  /*7dc0*/  IMAD.MOV.U32 R250, RZ, RZ, R31 ;  /* 0x000000fffffa7224 */ /* 0x010fc800078e001f */
[----:B------:R-:W-:Y:S01]  /*7dd0*/  IMAD.MOV.U32 R7, RZ, RZ, R250 ;  /* 0x000000ffff077224 */ /* 0x000fe200078e00fa */
[----:B------:R-:W-:-:S05]  /*7de0*/  IABS R250, R34 ;  /* 0x0000002200fa7213 */ /* 0x000fca0000000000 */
[----:B------:R-:W-:-:S04]  /*7df0*/  IMAD.MOV.U32 R31, RZ, RZ, R250 ;  /* 0x000000ffff1f7224 */ /* 0x000fc800078e00fa */
[----:B------:R-:W-:-:S04]  /*7e00*/  IMAD.HI.U32 R32, R3, R31, RZ ;  /* 0x0000001f03207227 */ /* 0x000fc800078e00ff */
[----:B------:R-:W-:-:S04]  /*7e10*/  IMAD.MOV R32, RZ, RZ, -R32 ;  /* 0x000000ffff207224 */ /* 0x000fc800078e0a20 */
[----:B------:R-:W-:Y:S01]  /*7e20*/  IMAD R32, R2, R32, R31 ;  /* 0x0000002002207224 */ /* 0x000fe200078e021f */
[----:B------:R-:W-:-:S04]  /*7e30*/  IABS R31, R35 ;  /* 0x00000023001f7213 */ /* 0x000fc80000000000 */
[----:B------:R-:W-:Y:S01]  /*7e40*/  ISETP.GT.U32.AND P4, PT, R2, R32, PT ;  /* 0x000000200200720c */ /* 0x000fe20003f84070 */
[----:B------:R-:W-:-:S04]  /*7e50*/  IMAD.HI.U32 R126, R3, R31, RZ ;  /* 0x0000001f037e7227 */ /* 0x000fc800078e00ff */
[----:B------:R-:W-:Y:S02]  /*7e60*/  IMAD.MOV R127, RZ, RZ, -R126 ;  /* 0x000000ffff7f7224 */ /* 0x000fe400078e0a7e */
[----:B------:R-:W-:Y:S02]  /*7e70*/  IMAD.MOV R126, RZ, RZ, -R128 ;  /* 0x000000ffff7e7224 */ /* 0x000fe400078e0a80 */
[----:B------:R-:W-:-:S04]  /*7e80*/  IMAD.HI.U32 R250, R3, R30, RZ ;  /* 0x0000001e03fa7227 */ /* 0x000fc800078e00ff */
[----:B------:R-:W-:Y:S02]  /*7e90*/  IMAD R4, R2, R126, R4 ;  /* 0x0000007e02047224 */ /* 0x000fe400078e0204 */
[----:B------:R-:W-:-:S04]  /*7ea0*/  IMAD.HI.U32 R126, R3, R33, RZ ;  /* 0x00000021037e7227 */ /* 0x000fc800078e00ff */
[----:B------:R-:W-:Y:S02]  /*7eb0*/  IMAD.MOV R250, RZ, RZ, -R250 ;  /* 0x000000fffffa7224 */ /* 0x000fe400078e0afa */
[----:B------:R-:W-:Y:S01]  /*7ec0*/  @!P4 IMAD.IADD R32, R32, 0x1, -R2 ;  /* 0x000000012020c824 */ /* 0x000fe200078e0a02 */
[----:B------:R-:W-:Y:S01]  /*7ed0*/  ISETP.GE.AND P4, PT, R34, RZ, PT ;  /* 0x000000ff2200720c */ /* 0x000fe20003f86270 */
[----:B------:R-:W-:Y:S01]  /*7ee0*/  IMAD.MOV R128, RZ, RZ, -R126 ;  /* 0x000000ffff807224 */ /* 0x000fe200078e0a7e */
[----:B------:R-:W-:Y:S01]  /*7ef0*/  IABS R34, R38 ;  /* 0x0000002600227213 */ /* 0x000fe20000000000 */
[----:B------:R-:W-:Y:S02]  /*7f00*/  IMAD R30, R2, R250, R30 ;  /* 0x000000fa021e7224 */ /* 0x000fe400078e021e */
[----:B------:R-:W-:Y:S02]  /*7f10*/  IMAD.MOV.U32 R250, RZ, RZ, R7 ;  /* 0x000000fffffa7224 */ /* 0x000fe400078e0007 */
[----:B------:R-:W-:-:S02]  /*7f20*/  IMAD.MOV.U32 R7, RZ, RZ, R8 ;  /* 0x000000ffff077224 */ /* 0x000fc400078e0008 */
[----:B------:R-:W-:Y:S02]  /*7f30*/  IMAD R33, R2, R128, R33 ;  /* 0x0000008002217224 */ /* 0x000fe400078e0221 */
[----:B---3--:R-:W-:Y:S02]  /*7f40*/  IMAD.MOV.U32 R8, RZ, RZ, R19 ;  /* 0x000000ffff087224 */ /* 0x008fe400078e0013 */
[----:B------:R-:W-:-:S04]  /*7f50*/  IMAD.HI.U32 R128, R3, R34, RZ ;  /* 0x0000002203807227 */ /* 0x000fc800078e00ff */
[----:B--2---:R-:W-:Y:S02]  /*7f60*/  IMAD.MOV.U32 R19, RZ, RZ, R20 ;  /* 0x000000ffff137224 */ /* 0x004fe400078e0014 */
[----:B------:R-:W-:Y:S02]  /*7f70*/  IMAD.MOV.U32 R20, RZ, RZ, R129 ;  /* 0x000000ffff147224 */ /* 0x000fe400078e0081 */
[----:B------:R-:W-:Y:S01]  /*7f80*/  IMAD.MOV R128, RZ, RZ, -R128 ;  /* 0x000000ffff807224 */ /* 0x000fe200078e0a80 */
[----:B------:R-:W2:Y:S01]  /*7f90*/  LDL.LU R129, [R1+0x188] ;  /* 0x0001880001817983 */ /* 0x000ea20000300800 */
[----:B------:R-:W-:Y:S02]  /*7fa0*/  @!P3 IMAD.MOV R20, RZ, RZ, -R20 ;  /* 0x000000ffff14b224 */ /* 0x000fe400078e0a14 */
[----:B------:R-:W-:Y:S02]  /*7fb0*/  IMAD R34, R2, R128, R34 ;  /* 0x0000008002227224 */ /* 0x000fe400078e0222 */
[----:B------:R-:W-:Y:S01]  /*7fc0*/  IMAD.MOV.U32 R128, RZ, RZ, R21 ;  /* 0x000000ffff807224 */ /* 0x000fe200078e0015 */
[----:B------:R0:W-:Y:S01]  /*7fd0*/  STL [R1+0x5c4], R20 ;  /* 0x0005c41401007387 */ /* 0x0001e20000100800 */
[----:B------:R-:W-:-:S02]  /*7fe0*/  IMAD.MOV.U32 R21, RZ, RZ, R251 ;  /* 0x000000ffff157224 */ /* 0x000fc400078e00fb */
[----:B------:R-:W-:Y:S02]  /*7ff0*/  IMAD.MOV.U32 R251, RZ, RZ, R22 ;  /* 0x000000fffffb7224 */ /* 0x000fe400078e0016 */
[----:B------:R-:W-:Y:S01]  /*8000*/  IMAD.MOV.U32 R22, RZ, RZ, R29 ;  /* 0x000000ffff167224 */ /* 0x000fe200078e001d */
[----:B0-----:R-:W3:Y:S04]  /*8010*/  LDL.LU R20, [R1+0x2cb4] ;  /* 0x002cb40001147983 */ /* 0x001ee80000300800 */
[----:B------:R-:W4:Y:S01]  /*8020*/  LDL.LU R29, [R1+0x14c] ;  /* 0x00014c00011d7983 */ /* 0x000f220000300800 */
[----:B------:R-:W-:-:S13]  /*8030*/  ISETP.GT.U32.AND P2, PT, R2, R30, PT ;  /* 0x0000001e0200720c */ /* 0x000fda0003f44070 */
[----:B------:R-:W-:-:S05]  /*8040*/  @!P2 IMAD.IADD R30, R30, 0x1, -R2 ;  /* 0x000000011e1ea824 */ /* 0x000fca00078e0a02 */
[C---:B------:R-:W-:Y:S02]  /*8050*/  ISETP.GT.U32.AND P2, PT, R2.reuse, R30, PT ;  /* 0x0000001e0200720c */ /* 0x040fe40003f44070 */
[C---:B------:R-:W-:Y:S01]  /*8060*/  ISETP.GT.U32.AND P3, PT, R2.reuse, R32, PT ;  /* 0x000000200200720c */ /* 0x040fe20003f64070 */
[----:B------:R-:W-:-:S10]  /*8070*/  IMAD R31, R2, R127, R31 ;  /* 0x0000007f021f7224 */ /* 0x000fd400078e021f */
[--C-:B------:R-:W-:Y:S01]  /*8080*/  @!P2 IMAD.IADD R30, R30, 0x1, -R2.reuse ;  /* 0x000000011e1ea824 */ /* 0x100fe200078e0a02 */
[----:B------:R-:W-:Y:S01]  /*8090*/  ISETP.GT.U32.AND P2, PT, R2, R4, PT ;  /* 0x000000040200720c */ /* 0x000fe20003f44070 */
[----:B------:R-:W-:Y:S01]  /*80a0*/  @!P3 IMAD.IADD R32, R32, 0x1, -R2 ;  /* 0x000000012020b824 */ /* 0x000fe200078e0a02 */
[----:B------:R-:W-:Y:S01]  /*80b0*/  ISETP.GT.U32.AND P6, PT, R2, R31, PT ;  /* 0x0000001f0200720c */ /* 0x000fe20003fc4070 */
[----:B------:R-:W-:Y:S01]  /*80c0*/  @!P0 IMAD.MOV R21, RZ, RZ, -R21 ;  /* 0x000000ffff158224 */ /* 0x000fe200078e0a15 */
[----:B------:R-:W-:Y:S01]  /*80d0*/  ISETP.GE.AND P3, PT, R35, RZ, PT ;  /* 0x000000ff2300720c */ /* 0x000fe20003f66270 */
[----:B------:R-:W-:Y:S01]  /*80e0*/  @!P1 IMAD.MOV R22, RZ, RZ, -R22 ;  /* 0x000000ffff169224 */ /* 0x000fe200078e0a16 */
[----:B------:R-:W-:Y:S02]  /*80f0*/  IABS R35, R40 ;  /* 0x0000002800237213 */ /* 0x000fe40000000000 */
[----:B------:R0:W-:Y:S05]  /*8100*/  STL [R1+0x5ac], R21 ;  /* 0x0005ac1501007387 */ /* 0x0001ea0000100800 */
[--C-:B------:R-:W-:Y:S01]  /*8110*/  @!P2 IMAD.IADD R4, R4, 0x1, -R2.reuse ;  /* 0x000000010404a824 */ /* 0x100fe200078e0a02 */
[----:B------:R-:W-:Y:S01]  /*8120*/  ISETP.GE.AND P2, PT, R36, RZ, PT ;  /* 0x000000ff2400720c */ /* 0x000fe20003f46270 */
[----:B------:R-:W-:Y:S01]  /*8130*/  IMAD.HI.U32 R36, R3, R35, RZ ;  /* 0x0000002303247227 */ /* 0x000fe200078e00ff */
[----:B0-----:R-:W2:Y:S04]  /*8140*/  LDL.LU R21, [R1+0x2cb0] ;  /* 0x002cb00001157983 */ /* 0x001ea80000300800 */
[----:B------:R0:W-:Y:S01]  /*8150*/  STL [R1+0x5a8], R22 ;  /* 0x0005a81601007387 */ /* 0x0001e20000100800 */
[----:B------:R-:W-:-:S02]  /*8160*/  @!P6 IMAD.IADD R31, R31, 0x1, -R2 ;  /* 0x000000011f1fe824 */ /* 0x000fc400078e0a02 */
[----:B0-----:R-:W-:-:S03]  /*8170*/  IMAD.MOV.U32 R22, RZ, RZ, R30 ;  /* 0x000000ffff167224 */ /* 0x001fc600078e001e */
[C---:B------:R-:W-:Y:S02]  /*8180*/  ISETP.GT.U32.AND P0, PT, R2.reuse, R31, PT ;  /* 0x0000001f0200720c */ /* 0x040fe40003f04070 */
[----:B------:R-:W-:Y:S01]  /*8190*/  ISETP.GT.U32.AND P1, PT, R2, R4, PT ;  /* 0x000000040200720c */ /* 0x000fe20003f24070 */
[----:B------:R-:W-:-:S10]  /*81a0*/  @!P5 IMAD.MOV R22, RZ, RZ, -R22 ;  /* 0x000000ffff16d224 */ /* 0x000fd400078e0a16 */
[--C-:B------:R-:W-:Y:S02]  /*81b0*/  @!P0 IMAD.IADD R31, R31, 0x1, -R2.reuse ;  /* 0x000000011f1f8824 */ /* 0x100fe400078e0a02 */
[----:B------:R-:W-:Y:S01]  /*81c0*/  @!P1 IMAD.IADD R4, R4, 0x1, -R2 ;  /* 0x0000000104049824 */ /* 0x000fe200078e0a02 */
[----:B------:R-:W-:Y:S01]  /*81d0*/  ISETP.GE.AND P1, PT, R38, RZ, PT ;  /* 0x000000ff2600720c */ /* 0x000fe20003f26270 */
[----:B------:R-:W-:Y:S02]  /*81e0*/  IMAD.MOV.U32 R38, RZ, RZ, R18 ;  /* 0x000000ffff267224 */ /* 0x000fe400078e0012 */
[----:B------:R-:W-:Y:S02]  /*81f0*/  IMAD.MOV.U32 R18, RZ, RZ, R31 ;  /* 0x000000ffff127224 */ /* 0x000fe400078e001f */
[----:B----4-:R-:W-:Y:S02]  /*8200*/  IMAD.MOV.U32 R30, RZ, RZ, R29 ;  /* 0x000000ffff1e7224 */ /* 0x010fe400078e001d */
[----:B------:R-:W-:-:S02]  /*8210*/  IMAD.MOV R29, RZ, RZ, -R36 ;  /* 0x000000ffff1d7224 */ /* 0x000fc400078e0a24 */
[----:B------:R-:W-:Y:S02]  /*8220*/  IMAD.MOV.U32 R36, RZ, RZ, R17 ;  /* 0x000000ffff247224 */ /* 0x000fe400078e0011 */
[----:B------:R-:W-:Y:S02]  /*8230*/  IMAD.MOV.U32 R17, RZ, RZ, R32 ;  /* 0x000000ffff117224 */ /* 0x000fe400078e0020 */
[----:B------:R-:W4:Y:S02]  /*8240*/  LDL.LU R32, [R1+0xbc] ;  /* 0x0000bc0001207983 */ /* 0x000f240000300800 */
[----:B------:R-:W-:Y:S02]  /*8250*/  @!P4 IMAD.MOV R17, RZ, RZ, -R17 ;  /* 0x000000ffff11c224 */ /* 0x000fe400078e0a11 */
[----:B------:R0:W-:Y:S01]  /*8260*/  STL [R1+0x5a4], R22 ;  /* 0x0005a41601007387 */ /* 0x0001e20000100800 */
[----:B------:R-:W-:-:S03]  /*8270*/  ISETP.GE.AND P4, PT, R37, RZ, PT ;  /* 0x000000ff2500720c */ /* 0x000fc60003f86270 */
[----:B0-----:R-:W2:Y:S04]  /*8280*/  LDL.LU R22, [R1+0x2cac] ;  /* 0x002cac0001167983 */ /* 0x001ea80000300800 */
[----:B------:R0:W-:Y:S04]  /*8290*/  STL [R1+0x5a0], R17 ;  /* 0x0005a01101007387 */ /* 0x0001e80000100800 */
[----:B0-----:R-:W2:Y:S04]  /*82a0*/  LDL.LU R17, [R1+0x2ca8] ;  /* 0x002ca80001117983 */ /* 0x001ea80000300800 */
[----:B------:R-:W3:Y:S04]  /*82b0*/  LDL.LU R37, [R1+0xc4] ;  /* 0x0000c40001257983 */ /* 0x000ee80000300800 */
[----:B------:R-:W2:Y:S01]  /*82c0*/  LDL.LU R31, [R1+0x144] ;  /* 0x00014400011f7983 */ /* 0x000ea20000300800 */
[----:B------:R-:W-:-:S02]  /*82d0*/  ISETP.GT.U32.AND P6, PT, R2, R33, PT ;  /* 0x000000210200720c */ /* 0x000fc40003fc4070 */
[----:B------:R-:W-:-:S05]  /*82e0*/  IABS R127, R39 ;  /* 0x00000027007f7213 */ /* 0x000fca0000000000 */
[----:B------:R-:W-:-:S04]  /*82f0*/  IMAD.MOV.U32 R126, RZ, RZ, R127 ;  /* 0x000000ffff7e7224 */ /* 0x000fc800078e007f */
[----:B------:R-:W-:-:S04]  /*8300*/  IMAD.HI.U32 R127, R3, R126, RZ ;  /* 0x0000007e037f7227 */ /* 0x000fc800078e00ff */
[----:B------:R-:W-:Y:S02]  /*8310*/  @!P6 IMAD.IADD R33, R33, 0x1, -R2 ;  /* 0x000000012121e824 */ /* 0x000fe400078e0a02 */
[----:B------:R-:W-:Y:S01]  /*8320*/  IMAD.MOV R127, RZ, RZ, -R127 ;  /* 0x000000ffff7f7224 */ /* 0x000fe200078e0a7f */
[C---:B------:R-:W-:Y:S02]  /*8330*/  ISETP.GT.U32.AND P5, PT, R2.reuse, R34, PT ;  /* 0x000000220200720c */ /* 0x040fe40003fa4070 */
[C---:B------:R-:W-:Y:S01]  /*8340*/  ISETP.GT.U32.AND P6, PT, R2.reuse, R33, PT ;  /* 0x000000210200720c */ /* 0x040fe20003fc4070 */
[C---:B------:R-:W-:Y:S01]  /*8350*/  IMAD R126, R2.reuse, R127, R126 ;  /* 0x0000007f027e7224 */ /* 0x040fe200078e027e */
[----:B------:R-:W-:Y:S01]  /*8360*/  IABS R127, R41 ;  /* 0x00000029007f7213 */ /* 0x000fe20000000000 */
[----:B------:R-:W-:-:S03]  /*8370*/  IMAD R35, R2, R29, R35 ;  /* 0x0000001d02237224 */ /* 0x000fc600078e0223 */
[----:B------:R-:W-:Y:S01]  /*8380*/  ISETP.GT.U32.AND P0, PT, R2, R126, PT ;  /* 0x0000007e0200720c */ /* 0x000fe20003f04070 */
[----:B------:R-:W-:-:S04]  /*8390*/  IMAD.MOV.U32 R29, RZ, RZ, R127 ;  /* 0x000000ffff1d7224 */ /* 0x000fc800078e007f */
[--C-:B------:R-:W-:Y:S02]  /*83a0*/  @!P5 IMAD.IADD R34, R34, 0x1, -R2.reuse ;  /* 0x000000012222d824 */ /* 0x100fe400078e0a02 */
[----:B------:R-:W-:Y:S01]  /*83b0*/  @!P6 IMAD.IADD R33, R33, 0x1, -R2 ;  /* 0x000000012121e824 */ /* 0x000fe200078e0a02 */
[C---:B------:R-:W-:Y:S01]  /*83c0*/  ISETP.GT.U32.AND P6, PT, R2.reuse, R35, PT ;  /* 0x000000230200720c */ /* 0x040fe20003fc4070 */
[----:B------:R-:W-:Y:S01]  /*83d0*/  @!P3 IMAD.MOV R18, RZ, RZ, -R18 ;  /* 0x000000ffff12b224 */ /* 0x000fe200078e0a12 */
[----:B------:R-:W-:-:S03]  /*83e0*/  ISETP.GT.U32.AND P3, PT, R2, R34, PT ;  /* 0x000000220200720c */ /* 0x000fc60003f64070 */
[----:B------:R-:W-:Y:S01]  /*83f0*/  @!P0 IMAD.IADD R126, R126, 0x1, -R2 ;  /* 0x000000017e7e8824 */ /* 0x000fe200078e0a02 */
[----:B------:R-:W-:Y:S01]  /*8400*/  ISETP.GE.AND P5, PT, R39, RZ, PT ;  /* 0x000000ff2700720c */ /* 0x000fe20003fa6270 */
[----:B------:R-:W-:Y:S01]  /*8410*/  IMAD.MOV.U32 R39, RZ, RZ, R30 ;  /* 0x000000ffff277224 */ /* 0x000fe200078e001e */
[----:B------:R0:W-:Y:S01]  /*8420*/  STL [R1+0x598], R18 ;  /* 0x0005981201007387 */ /* 0x0001e20000100800 */
[----:B------:R-:W-:-:S04]  /*8430*/  ISETP.GE.AND P0, PT, R40, RZ, PT ;  /* 0x000000ff2800720c */ /* 0x000fc80003f06270 */
[--C-:B------:R-:W-:Y:S01]  /*8440*/  @!P6 IMAD.IADD R35, R35, 0x1, -R2.reuse ;  /* 0x000000012323e824 */ /* 0x100fe200078e0a02 */
[----:B0-----:R-:W3:Y:S01]  /*8450*/  LDL.LU R18, [R1+0x2ca4] ;  /* 0x002ca40001127983 */ /* 0x001ee20000300800 */
[----:B------:R-:W-:-:S03]  /*8460*/  @!P3 IMAD.IADD R34, R34, 0x1, -R2 ;  /* 0x000000012222b824 */ /* 0x000fc600078e0a02 */
[----:B------:R-:W-:-:S13]  /*8470*/  ISETP.GT.U32.AND P6, PT, R2, R35, PT ;  /* 0x000000230200720c */ /* 0x000fda0003fc4070 */
[----:B------:R-:W-:Y:S02]  /*8480*/  @!P6 IMAD.IADD R35, R35, 0x1, -R2 ;  /* 0x000000012323e824 */ /* 0x000fe400078e0a02 */
[----:B----4-:R-:W-:Y:S02]  /*8490*/  IMAD.MOV.U32 R127, RZ, RZ, R32 ;  /* 0x000000ffff7f7224 */ /* 0x010fe400078e0020 */
[----:B------:R-:W-:-:S04]  /*84a0*/  IMAD.HI.U32 R32, R3, R29, RZ ;  /* 0x0000001d03207227 */ /* 0x000fc800078e00ff */
[----:B------:R-:W-:-:S04]  /*84b0*/  IMAD.MOV R32, RZ, RZ, -R32 ;  /* 0x000000ffff207224 */ /* 0x000fc800078e0a20 */
[----:B------:R-:W-:Y:S02]  /*84c0*/  IMAD R29, R2, R32, R29 ;  /* 0x00000020021d7224 */ /* 0x000fe400078e021d */
[----:B------:R-:W-:-:S04]  /*84d0*/  IMAD.MOV.U32 R32, RZ, RZ, R4 ;  /* 0x000000ffff207224 */ /* 0x000fc800078e0004 */
[----:B------:R-:W-:Y:S01]  /*84e0*/  @!P2 IMAD.MOV R32, RZ, RZ, -R32 ;  /* 0x000000ffff20a224 */ /* 0x000fe200078e0a20 */
[----:B------:R-:W-:-:S04]  /*84f0*/  ISETP.GT.U32.AND P2, PT, R2, R126, PT ;  /* 0x0000007e0200720c */ /* 0x000fc80003f44070 */
[----:B------:R0:W-:Y:S01]  /*8500*/  STL [R1+0x58c], R32 ;  /* 0x00058c2001007387 */ /* 0x0001e20000100800 */
[----:B------:R-:W-:Y:S01]  /*8510*/  ISETP.GT.U32.AND P3, PT, R2, R29, PT ;  /* 0x0000001d0200720c */ /* 0x000fe20003f64070 */
[----:B0-----:R-:W-:Y:S02]  /*8520*/  IMAD.MOV.U32 R32, RZ, RZ, R39 ;  /* 0x000000ffff207224 */ /* 0x001fe400078e0027 */
[----:B------:R-:W-:Y:S02]  /*8530*/  IMAD.MOV.U32 R39, RZ, RZ, R38 ;  /* 0x000000ffff277224 */ /* 0x000fe400078e0026 */
[----:B------:R-:W-:Y:S02]  /*8540*/  IMAD.MOV.U32 R38, RZ, RZ, R7 ;  /* 0x000000ffff267224 */ /* 0x000fe400078e0007 */
[----:B--2---:R-:W-:Y:S01]  /*8550*/  IMAD.MOV.U32 R40, RZ, RZ, R31 ;  /* 0x000000ffff287224 */ /* 0x004fe200078e001f */
[----:B------:R-:W-:Y:S01]  /*8560*/  IABS R31, R43 ;  /* 0x0000002b001f7213 */ /* 0x000fe20000000000 */
[----:B------:R-:W-:-:S02]  /*8570*/  IMAD.MOV.U32 R7, RZ, RZ, R19 ;  /* 0x000000ffff077224 */ /* 0x000fc400078e0013 */
[----:B------:R-:W-:Y:S02]  /*8580*/  IMAD.MOV.U32 R19, RZ, RZ, R33 ;  /* 0x000000ffff137224 */ /* 0x000fe400078e0021 */
[----:B------:R-:W-:Y:S02]  /*8590*/  IMAD.MOV.U32 R33, RZ, RZ, R15 ;  /* 0x000000ffff217224 */ /* 0x000fe400078e000f */
[----:B------:R-:W-:Y:S02]  /*85a0*/  IMAD.MOV.U32 R15, RZ, RZ, R34 ;  /* 0x000000ffff0f7224 */ /* 0x000fe400078e0022 */
[----:B------:R-:W-:Y:S02]  /*85b0*/  IMAD.MOV.U32 R4, RZ, RZ, R31 ;  /* 0x000000ffff047224 */ /* 0x000fe400078e001f */
[----:B------:R-:W-:Y:S02]  /*85c0*/  @!P4 IMAD.MOV R19, RZ, RZ, -R19 ;  /* 0x000000ffff13c224 */ /* 0x000fe400078e0a13 */
[----:B------:R-:W-:-:S02]  /*85d0*/  @!P2 IMAD.IADD R126, R126, 0x1, -R2 ;  /* 0x000000017e7ea824 */ /* 0x000fc400078e0a02 */
[----:B------:R-:W-:Y:S02]  /*85e0*/  IMAD.MOV.U32 R34, RZ, RZ, R33 ;  /* 0x000000ffff227224 */ /* 0x000fe400078e0021 */
[----:B------:R-:W-:Y:S02]  /*85f0*/  @!P1 IMAD.MOV R15, RZ, RZ, -R15 ;  /* 0x000000ffff0f9224 */ /* 0x000fe400078e0a0f */
[----:B------:R-:W-:Y:S01]  /*8600*/  IMAD.MOV.U32 R33, RZ, RZ, R32 ;  /* 0x000000ffff217224 */ /* 0x000fe200078e0020 */
[----:B------:R0:W-:Y:S01]  /*8610*/  STL [R1+0x588], R19 ;  /* 0x0005881301007387 */ /* 0x0001e20000100800 */
[----:B------:R-:W-:-:S04]  /*8620*/  IMAD.HI.U32 R32, R3, R4, RZ ;  /* 0x0000000403207227 */ /* 0x000fc800078e00ff */
[----:B------:R-:W-:Y:S02]  /*8630*/  @!P5 IMAD.MOV R126, RZ, RZ, -R126 ;  /* 0x000000ffff7ed224 */ /* 0x000fe400078e0a7e */
[----:B------:R-:W-:Y:S01]  /*8640*/  IMAD.MOV R32, RZ, RZ, -R32 ;  /* 0x000000ffff207224 */ /* 0x000fe200078e0a20 */
[----:B0-----:R-:W2:Y:S01]  /*8650*/  LDL.LU R19, [R1+0x2ca0] ;  /* 0x002ca00001137983 */ /* 0x001ea20000300800 */
[----:B------:R-:W-:-:S03]  /*8660*/  @!P3 IMAD.IADD R29, R29, 0x1, -R2 ;  /* 0x000000011d1db824 */ /* 0x000fc600078e0a02 */
[----:B------:R0:W-:Y:S01]  /*8670*/  STL [R1+0x584], R15 ;  /* 0x0005840f01007387 */ /* 0x0001e20000100800 */
[C---:B------:R-:W-:Y:S01]  /*8680*/  IMAD R4, R2.reuse, R32, R4 ;  /* 0x0000002002047224 */ /* 0x040fe200078e0204 */
[----:B------:R-:W-:Y:S02]  /*8690*/  ISETP.GT.U32.AND P5, PT, R2, R29, PT ;  /* 0x0000001d0200720c */ /* 0x000fe40003fa4070 */
[----:B0-----:R-:W4:Y:S04]  /*86a0*/  LDL.LU R15, [R1+0x2c9c] ;  /* 0x002c9c00010f7983 */ /* 0x001f280000300800 */
[----:B------:R3:W-:Y:S02]  /*86b0*/  STL [R1+0x57c], R126 ;  /* 0x00057c7e01007387 */ /* 0x0007e40000100800 */
[----:B---3--:R-:W-:-:S02]  /*86c0*/  IMAD.MOV.U32 R126, RZ, RZ, R37 ;  /* 0x000000ffff7e7224 */ /* 0x008fc400078e0025 */
[----:B------:R-:W-:Y:S02]  /*86d0*/  IMAD.MOV.U32 R37, RZ, RZ, R16 ;  /* 0x000000ffff257224 */ /* 0x000fe400078e0010 */
[----:B------:R-:W-:-:S04]  /*86e0*/  IMAD.MOV.U32 R16, RZ, RZ, R35 ;  /* 0x000000ffff107224 */ /* 0x000fc800078e0023 */
[----:B------:R-:W-:Y:S01]  /*86f0*/  @!P0 IMAD.MOV R16, RZ, RZ, -R16 ;  /* 0x000000ffff108224 */ /* 0x000fe200078e0a10 */
[----:B------:R-:W-:Y:S01]  /*8700*/  ISETP.GT.U32.AND P0, PT, R2, R4, PT ;  /* 0x000000040200720c */ /* 0x000fe20003f04070 */
[--C-:B------:R-:W-:Y:S01]  /*8710*/  @!P5 IMAD.IADD R29, R29, 0x1, -R2.reuse ;  /* 0x000000011d1dd824 */ /* 0x100fe200078e0a02 */
[----:B------:R-:W-:Y:S02]  /*8720*/  IABS R32, R45 ;  /* 0x0000002d00207213 */ /* 0x000fe40000000000 */
[----:B------:R0:W-:Y:S09]  /*8730*/  STL [R1+0x578], R16 ;  /* 0x0005781001007387 */ /* 0x0001f20000100800 */
[----:B------:R-:W-:Y:S01]  /*8740*/  @!P0 IMAD.IADD R4, R4, 0x1, -R2 ;  /* 0x0000000104048824 */ /* 0x000fe200078e0a02 */
[----:B------:R-:W-:Y:S01]  /*8750*/  ISETP.GE.AND P0, PT, R45, RZ, PT ;  /* 0x000000ff2d00720c */ /* 0x000fe20003f06270 */
[----:B------:R-:W-:Y:S01]  /*8760*/  IMAD.MOV.U32 R45, RZ, RZ, R12 ;  /* 0x000000ffff2d7224 */ /* 0x000fe200078e000c */
[----:B0-----:R-:W3:Y:S01]  /*8770*/  LDL.LU R16, [R1+0x2c98] ;  /* 0x002c980001107983 */ /* 0x001ee20000300800 */
[----:B------:R-:W-:-:S03]  /*8780*/  IMAD.MOV.U32 R12, RZ, RZ, R29 ;  /* 0x000000ffff0c7224 */ /* 0x000fc600078e001d */
[----:B------:R-:W2:Y:S01]  /*8790*/  LDL.LU R29, [R1+0xf4] ;  /* 0x0000f400011d7983 */ /* 0x000ea20000300800 */
[----:B------:R-:W-:-:S05]  /*87a0*/  IABS R30, R42 ;  /* 0x0000002a001e7213 */ /* 0x000fca0000000000 */
[----:B------:R-:W-:-:S04]  /*87b0*/  IMAD.HI.U32 R31, R3, R30, RZ ;  /* 0x0000001e031f7227 */ /* 0x000fc800078e00ff */
[----:B------:R-:W-:-:S04]  /*87c0*/  IMAD.MOV R31, RZ, RZ, -R31 ;  /* 0x000000ffff1f7224 */ /* 0x000fc800078e0a1f */
[----:B------:R-:W-:-:S05]  /*87d0*/  IMAD R30, R2, R31, R30 ;  /* 0x0000001f021e7224 */ /* 0x000fca00078e021e */
[----:B------:R-:W-:Y:S02]  /*87e0*/  ISETP.GT.U32.AND P6, PT, R2, R30, PT ;  /* 0x0000001e0200720c */ /* 0x000fe40003fc4070 */
[----:B------:R-:W-:Y:S02]  /*87f0*/  ISETP.GE.AND P3, PT, R44, RZ, PT ;  /* 0x000000ff2c00720c */ /* 0x000fe40003f66270 */
[----:B------:R-:W-:Y:S02]  /*8800*/  IABS R44, R44 ;  /* 0x0000002c002c7213 */ /* 0x000fe40000000000 */
[----:B------:R-:W-:Y:S01]  /*8810*/  ISETP.GE.AND P4, PT, R41, RZ, PT ;  /* 0x000000ff2900720c */ /* 0x000fe20003f86270 */
[----:B------:R-:W-:Y:S02]  /*8820*/  IMAD.MOV.U32 R41, RZ, RZ, R36 ;  /* 0x000000ffff297224 */ /* 0x000fe400078e0024 */
[----:B------:R-:W-:-:S04]  /*8830*/  IMAD.HI.U32 R36, R3, R44, RZ ;  /* 0x0000002c03247227 */ /* 0x000fc800078e00ff */
[----:B------:R-:W-:Y:S01]  /*8840*/  @!P6 IMAD.IADD R30, R30, 0x1, -R2 ;  /* 0x000000011e1ee824 */ /* 0x000fe200078e0a02 */
[----:B------:R-:W-:Y:S01]  /*8850*/  ISETP.GE.AND P1, PT, R42, RZ, PT ;  /* 0x000000ff2a00720c */ /* 0x000fe20003f26270 */
[----:B------:R-:W-:Y:S02]  /*8860*/  IMAD.MOV.U32 R42, RZ, RZ, R33 ;  /* 0x000000ffff2a7224 */ /* 0x000fe400078e0021 */
[----:B------:R-:W-:Y:S01]  /*8870*/  IMAD.HI.U32 R33, R3, R32, RZ ;  /* 0x0000002003217227 */ /* 0x000fe200078e00ff */
[----:B------:R-:W-:-:S03]  /*8880*/  ISETP.GT.U32.AND P6, PT, R2, R30, PT ;  /* 0x0000001e0200720c */ /* 0x000fc60003fc4070 */
[----:B------:R-:W-:Y:S02]  /*8890*/  IMAD.MOV R36, RZ, RZ, -R36 ;  /* 0x000000ffff247224 */ /* 0x000fe400078e0a24 */
[----:B------:R-:W-:Y:S02]  /*88a0*/  IMAD.MOV R35, RZ, RZ, -R33 ;  /* 0x000000ffff237224 */ /* 0x000fe400078e0a21 */
[C---:B------:R-:W-:Y:S02]  /*88b0*/  IMAD R36, R2.reuse, R36, R44 ;  /* 0x0000002402247224 */ /* 0x040fe400078e022c */
[----:B------:R-:W-:-:S03]  /*88c0*/  IMAD R35, R2, R35, R32 ;  /* 0x0000002302237224 */ /* 0x000fc600078e0220 */
[----:B------:R-:W-:Y:S01]  /*88d0*/  ISETP.GT.U32.AND P5, PT, R2, R36, PT ;  /* 0x000000240200720c */ /* 0x000fe20003fa4070 */
[----:B------:R-:W-:Y:S01]  /*88e0*/  @!P6 IMAD.IADD R30, R30, 0x1, -R2 ;  /* 0x000000011e1ee824 */ /* 0x000fe200078e0a02 */
[----:B------:R-:W-:Y:S01]  /*88f0*/  ISETP.GE.AND P2, PT, R43, RZ, PT ;  /* 0x000000ff2b00720c */ /* 0x000fe20003f46270 */
[----:B------:R-:W-:Y:S01]  /*8900*/  IMAD.MOV.U32 R43, RZ, RZ, R34 ;  /* 0x000000ffff2b7224 */ /* 0x000fe200078e0022 */
[----:B------:R-:W-:Y:S02]  /*8910*/  ISETP.GT.U32.AND P6, PT, R2, R35, PT ;  /* 0x000000230200720c */ /* 0x000fe40003fc4070 */
[----:B------:R-:W-:Y:S02]  /*8920*/  IABS R34, R47 ;  /* 0x0000002f00227213 */ /* 0x000fe40000000000 */
[----:B------:R-:W-:Y:S01]  /*8930*/  IABS R31, R46 ;  /* 0x0000002e001f7213 */ /* 0x000fe20000000000 */
[----:B------:R-:W-:Y:S02]  /*8940*/  IMAD.MOV.U32 R44, RZ, RZ, R37 ;  /* 0x000000ffff2c7224 */ /* 0x000fe400078e0025 */
[----:B------:R-:W-:Y:S01]  /*8950*/  IMAD.HI.U32 R37, R3, R34, RZ ;  /* 0x0000002203257227 */ /* 0x000fe200078e00ff */
[----:B------:R-:W-:-:S03]  /*8960*/  IABS R33, R48 ;  /* 0x0000003000217213 */ /* 0x000fc60000000000 */
[----:B------:R-:W-:-:S04]  /*8970*/  IMAD.HI.U32 R32, R3, R31, RZ ;  /* 0x0000001f03207227 */ /* 0x000fc800078e00ff */
[----:B------:R-:W-:Y:S01]  /*8980*/  @!P5 IMAD.IADD R36, R36, 0x1, -R2 ;  /* 0x000000012424d824 */ /* 0x000fe200078e0a02 */
[C---:B------:R-:W-:Y:S01]  /*8990*/  ISETP.GT.U32.AND P5, PT, R2.reuse, R4, PT ;  /* 0x000000040200720c */ /* 0x040fe20003fa4070 */
[----:B------:R-:W-:Y:S02]  /*89a0*/  IMAD.MOV R37, RZ, RZ, -R37 ;  /* 0x000000ffff257224 */ /* 0x000fe400078e0a25 */
[----:B------:R-:W-:Y:S02]  /*89b0*/  IMAD.MOV R32, RZ, RZ, -R32 ;  /* 0x000000ffff207224 */ /* 0x000fe400078e0a20 */
[----:B------:R-:W-:Y:S01]  /*89c0*/  @!P6 IMAD.IADD R35, R35, 0x1, -R2 ;  /* 0x000000012323e824 */ /* 0x000fe200078e0a02 */
[C---:B------:R-:W-:Y:S01]  /*89d0*/  ISETP.GT.U32.AND P6, PT, R2.reuse, R36, PT ;  /* 0x000000240200720c */ /* 0x040fe20003fc4070 */
[C---:B------:R-:W-:Y:S02]  /*89e0*/  IMAD R34, R2.reuse, R37, R34 ;  /* 0x0000002502227224 */ /* 0x040fe400078e0222 */
[----:B------:R-:W-:-:S02]  /*89f0*/  IMAD R31, R2, R32, R31 ;  /* 0x00000020021f7224 */ /* 0x000fc400078e021f */
[----:B------:R-:W-:-:S04]  /*8a00*/  IMAD.HI.U32 R37, R3, R33, RZ ;  /* 0x0000002103257227 */ /* 0x000fc800078e00ff */
[----:B------:R-:W-:Y:S02]  /*8a10*/  IMAD.MOV R37, RZ, RZ, -R37 ;  /* 0x000000ffff257224 */ /* 0x000fe400078e0a25 */
[----:B------:R-:W-:Y:S01]  /*8a20*/  @!P1 IMAD.MOV R30, RZ, RZ, -R30 ;  /* 0x000000ffff1e9224 */ /* 0x000fe200078e0a1e */
[C---:B------:R-:W-:Y:S01]  /*8a30*/  ISETP.GT.U32.AND P1, PT, R2.reuse, R31, PT ;  /* 0x0000001f0200720c */ /* 0x040fe20003f24070 */
[----:B------:R-:W-:Y:S02]  /*8a40*/  IMAD R33, R2, R37, R33 ;  /* 0x0000002502217224 */ /* 0x000fe400078e0221 */
[----:B------:R-:W-:Y:S01]  /*8a50*/  @!P5 IMAD.IADD R4, R4, 0x1, -R2 ;  /* 0x000000010404d824 */ /* 0x000fe200078e0a02 */
[C---:B------:R-:W-:Y:S01]  /*8a60*/  ISETP.GT.U32.AND P5, PT, R2.reuse, R34, PT ;  /* 0x000000220200720c */ /* 0x040fe20003fa4070 */
[----:B------:R-:W-:Y:S01]  /*8a70*/  @!P4 IMAD.MOV R12, RZ, RZ, -R12 ;  /* 0x000000ffff0cc224 */ /* 0x000fe200078e0a0c */
[----:B------:R-:W-:Y:S01]  /*8a80*/  ISETP.GT.U32.AND P4, PT, R2, R35, PT ;  /* 0x000000230200720c */ /* 0x000fe20003f84070 */
[----:B------:R-:W-:Y:S01]  /*8a90*/  @!P6 IMAD.IADD R36, R36, 0x1, -R2 ;  /* 0x000000012424e824 */ /* 0x000fe200078e0a02 */
[----:B------:R-:W-:-:S02]  /*8aa0*/  ISETP.GT.U32.AND P6, PT, R2, R33, PT ;  /* 0x000000210200720c */ /* 0x000fc40003fc4070 */
[----:B------:R-:W-:Y:S01]  /*8ab0*/  IABS R32, R49 ;  /* 0x0000003100207213 */ /* 0x000fe20000000000 */
[----:B------:R0:W-:Y:S02]  /*8ac0*/  STL [R1+0x570], R12 ;  /* 0x0005700c01007387 */ /* 0x0001e40000100800 */
[----:B------:R-:W-:Y:S01]  /*8ad0*/  @!P1 IMAD.IADD R31, R31, 0x1, -R2 ;  /* 0x000000011f1f9824 */ /* 0x000fe200078e0a02 */
[----:B------:R-:W-:Y:S01]  /*8ae0*/  ISETP.GE.AND P1, PT, R47, RZ, PT ;  /* 0x000000ff2f00720c */ /* 0x000fe20003f26270 */
[----:B------:R-:W-:Y:S02]  /*8af0*/  IMAD.MOV.U32 R47, RZ, RZ, R13 ;  /* 0x000000ffff2f7224 */ /* 0x000fe400078e000d */
[----:B------:R-:W-:Y:S02]  /*8b00*/  IMAD.MOV.U32 R13, RZ, RZ, R4 ;  /* 0x000000ffff0d7224 */ /* 0x000fe400078e0004 */
[--C-:B------:R-:W-:Y:S01]  /*8b10*/  @!P5 IMAD.IADD R34, R34, 0x1, -R2.reuse ;  /* 0x000000012222d824 */ /* 0x100fe200078e0a02 */
[----:B0-----:R-:W3:Y:S01]  /*8b20*/  LDL.LU R12, [R1+0x2c94] ;  /* 0x002c9400010c7983 */ /* 0x001ee20000300800 */
[----:B------:R-:W-:-:S03]  /*8b30*/  @!P4 IMAD.IADD R35, R35, 0x1, -R2 ;  /* 0x000000012323c824 */ /* 0x000fc600078e0a02 */
[----:B------:R0:W-:Y:S01]  /*8b40*/  STL [R1+0x56c], R30 ;  /* 0x00056c1e01007387 */ /* 0x0001e20000100800 */
[----:B------:R-:W-:Y:S01]  /*8b50*/  @!P2 IMAD.MOV R13, RZ, RZ, -R13 ;  /* 0x000000ffff0da224 */ /* 0x000fe200078e0a0d */
[----:B------:R-:W-:Y:S01]  /*8b60*/  ISETP.GE.AND P4, PT, R46, RZ, PT ;  /* 0x000000ff2e00720c */ /* 0x000fe20003f86270 */
[----:B------:R-:W-:Y:S02]  /*8b70*/  IMAD.MOV.U32 R4, RZ, RZ, R14 ;  /* 0x000000ffff047224 */ /* 0x000fe400078e000e */
[----:B------:R-:W-:Y:S01]  /*8b80*/  @!P6 IMAD.IADD R33, R33, 0x1, -R2 ;  /* 0x000000012121e824 */ /* 0x000fe200078e0a02 */
[----:B------:R-:W-:Y:S01]  /*8b90*/  ISETP.GT.U32.AND P6, PT, R2, R34, PT ;  /* 0x000000220200720c */ /* 0x000fe20003fc4070 */
[----:B0-----:R-:W-:Y:S01]  /*8ba0*/  IMAD.HI.U32 R30, R3, R32, RZ ;  /* 0x00000020031e7227 */ /* 0x001fe200078e00ff */
[----:B------:R0:W-:Y:S03]  /*8bb0*/  STL [R1+0x564], R13 ;  /* 0x0005640d01007387 */ /* 0x0001e60000100800 */
[----:B------:R-:W-:-:S02]  /*8bc0*/  IMAD.MOV R30, RZ, RZ, -R30 ;  /* 0x000000ffff1e7224 */ /* 0x000fc400078e0a1e */
[----:B------:R-:W-:Y:S02]  /*8bd0*/  IMAD.MOV.U32 R14, RZ, RZ, R36 ;  /* 0x000000ffff0e7224 */ /* 0x000fe400078e0024 */
[----:B------:R-:W-:Y:S02]  /*8be0*/  IMAD.MOV.U32 R36, RZ, RZ, R47 ;  /* 0x000000ffff247224 */ /* 0x000fe400078e002f */
[----:B------:R-:W-:Y:S01]  /*8bf0*/  IMAD.MOV.U32 R47, RZ, RZ, R38 ;  /* 0x000000ffff2f7224 */ /* 0x000fe200078e0026 */
[----:B0-----:R-:W3:Y:S01]  /*8c00*/  LDL.LU R13, [R1+0x2c90] ;  /* 0x002c9000010d7983 */ /* 0x001ee20000300800 */
[----:B------:R-:W-:Y:S02]  /*8c10*/  IMAD.MOV.U32 R38, RZ, RZ, R8 ;  /* 0x000000ffff267224 */ /* 0x000fe400078e0008 */
[----:B------:R-:W-:Y:S02]  /*8c20*/  IMAD R32, R2, R30, R32 ;  /* 0x0000001e02207224 */ /* 0x000fe400078e0220 */
[----:B------:R-:W-:-:S02]  /*8c30*/  IMAD.MOV.U32 R8, RZ, RZ, R35 ;  /* 0x000000ffff087224 */ /* 0x000fc400078e0023 */
[----:B------:R-:W4:Y:S01]  /*8c40*/  LDL.LU R35, [R1+0x234] ;  /* 0x0002340001237983 */ /* 0x000f220000300800 */
[C---:B------:R-:W-:Y:S01]  /*8c50*/  ISETP.GT.U32.AND P5, PT, R2.reuse, R31, PT ;  /* 0x0000001f0200720c */ /* 0x040fe20003fa4070 */
[----:B------:R-:W-:Y:S01]  /*8c60*/  @!P0 IMAD.MOV R8, RZ, RZ, -R8 ;  /* 0x000000ffff088224 */ /* 0x000fe200078e0a08 */
[----:B------:R-:W-:Y:S01]  /*8c70*/  ISETP.GT.U32.AND P0, PT, R2, R32, PT ;  /* 0x000000200200720c */ /* 0x000fe20003f04070 */
[----:B------:R-:W-:Y:S01]  /*8c80*/  @!P6 IMAD.IADD R34, R34, 0x1, -R2 ;  /* 0x000000012222e824 */ /* 0x000fe200078e0a02 */
[----:B------:R-:W-:-:S09]  /*8c90*/  IABS R30, R51 ;  /* 0x00000033001e7213 */ /* 0x000fd20000000000 */
[--C-:B------:R-:W-:Y:S02]  /*8ca0*/  @!P5 IMAD.IADD R31, R31, 0x1, -R2.reuse ;  /* 0x000000011f1fd824 */ /* 0x100fe400078e0a02 */
[----:B------:R-:W-:Y:S01]  /*8cb0*/  @!P0 IMAD.IADD R32, R32, 0x1, -R2 ;  /* 0x0000000120208824 */ /* 0x000fe200078e0a02 */
[----:B------:R-:W-:Y:S01]  /*8cc0*/  ISETP.GE.AND P0, PT, R51, RZ, PT ;  /* 0x000000ff3300720c */ /* 0x000fe20003f06270 */
[----:B------:R-:W-:Y:S02]  /*8cd0*/  IMAD.MOV.U32 R51, RZ, RZ, R9 ;  /* 0x000000ffff337224 */ /* 0x000fe400078e0009 */
[----:B------:R-:W-:Y:S01]  /*8ce0*/  IMAD.MOV.U32 R9, RZ, RZ, R31 ;  /* 0x000000ffff097224 */ /* 0x000fe200078e001f */
[C---:B------:R-:W-:Y:S01]  /*8cf0*/  ISETP.GT.U32.AND P2, PT, R2.reuse, R33, PT ;  /* 0x000000210200720c */ /* 0x040fe20003f44070 */
[----:B------:R-:W-:Y:S02]  /*8d00*/  @!P1 IMAD.MOV R34, RZ, RZ, -R34 ;  /* 0x000000ffff229224 */ /* 0x000fe400078e0a22 */
[----:B------:R-:W-:Y:S01]  /*8d10*/  @!P4 IMAD.MOV R9, RZ, RZ, -R9 ;  /* 0x000000ffff09c224 */ /* 0x000fe200078e0a09 */
[----:B------:R-:W-:Y:S01]  /*8d20*/  ISETP.GT.U32.AND P4, PT, R2, R32, PT ;  /* 0x000000200200720c */ /* 0x000fe20003f84070 */
[----:B------:R-:W-:Y:S01]  /*8d30*/  @!P3 IMAD.MOV R14, RZ, RZ, -R14 ;  /* 0x000000ffff0eb224 */ /* 0x000fe200078e0a0e */
[----:B------:R-:W-:-:S02]  /*8d40*/  ISETP.GE.AND P3, PT, R48, RZ, PT ;  /* 0x000000ff3000720c */ /* 0x000fc40003f66270 */
[----:B------:R-:W-:Y:S02]  /*8d50*/  ISETP.GE.AND P5, PT, R49, RZ, PT ;  /* 0x000000ff3100720c */ /* 0x000fe40003fa6270 */
[----:B------:R0:W-:Y:S03]  /*8d60*/  STL [R1+0x560], R14 ;  /* 0x0005600e01007387 */ /* 0x0001e60000100800 */
[----:B------:R-:W-:Y:S01]  /*8d70*/  @!P2 IMAD.IADD R33, R33, 0x1, -R2 ;  /* 0x000000012121a824 */ /* 0x000fe200078e0a02 */
[----:B------:R-:W-:-:S03]  /*8d80*/  ISETP.GE.AND P2, PT, R50, RZ, PT ;  /* 0x000000ff3200720c */ /* 0x000fc60003f46270 */
[----:B------:R-:W-:Y:S01]  /*8d90*/  @!P4 IMAD.IADD R32, R32, 0x1, -R2 ;  /* 0x000000012020c824 */ /* 0x000fe200078e0a02 */
[----:B0-----:R-:W3:Y:S04]  /*8da0*/  LDL.LU R14, [R1+0x2c8c] ;  /* 0x002c8c00010e7983 */ /* 0x001ee80000300800 */
[----:B------:R0:W-:Y:S04]  /*8db0*/  STL [R1+0x55c], R8 ;  /* 0x00055c0801007387 */ /* 0x0001e80000100800 */
[----:B0-----:R-:W3:Y:S04]  /*8dc0*/  LDL.LU R8, [R1+0x2c88] ;  /* 0x002c880001087983 */ /* 0x001ee80000300800 */
[----:B------:R0:W-:Y:S04]  /*8dd0*/  STL [R1+0x550], R9 ;  /* 0x0005500901007387 */ /* 0x0001e80000100800 */
[----:B0-----:R-:W3:Y:S04]  /*8de0*/  LDL.LU R9, [R1+0x2c84] ;  /* 0x002c840001097983 */ /* 0x001ee80000300800 */
[----:B------:R0:W-:Y:S02]  /*8df0*/  STL [R1+0x54c], R34 ;  /* 0x00054c2201007387 */ /* 0x0001e40000100800 */
[----:B0-----:R-:W-:-:S04]  /*8e00*/  IMAD.MOV.U32 R34, RZ, RZ, R33 ;  /* 0x000000ffff227224 */ /* 0x001fc800078e0021 */
[----:B------:R-:W-:-:S05]  /*8e10*/  @!P3 IMAD.MOV R34, RZ, RZ, -R34 ;  /* 0x000000ffff22b224 */ /* 0x000fca00078e0a22 */
[----:B------:R-:W-:Y:S01]  /*8e20*/  STL [R1+0x544], R34 ;  /* 0x0005442201007387 */ /* 0x000fe20000100800 */
[----:B--2---:R-:W-:Y:S01]  /*8e30*/  IMAD.MOV.U32 R37, RZ, RZ, R29 ;  /* 0x000000ffff257224 */ /* 0x004fe200078e001d */
[----:B------:R-:W-:-:S03]  /*8e40*/  IABS R29, R50 ;  /* 0x00000032001d7213 */ /* 0x000fc60000000000 */
[----:B------:R-:W-:Y:S02]  /*8e50*/  IMAD.MOV.U32 R46, RZ, RZ, R37 ;  /* 0x000000ffff2e7224 */ /* 0x000fe400078e0025 */
[----:B------:R-:W-:-:S04]  /*8e60*/  IMAD.HI.U32 R37, R3, R29, RZ ;  /* 0x0000001d03257227 */ /* 0x000fc800078e00ff */
[----:B------:R-:W-:-:S04]  /*8e70*/  IMAD.MOV R37, RZ, RZ, -R37 ;  /* 0x000000ffff257224 */ /* 0x000fc800078e0a25 */
[----:B------:R-:W-:-:S05]  /*8e80*/  IMAD R29, R2, R37, R29 ;  /* 0x00000025021d7224 */ /* 0x000fca00078e021d */
[----:B------:R-:W-:-:S13]  /*8e90*/  ISETP.GT.U32.AND P6, PT, R2, R29, PT ;  /* 0x0000001d0200720c */ /* 0x000fda0003fc4070 */
[----:B------:R-:W-:-:S05]  /*8ea0*/  @!P6 IMAD.IADD R29, R29, 0x1, -R2 ;  /* 0x000000011d1de824 */ /* 0x000fca00078e0a02 */
[----:B------:R-:W-:Y:S01]  /*8eb0*/  ISETP.GT.U32.AND P1, PT, R2, R29, PT ;  /* 0x0000001d0200720c */ /* 0x000fe20003f24070 */
[----:B------:R-:W-:Y:S01]  /*8ec0*/  IMAD.MOV.U32 R50, RZ, RZ, R36 ;  /* 0x000000ffff327224 */ /* 0x000fe200078e0024 */
[----:B------:R-:W-:-:S11]  /*8ed0*/  IABS R36, R53 ;  /* 0x0000003500247213 */ /* 0x000fd60000000000 */
[----:B------:R-:W-:Y:S01]  /*8ee0*/  @!P1 IMAD.IADD R29, R29, 0x1, -R2 ;  /* 0x000000011d1d9824 */ /* 0x000fe200078e0a02 */
[----:B------:R-:W-:Y:S01]  /*8ef0*/  ISETP.GE.AND P1, PT, R53, RZ, PT ;  /* 0x000000ff3500720c */ /* 0x000fe20003f26270 */
[----:B------:R-:W-:-:S04]  /*8f00*/  IMAD.MOV.U32 R53, RZ, RZ, R32 ;  /* 0x000000ffff357224 */ /* 0x000fc800078e0020 */
[----:B------:R-:W-:-:S05]  /*8f10*/  @!P5 IMAD.MOV R53, RZ, RZ, -R53 ;  /* 0x000000ffff35d224 */ /* 0x000fca00078e0a35 */
[----:B------:R0:W-:Y:S02]  /*8f20*/  STL [R1+0x538], R53 ;  /* 0x0005383501007387 */ /* 0x0001e40000100800 */
[----:B0-----:R-:W-:Y:S02]  /*8f30*/  IMAD.MOV.U32 R53, RZ, RZ, R50 ;  /* 0x000000ffff357224 */ /* 0x001fe400078e0032 */
[----:B------:R-:W-:Y:S02]  /*8f40*/  IMAD.MOV.U32 R50, RZ, RZ, R45 ;  /* 0x000000ffff327224 */ /* 0x000fe400078e002d */
[----:B------:R-:W-:Y:S02]  /*8f50*/  IMAD.MOV.U32 R45, RZ, RZ, R43 ;  /* 0x000000ffff2d7224 */ /* 0x000fe400078e002b */
[----:B------:R-:W-:Y:S02]  /*8f60*/  IMAD.MOV.U32 R43, RZ, RZ, R10 ;  /* 0x000000ffff2b7224 */ /* 0x000fe400078e000a */
[----:B------:R-:W-:-:S02]  /*8f70*/  IMAD.MOV.U32 R10, RZ, RZ, R29 ;  /* 0x000000ffff0a7224 */ /* 0x000fc400078e001d */
[----:B------:R-:W2:Y:S01]  /*8f80*/  LDL.LU R29, [R1+0x8c] ;  /* 0x00008c00011d7983 */ /* 0x000ea20000300800 */
[----:B------:R-:W-:Y:S02]  /*8f90*/  IMAD.MOV.U32 R49, RZ, RZ, R4 ;  /* 0x000000ffff317224 */ /* 0x000fe400078e0004 */
[----:B------:R-:W-:-:S04]  /*8fa0*/  IMAD.HI.U32 R4, R3, R30, RZ ;  /* 0x0000001e03047227 */ /* 0x000fc800078e00ff */
[----:B------:R-:W-:-:S04]  /*8fb0*/  IMAD.MOV R4, RZ, RZ, -R4 ;  /* 0x000000ffff047224 */ /* 0x000fc800078e0a04 */
[----:B------:R-:W-:Y:S02]  /*8fc0*/  IMAD R37, R2, R4, R30 ;  /* 0x0000000402257224 */ /* 0x000fe400078e021e */
[----:B------:R-:W-:-:S03]  /*8fd0*/  IMAD.HI.U32 R31, R3, R36, RZ ;  /* 0x00000024031f7227 */ /* 0x000fc600078e00ff */
[----:B------:R-:W-:Y:S01]  /*8fe0*/  ISETP.GT.U32.AND P6, PT, R2, R37, PT ;  /* 0x000000250200720c */ /* 0x000fe20003fc4070 */
[----:B------:R-:W-:Y:S01]  /*8ff0*/  IMAD.MOV R31, RZ, RZ, -R31 ;  /* 0x000000ffff1f7224 */ /* 0x000fe200078e0a1f */
[----:B------:R-:W-:-:S03]  /*9000*/  IABS R30, R54 ;  /* 0x00000036001e7213 */ /* 0x000fc60000000000 */
[----:B------:R-:W-:Y:S02]  /*9010*/  IMAD R31, R2, R31, R36 ;  /* 0x0000001f021f7224 */ /* 0x000fe400078e0224 */
[----:B------:R-:W-:-:S06]  /*9020*/  IMAD.HI.U32 R33, R3, R30, RZ ;  /* 0x0000001e03217227 */ /* 0x000fcc00078e00ff */
[----:B------:R-:W-:Y:S01]  /*9030*/  @!P6 IMAD.IADD R37, R37, 0x1, -R2 ;  /* 0x000000012525e824 */ /* 0x000fe200078e0a02 */
[----:B------:R-:W-:Y:S01]  /*9040*/  ISETP.GT.U32.AND P6, PT, R2, R31, PT ;  /* 0x0000001f0200720c */ /* 0x000fe20003fc4070 */
[----:B------:R-:W-:Y:S02]  /*9050*/  IMAD.MOV R33, RZ, RZ, -R33 ;  /* 0x000000ffff217224 */ /* 0x000fe400078e0a21 */
[----:B----4-:R-:W-:Y:S01]  /*9060*/  IMAD.MOV.U32 R48, RZ, RZ, R35 ;  /* 0x000000ffff307224 */ /* 0x010fe200078e0023 */
[----:B------:R-:W-:-:S05]  /*9070*/  IABS R35, R52 ;  /* 0x0000003400237213 */ /* 0x000fca0000000000 */
[----:B------:R-:W-:-:S04]  /*9080*/  IMAD.HI.U32 R4, R3, R35, RZ ;  /* 0x0000002303047227 */ /* 0x000fc800078e00ff */
[----:B------:R-:W-:-:S04]  /*9090*/  IMAD.MOV R4, RZ, RZ, -R4 ;  /* 0x000000ffff047224 */ /* 0x000fc800078e0a04 */
[----:B------:R-:W-:-:S05]  /*90a0*/  IMAD R4, R2, R4, R35 ;  /* 0x0000000402047224 */ /* 0x000fca00078e0223 */
[C---:B------:R-:W-:Y:S01]  /*90b0*/  ISETP.GT.U32.AND P4, PT, R2.reuse, R4, PT ;  /* 0x000000040200720c */ /* 0x040fe20003f84070 */
[----:B------:R-:W-:Y:S01]  /*90c0*/  IMAD R36, R2, R33, R30 ;  /* 0x0000002102247224 */ /* 0x000fe200078e021e */
[----:B------:R-:W-:Y:S01]  /*90d0*/  IABS R33, R55 ;  /* 0x0000003700217213 */ /* 0x000fe20000000000 */
[----:B------:R-:W-:-:S04]  /*90e0*/  @!P6 IMAD.IADD R31, R31, 0x1, -R2 ;  /* 0x000000011f1fe824 */ /* 0x000fc800078e0a02 */
[----:B------:R-:W-:-:S06]  /*90f0*/  IMAD.HI.U32 R32, R3, R33, RZ ;  /* 0x0000002103207227 */ /* 0x000fcc00078e00ff */
[----:B------:R-:W-:Y:S01]  /*9100*/  @!P4 IMAD.IADD R4, R4, 0x1, -R2 ;  /* 0x000000010404c824 */ /* 0x000fe200078e0a02 */
[----:B------:R-:W-:-:S04]  /*9110*/  ISETP.GT.U32.AND P4, PT, R2, R37, PT ;  /* 0x000000250200720c */ /* 0x000fc80003f84070 */
[----:B------:R-:W-:Y:S01]  /*9120*/  ISETP.GT.U32.AND P6, PT, R2, R4, PT ;  /* 0x000000040200720c */ /* 0x000fe20003fc4070 */
[----:B------:R-:W-:Y:S01]  /*9130*/  IMAD.MOV R32, RZ, RZ, -R32 ;  /* 0x000000ffff207224 */ /* 0x000fe200078e0a20 */
[----:B------:R-:W-:Y:S02]  /*9140*/  IABS R30, R56 ;  /* 0x00000038001e7213 */ /* 0x000fe40000000000 */
[----:B------:R-:W-:Y:S01]  /*9150*/  ISETP.GE.AND P3, PT, R52, RZ, PT ;  /* 0x000000ff3400720c */ /* 0x000fe20003f66270 */
[----:B------:R-:W-:Y:S02]  /*9160*/  IMAD.MOV.U32 R52, RZ, RZ, R51 ;  /* 0x000000ffff347224 */ /* 0x000fe400078e0033 */
[----:B------:R-:W-:Y:S02]  /*9170*/  IMAD.MOV.U32 R51, RZ, RZ, R48 ;  /* 0x000000ffff337224 */ /* 0x000fe400078e0030 */
[----:B------:R-:W-:Y:S02]  /*9180*/  IMAD R32, R2, R32, R33 ;  /* 0x0000002002207224 */ /* 0x000fe400078e0221 */
[----:B------:R-:W-:-:S02]  /*9190*/  IMAD.MOV.U32 R48, RZ, RZ, R38 ;  /* 0x000000ffff307224 */ /* 0x000fc400078e0026 */
[----:B------:R-:W-:Y:S01]  /*91a0*/  IMAD.HI.U32 R38, R3, R30, RZ ;  /* 0x0000001e03267227 */ /* 0x000fe200078e00ff */
[----:B------:R-:W-:-:S03]  /*91b0*/  IABS R35, R57 ;  /* 0x0000003900237213 */ /* 0x000fc60000000000 */
[--C-:B------:R-:W-:Y:S01]  /*91c0*/  @!P6 IMAD.IADD R4, R4, 0x1, -R2.reuse ;  /* 0x000000010404e824 */ /* 0x100fe200078e0a02 */
[----:B------:R-:W-:Y:S01]  /*91d0*/  ISETP.GT.U32.AND P6, PT, R2, R32, PT ;  /* 0x000000200200720c */ /* 0x000fe20003fc4070 */
[----:B------:R-:W-:Y:S01]  /*91e0*/  @!P4 IMAD.IADD R37, R37, 0x1, -R2 ;  /* 0x000000012525c824 */ /* 0x000fe200078e0a02 */
[----:B------:R-:W-:Y:S01]  /*91f0*/  ISETP.GE.AND P4, PT, R54, RZ, PT ;  /* 0x000000ff3600720c */ /* 0x000fe20003f86270 */
[----:B------:R-:W-:Y:S02]  /*9200*/  IMAD.MOV R38, RZ, RZ, -R38 ;  /* 0x000000ffff267224 */ /* 0x000fe400078e0a26 */
[----:B------:R-:W-:Y:S02]  /*9210*/  IMAD.MOV.U32 R54, RZ, RZ, R11 ;  /* 0x000000ffff367224 */ /* 0x000fe400078e000b */
[----:B------:R-:W-:Y:S02]  /*9220*/  IMAD.MOV.U32 R11, RZ, RZ, R37 ;  /* 0x000000ffff0b7224 */ /* 0x000fe400078e0025 */
[----:B------:R-:W-:-:S02]  /*9230*/  @!P2 IMAD.MOV R10, RZ, RZ, -R10 ;  /* 0x000000ffff0aa224 */ /* 0x000fc400078e0a0a */
[----:B------:R-:W-:Y:S02]  /*9240*/  IMAD R30, R2, R38, R30 ;  /* 0x00000026021e7224 */ /* 0x000fe400078e021e */
[----:B------:R-:W-:Y:S01]  /*9250*/  @!P0 IMAD.MOV R11, RZ, RZ, -R11 ;  /* 0x000000ffff0b8224 */ /* 0x000fe200078e0a0b */
[----:B------:R0:W-:Y:S01]  /*9260*/  STL [R1+0x534], R10 ;  /* 0x0005340a01007387 */ /* 0x0001e20000100800 */
[----:B------:R-:W-:Y:S01]  /*9270*/  @!P6 IMAD.IADD R32, R32, 0x1, -R2 ;  /* 0x000000012020e824 */ /* 0x000fe200078e0a02 */
[----:B------:R-:W-:Y:S02]  /*9280*/  ISETP.GE.AND P6, PT, R56, RZ, PT ;  /* 0x000000ff3800720c */ /* 0x000fe40003fc6270 */
[----:B0-----:R-:W4:Y:S04]  /*9290*/  LDL.LU R10, [R1+0x2c80] ;  /* 0x002c8000010a7983 */ /* 0x001f280000300800 */
[----:B------:R-:W3:Y:S04]  /*92a0*/  LDL.LU R37, [R1+0x238] ;  /* 0x0002380001257983 */ /* 0x000ee80000300800 */
[----:B------:R0:W-:Y:S04]  /*92b0*/  STL [R1+0x528], R11 ;  /* 0x0005280b01007387 */ /* 0x0001e80000100800 */
[----:B0-----:R-:W4:Y:S04]  /*92c0*/  LDL.LU R11, [R1+0x2c7c] ;  /* 0x002c7c00010b7983 */ /* 0x001f280000300800 */
[----:B------:R-:W4:Y:S01]  /*92d0*/  LDL.LU R56, [R1+0x10] ;  /* 0x0000100001387983 */ /* 0x000f220000300800 */
[----:B--2---:R-:W-:-:S02]  /*92e0*/  IMAD.MOV.U32 R38, RZ, RZ, R29 ;  /* 0x000000ffff267224 */ /* 0x004fc400078e001d */
[----:B------:R-:W-:-:S04]  /*92f0*/  IMAD.HI.U32 R29, R3, R35, RZ ;  /* 0x00000023031d7227 */ /* 0x000fc800078e00ff */
[----:B------:R-:W-:-:S04]  /*9300*/  IMAD.MOV R29, RZ, RZ, -R29 ;  /* 0x000000ffff1d7224 */ /* 0x000fc800078e0a1d */
[C---:B------:R-:W-:Y:S02]  /*9310*/  IMAD R29, R2.reuse, R29, R35 ;  /* 0x0000001d021d7224 */ /* 0x040fe400078e0223 */
[----:B------:R-:W2:Y:S01]  /*9320*/  LDL.LU R35, [R1+0x4] ;  /* 0x0000040001237983 */ /* 0x000ea20000300800 */
[----:B------:R-:W-:Y:S02]  /*9330*/  ISETP.GT.U32.AND P2, PT, R2, R36, PT ;  /* 0x000000240200720c */ /* 0x000fe40003f44070 */
[----:B------:R-:W-:-:S05]  /*9340*/  IABS R34, R58 ;  /* 0x0000003a00227213 */ /* 0x000fca0000000000 */
[----:B------:R-:W-:-:S04]  /*9350*/  IMAD.HI.U32 R33, R3, R34, RZ ;  /* 0x0000002203217227 */ /* 0x000fc800078e00ff */
[----:B------:R-:W-:Y:S02]  /*9360*/  IMAD.MOV R33, RZ, RZ, -R33 ;  /* 0x000000ffff217224 */ /* 0x000fe400078e0a21 */
[----:B------:R-:W-:Y:S01]  /*9370*/  @!P2 IMAD.IADD R36, R36, 0x1, -R2 ;  /* 0x000000012424a824 */ /* 0x000fe200078e0a02 */
[C---:B------:R-:W-:Y:S01]  /*9380*/  ISETP.GT.U32.AND P5, PT, R2.reuse, R31, PT ;  /* 0x0000001f0200720c */ /* 0x040fe20003fa4070 */
[C---:B------:R-:W-:Y:S02]  /*9390*/  IMAD R33, R2.reuse, R33, R34 ;  /* 0x0000002102217224 */ /* 0x040fe400078e0222 */
[----:B------:R-:W-:Y:S01]  /*93a0*/  IMAD.MOV.U32 R34, RZ, RZ, R4 ;  /* 0x000000ffff227224 */ /* 0x000fe200078e0004 */
[----:B------:R-:W-:-:S03]  /*93b0*/  ISETP.GT.U32.AND P2, PT, R2, R36, PT ;  /* 0x000000240200720c */ /* 0x000fc60003f44070 */
[----:B------:R-:W-:Y:S01]  /*93c0*/  @!P3 IMAD.MOV R34, RZ, RZ, -R34 ;  /* 0x000000ffff22b224 */ /* 0x000fe200078e0a22 */
[----:B------:R-:W-:Y:S01]  /*93d0*/  ISETP.GE.AND P0, PT, R55, RZ, PT ;  /* 0x000000ff3700720c */ /* 0x000fe20003f06270 */
[----:B------:R0:W-:Y:S04]  /*93e0*/  STL [R1+0x520], R4 ;  /* 0x0005200401007387 */ /* 0x0001e80000100800 */
[----:B------:R2:W-:Y:S01]  /*93f0*/  @!P3 STL [R1+0x520], R34 ;  /* 0x000520220100b387 */ /* 0x0005e20000100800 */
[--C-:B------:R-:W-:Y:S01]  /*9400*/  @!P5 IMAD.IADD R31, R31, 0x1, -R2.reuse ;  /* 0x000000011f1fd824 */ /* 0x100fe200078e0a02 */
[----:B------:R-:W-:Y:S02]  /*9410*/  ISETP.GT.U32.AND P3, PT, R2, R32, PT ;  /* 0x000000200200720c */ /* 0x000fe40003f64070 */
[----:B------:R-:W-:Y:S01]  /*9420*/  @!P2 IMAD.IADD R36, R36, 0x1, -R2 ;  /* 0x000000012424a824 */ /* 0x000fe200078e0a02 */
[----:B------:R-:W-:-:S02]  /*9430*/  ISETP.GT.U32.AND P5, PT, R2, R30, PT ;  /* 0x0000001e0200720c */ /* 0x000fc40003fa4070 */
[----:B------:R-:W-:-:S08]  /*9440*/  ISETP.GT.U32.AND P2, PT, R2, R29, PT ;  /* 0x0000001d0200720c */ /* 0x000fd00003f44070 */
[----:B------:R-:W-:-:S03]  /*9450*/  @!P3 IMAD.IADD R32, R32, 0x1, -R2 ;  /* 0x000000012020b824 */ /* 0x000fc600078e0a02 */
[----:B------:R-:W-:-:S05]  /*9460*/  @!P5 IMAD.IADD R30, R30, 0x1, -R2 ;  /* 0x000000011e1ed824 */ /* 0x000fca00078e0a02 */
[----:B------:R-:W-:Y:S01]  /*9470*/  ISETP.GT.U32.AND P5, PT, R2, R30, PT ;  /* 0x0000001e0200720c */ /* 0x000fe20003fa4070 */
[----:B------:R-:W-:Y:S02]  /*9480*/  @!P2 IMAD.IADD R29, R29, 0x1, -R2 ;  /* 0x000000011d1da824 */ /* 0x000fe400078e0a02 */
[----:B------:R-:W-:-:S10]  /*9490*/  @!P0 IMAD.MOV R32, RZ, RZ, -R32 ;  /* 0x000000ffff208224 */ /* 0x000fd400078e0a20 */
[----:B------:R-:W-:Y:S01]  /*94a0*/  @!P5 IMAD.IADD R30, R30, 0x1, -R2 ;  /* 0x000000011e1ed824 */ /* 0x000fe200078e0a02 */
[----:B------:R-:W-:-:S03]  /*94b0*/  ISETP.GE.AND P5, PT, R58, RZ, PT ;  /* 0x000000ff3a00720c */ /* 0x000fc60003fa6270 */
[----:B------:R-:W-:Y:S02]  /*94c0*/  @!P6 IMAD.MOV R30, RZ, RZ, -R30 ;  /* 0x000000ffff1ee224 */ /* 0x000fe400078e0a1e */
[----:B---3--:R-:W-:Y:S01]  /*94d0*/  IMAD.MOV.U32 R55, RZ, RZ, R37 ;  /* 0x000000ffff377224 */ /* 0x008fe200078e0025 */
[----:B------:R-:W-:-:S05]  /*94e0*/  IABS R37, R59 ;  /* 0x0000003b00257213 */ /* 0x000fca0000000000 */
[----:B0-----:R-:W-:-:S04]  /*94f0*/  IMAD.HI.U32 R4, R3, R37, RZ ;  /* 0x0000002503047227 */ /* 0x001fc800078e00ff */
[----:B------:R-:W-:-:S04]  /*9500*/  IMAD.MOV R4, RZ, RZ, -R4 ;  /* 0x000000ffff047224 */ /* 0x000fc800078e0a04 */
[----:B------:R-:W-:-:S05]  /*9510*/  IMAD R4, R2, R4, R37 ;  /* 0x0000000402047224 */ /* 0x000fca00078e0225 */
[----:B------:R-:W-:-:S13]  /*9520*/  ISETP.GT.U32.AND P3, PT, R2, R4, PT ;  /* 0x000000040200720c */ /* 0x000fda0003f64070 */
[----:B------:R-:W-:Y:S01]  /*9530*/  @!P3 IMAD.IADD R4, R4, 0x1, -R2 ;  /* 0x000000010404b824 */ /* 0x000fe200078e0a02 */
[----:B------:R-:W-:Y:S02]  /*9540*/  ISETP.GE.AND P2, PT, R59, RZ, PT ;  /* 0x000000ff3b00720c */ /* 0x000fe40003f46270 */
[----:B------:R-:W-:Y:S02]  /*9550*/  ISETP.GE.AND P6, PT, R60, RZ, PT ;  /* 0x000000ff3c00720c */ /* 0x000fe40003fc6270 */
[----:B------:R-:W-:-:S13]  /*9560*/  ISETP.GT.U32.AND P0, PT, R2, R4, PT ;  /* 0x000000040200720c */ /* 0x000fda0003f04070 */
[----:B------:R-:W-:-:S04]  /*9570*/  @!P0 IMAD.IADD R4, R4, 0x1, -R2 ;  /* 0x0000000104048824 */ /* 0x000fc800078e0a02 */
[----:B------:R-:W-:Y:S01]  /*9580*/  @!P2 IMAD.MOV R4, RZ, RZ, -R4 ;  /* 0x000000ffff04a224 */ /* 0x000fe200078e0a04 */
[----:B------:R-:W-:Y:S01]  /*9590*/  ISETP.GE.AND P0, PT, R62, RZ, PT ;  /* 0x000000ff3e00720c */ /* 0x000fe20003f06270 */
[----:B--2---:R-:W-:Y:S02]  /*95a0*/  IMAD.MOV.U32 R34, RZ, RZ, R35 ;  /* 0x000000ffff227224 */ /* 0x004fe400078e0023 */
[----:B------:R-:W-:Y:S02]  /*95b0*/  IMAD.MOV.U32 R35, RZ, RZ, R38 ;  /* 0x000000ffff237224 */ /* 0x000fe400078e0026 */
[----:B------:R-:W-:Y:S02]  /*95c0*/  IMAD.MOV.U32 R38, RZ, RZ, R53 ;  /* 0x000000ffff267224 */ /* 0x000fe400078e0035 */
[----:B------:R-:W-:Y:S02]  /*95d0*/  IMAD.MOV.U32 R53, RZ, RZ, R126 ;  /* 0x000000ffff357224 */ /* 0x000fe400078e007e */
[----:B------:R-:W-:-:S02]  /*95e0*/  IMAD.MOV.U32 R126, RZ, RZ, R128 ;  /* 0x000000ffff7e7224 */ /* 0x000fc400078e0080 */
[----:B------:R-:W-:Y:S02]  /*95f0*/  IMAD.MOV.U32 R128, RZ, RZ, R250 ;  /* 0x000000ffff807224 */ /* 0x000fe400078e00fa */
[----:B------:R-:W-:Y:S02]  /*9600*/  IMAD.MOV.U32 R250, RZ, RZ, R252 ;  /* 0x000000fffffa7224 */ /* 0x000fe400078e00fc */
[----:B------:R-:W-:Y:S02]  /*9610*/  IMAD.MOV.U32 R252, RZ, RZ, R31 ;  /* 0x000000fffffc7224 */ /* 0x000fe400078e001f */
[----:B------:R-:W-:Y:S02]  /*9620*/  IMAD.MOV.U32 R31, RZ, RZ, R0 ;  /* 0x000000ffff1f7224 */ /* 0x000fe400078e0000 */
[----:B------:R-:W-:-:S04]  /*9630*/  IMAD.MOV.U32 R0, RZ, RZ, R36 ;  /* 0x000000ffff007224 */ /* 0x000fc800078e0024 */
[----:B------:R-:W-:Y:S01]  /*9640*/  @!P4 IMAD.MOV R0, RZ, RZ, -R0 ;  /* 0x000000ffff00c224 */ /* 0x000fe200078e0a00 */
[----:B------:R-:W-:Y:S01]  /*9650*/  ISETP.GT.U32.AND P4, PT, R2, R33, PT ;  /* 0x000000210200720c */ /* 0x000fe20003f84070 */
[----:B------:R-:W-:Y:S01]  /*9660*/  IMAD.MOV.U32 R36, RZ, RZ, R31 ;  /* 0x000000ffff247224 */ /* 0x000fe200078e001f */
[----:B------:R-:W-:Y:S01]  /*9670*/  IABS R31, R60 ;  /* 0x0000003c001f7213 */ /* 0x000fe20000000000 */
[----:B------:R-:W-:Y:S01]  /*9680*/  @!P1 IMAD.MOV R252, RZ, RZ, -R252 ;  /* 0x000000fffffc9224 */ /* 0x000fe200078e0afc */
[----:B------:R-:W-:Y:S01]  /*9690*/  ISETP.GE.AND P1, PT, R57, RZ, PT ;  /* 0x000000ff3900720c */ /* 0x000fe20003f26270 */
[----:B------:R-:W-:Y:S02]  /*96a0*/  IMAD.MOV.U32 R57, RZ, RZ, R36 ;  /* 0x000000ffff397224 */ /* 0x000fe400078e0024 */
[----:B------:R-:W-:-:S06]  /*96b0*/  IMAD.HI.U32 R36, R3, R31, RZ ;  /* 0x0000001f03247227 */ /* 0x000fcc00078e00ff */
[----:B------:R-:W-:-:S05]  /*96c0*/  @!P4 IMAD.IADD R33, R33, 0x1, -R2 ;  /* 0x000000012121c824 */ /* 0x000fca00078e0a02 */
[C---:B------:R-:W-:Y:S01]  /*96d0*/  ISETP.GT.U32.AND P3, PT, R2.reuse, R33, PT ;  /* 0x000000210200720c */ /* 0x040fe20003f64070 */
[----:B------:R-:W-:Y:S01]  /*96e0*/  IMAD.MOV R36, RZ, RZ, -R36 ;  /* 0x000000ffff247224 */ /* 0x000fe200078e0a24 */
[----:B------:R-:W-:-:S03]  /*96f0*/  ISETP.GT.U32.AND P4, PT, R2, R29, PT ;  /* 0x0000001d0200720c */ /* 0x000fc60003f84070 */
[----:B------:R-:W-:Y:S01]  /*9700*/  IMAD R31, R2, R36, R31 ;  /* 0x00000024021f7224 */ /* 0x000fe200078e021f */
[----:B------:R0:W-:Y:S01]  /*9710*/  STL [R1+0x518], R252 ;  /* 0x000518fc01007387 */ /* 0x0001e20000100800 */
[----:B------:R-:W-:Y:S01]  /*9720*/  IMAD.MOV.U32 R58, RZ, RZ, R34 ;  /* 0x000000ffff3a7224 */ /* 0x000fe200078e0022 */
[----:B------:R-:W-:-:S05]  /*9730*/  IABS R34, R61 ;  /* 0x0000003d00227213 */ /* 0x000fca0000000000 */
[--C-:B------:R-:W-:Y:S01]  /*9740*/  @!P3 IMAD.IADD R33, R33, 0x1, -R2.reuse ;  /* 0x000000012121b824 */ /* 0x100fe200078e0a02 */
[----:B------:R-:W-:Y:S01]  /*9750*/  ISETP.GT.U32.AND P3, PT, R2, R31, PT ;  /* 0x0000001f0200720c */ /* 0x000fe20003f64070 */
[----:B0-----:R-:W2:Y:S04]  /*9760*/  LDL.LU R252, [R1+0x2c78] ;  /* 0x002c780001fc7983 */ /* 0x001ea80000300800 */
[----:B------:R0:W-:Y:S01]  /*9770*/  STL [R1+0x514], R0 ;  /* 0x0005140001007387 */ /* 0x0001e20000100800 */
[----:B------:R-:W-:Y:S01]  /*9780*/  IMAD.MOV.U32 R37, RZ, RZ, R35 ;  /* 0x000000ffff257224 */ /* 0x000fe200078e0023 */
[----:B------:R-:W-:Y:S01]  /*9790*/  IABS R35, R62 ;  /* 0x0000003e00237213 */ /* 0x000fe20000000000 */
[----:B------:R-:W-:Y:S01]  /*97a0*/  @!P4 IMAD.IADD R29, R29, 0x1, -R2 ;  /* 0x000000011d1dc824 */ /* 0x000fe200078e0a02 */
[----:B0-----:R-:W3:Y:S04]  /*97b0*/  LDL.LU R0, [R1+0x2c74] ;  /* 0x002c740001007983 */ /* 0x001ee80000300800 */
[----:B------:R-:W-:Y:S04]  /*97c0*/  STL [R1+0x510], R32 ;  /* 0x0005102001007387 */ /* 0x000fe80000100800 */
[----:B------:R0:W-:Y:S01]  /*97d0*/  STL [R1+0x424], R30 ;  /* 0x0004241e01007387 */ /* 0x0001e20000100800 */
[----:B------:R-:W-:Y:S01]  /*97e0*/  ISETP.GE.AND P4, PT, R61, RZ, PT ;  /* 0x000000ff3d00720c */ /* 0x000fe20003f86270 */
[----:B------:R-:W-:-:S02]  /*97f0*/  IMAD.MOV.U32 R61, RZ, RZ, R29 ;  /* 0x000000ffff3d7224 */ /* 0x000fc400078e001d */
[----:B0-----:R-:W-:-:S04]  /*9800*/  IMAD.HI.U32 R30, R3, R34, RZ ;  /* 0x00000022031e7227 */ /* 0x001fc800078e00ff */
[----:B------:R-:W-:Y:S02]  /*9810*/  IMAD.MOV R30, RZ, RZ, -R30 ;  /* 0x000000ffff1e7224 */ /* 0x000fe400078e0a1e */
[----:B------:R-:W-:-:S04]  /*9820*/  IMAD.HI.U32 R32, R3, R35, RZ ;  /* 0x0000002303207227 */ /* 0x000fc800078e00ff */
[C---:B------:R-:W-:Y:S02]  /*9830*/  IMAD R34, R2.reuse, R30, R34 ;  /* 0x0000001e02227224 */ /* 0x040fe400078e0222 */
[----:B------:R-:W-:Y:S02]  /*9840*/  @!P3 IMAD.IADD R31, R31, 0x1, -R2 ;  /* 0x000000011f1fb824 */ /* 0x000fe400078e0a02 */
[----:B------:R-:W-:Y:S02]  /*9850*/  IMAD.MOV R32, RZ, RZ, -R32 ;  /* 0x000000ffff207224 */ /* 0x000fe400078e0a20 */
[----:B------:R-:W-:Y:S01]  /*9860*/  @!P1 IMAD.MOV R61, RZ, RZ, -R61 ;  /* 0x000000ffff3d9224 */ /* 0x000fe200078e0a3d */
[C---:B------:R-:W-:Y:S02]  /*9870*/  ISETP.GT.U32.AND P3, PT, R2.reuse, R31, PT ;  /* 0x0000001f0200720c */ /* 0x040fe40003f64070 */
[----:B------:R-:W-:Y:S01]  /*9880*/  ISETP.GT.U32.AND P1, PT, R2, R34, PT ;  /* 0x000000220200720c */ /* 0x000fe20003f24070 */
[----:B------:R-:W-:-:S02]  /*9890*/  IMAD.MOV.U32 R59, RZ, RZ, R37 ;  /* 0x000000ffff3b7224 */ /* 0x000fc400078e0025 */
[----:B------:R-:W-:Y:S01]  /*98a0*/  IMAD R37, R2, R32, R35 ;  /* 0x0000002002257224 */ /* 0x000fe200078e0223 */
[----:B------:R-:W-:Y:S01]  /*98b0*/  IABS R32, R64 ;  /* 0x0000004000207213 */ /* 0x000fe20000000000 */
[----:B------:R-:W-:-:S04]  /*98c0*/  IMAD.MOV.U32 R60, RZ, RZ, R38 ;  /* 0x000000ffff3c7224 */ /* 0x000fc800078e0026 */
[----:B------:R-:W-:Y:S01]  /*98d0*/  IMAD.HI.U32 R38, R3, R32, RZ ;  /* 0x0000002003267227 */ /* 0x000fe200078e00ff */
[----:B------:R-:W-:-:S03]  /*98e0*/  IABS R35, R63 ;  /* 0x0000003f00237213 */ /* 0x000fc60000000000 */
[----:B------:R-:W-:Y:S01]  /*98f0*/  @!P5 IMAD.MOV R33, RZ, RZ, -R33 ;  /* 0x000000ffff21d224 */ /* 0x000fe200078e0a21 */
[----:B------:R-:W-:Y:S01]  /*9900*/  ISETP.GT.U32.AND P5, PT, R2, R37, PT ;  /* 0x000000250200720c */ /* 0x000fe20003fa4070 */
[----:B------:R-:W-:Y:S02]  /*9910*/  IMAD.MOV R38, RZ, RZ, -R38 ;  /* 0x000000ffff267224 */ /* 0x000fe400078e0a26 */
[--C-:B------:R-:W-:Y:S02]  /*9920*/  @!P3 IMAD.IADD R31, R31, 0x1, -R2.reuse ;  /* 0x000000011f1fb824 */ /* 0x100fe400078e0a02 */
[----:B------:R-:W-:Y:S01]  /*9930*/  @!P1 IMAD.IADD R34, R34, 0x1, -R2 ;  /* 0x0000000122229824 */ /* 0x000fe200078e0a02 */
[----:B------:R0:W-:Y:S01]  /*9940*/  STL [R1+0x428], R61 ;  /* 0x0004283d01007387 */ /* 0x0001e20000100800 */
[C---:B------:R-:W-:Y:S02]  /*9950*/  IMAD R32, R2.reuse, R38, R32 ;  /* 0x0000002602207224 */ /* 0x040fe400078e0220 */
[----:B------:R-:W-:Y:S01]  /*9960*/  IMAD.HI.U32 R29, R3, R35, RZ ;  /* 0x00000023031d7227 */ /* 0x000fe200078e00ff */
[----:B------:R-:W-:-:S03]  /*9970*/  ISETP.GT.U32.AND P1, PT, R2, R34, PT ;  /* 0x000000220200720c */ /* 0x000fc60003f24070 */
[----:B0-----:R-:W-:Y:S02]  /*9980*/  IMAD.MOV.U32 R61, RZ, RZ, R31 ;  /* 0x000000ffff3d7224 */ /* 0x001fe400078e001f */
[----:B------:R-:W-:Y:S02]  /*9990*/  IMAD.MOV R29, RZ, RZ, -R29 ;  /* 0x000000ffff1d7224 */ /* 0x000fe400078e0a1d */
[----:B------:R-:W-:Y:S01]  /*99a0*/  @!P6 IMAD.MOV R61, RZ, RZ, -R61 ;  /* 0x000000ffff3de224 */ /* 0x000fe200078e0a3d */
[C---:B------:R-:W-:Y:S01]  /*99b0*/  ISETP.GT.U32.AND P6, PT, R2.reuse, R32, PT ;  /* 0x000000200200720c */ /* 0x040fe20003fc4070 */
[----:B------:R-:W-:Y:S01]  /*99c0*/  IMAD R29, R2, R29, R35 ;  /* 0x0000001d021d7224 */ /* 0x000fe200078e0223 */
[----:B------:R-:W-:Y:S01]  /*99d0*/  IABS R30, R65 ;  /* 0x00000041001e7213 */ /* 0x000fe20000000000 */
[--C-:B------:R-:W-:Y:S01]  /*99e0*/  @!P5 IMAD.IADD R37, R37, 0x1, -R2.reuse ;  /* 0x000000012525d824 */ /* 0x100fe200078e0a02 */
[----:B------:R-:W-:Y:S01]  /*99f0*/  IABS R36, R66 ;  /* 0x0000004200247213 */ /* 0x000fe20000000000 */
[----:B------:R0:W-:Y:S01]  /*9a00*/  STL [R1+0x42c], R33 ;  /* 0x00042c2101007387 */ /* 0x0001e20000100800 */
[----:B------:R-:W-:Y:S01]  /*9a10*/  @!P1 IMAD.IADD R34, R34, 0x1, -R2 ;  /* 0x0000000122229824 */ /* 0x000fe200078e0a02 */
[----:B------:R-:W-:-:S02]  /*9a20*/  ISETP.GT.U32.AND P3, PT, R2, R29, PT ;  /* 0x0000001d0200720c */ /* 0x000fc40003f64070 */
[----:B------:R1:W-:Y:S01]  /*9a30*/  STL [R1+0x430], R4 ;  /* 0x0004300401007387 */ /* 0x0003e20000100800 */
[----:B------:R-:W-:Y:S01]  /*9a40*/  ISETP.GT.U32.AND P5, PT, R2, R37, PT ;  /* 0x000000250200720c */ /* 0x000fe20003fa4070 */
[----:B------:R-:W-:Y:S02]  /*9a50*/  IMAD.MOV.U32 R35, RZ, RZ, R34 ;  /* 0x000000ffff237224 */ /* 0x000fe400078e0022 */
[----:B------:R-:W-:Y:S02]  /*9a60*/  @!P6 IMAD.IADD R32, R32, 0x1, -R2 ;  /* 0x000000012020e824 */ /* 0x000fe400078e0a02 */
[----:B0-----:R-:W-:-:S04]  /*9a70*/  IMAD.HI.U32 R33, R3, R36, RZ ;  /* 0x0000002403217227 */ /* 0x001fc800078e00ff */
[----:B-1----:R-:W-:-:S04]  /*9a80*/  IMAD.HI.U32 R4, R3, R30, RZ ;  /* 0x0000001e03047227 */ /* 0x002fc800078e00ff */
[----:B------:R-:W-:Y:S02]  /*9a90*/  IMAD.MOV R4, RZ, RZ, -R4 ;  /* 0x000000ffff047224 */ /* 0x000fe400078e0a04 */
[----:B------:R-:W-:Y:S02]  /*9aa0*/  IMAD.MOV R33, RZ, RZ, -R33 ;  /* 0x000000ffff217224 */ /* 0x000fe400078e0a21 */
[C---:B------:R-:W-:Y:S01]  /*9ab0*/  IMAD R4, R2.reuse, R4, R30 ;  /* 0x0000000402047224 */ /* 0x040fe200078e021e */
[----:B------:R-:W-:Y:S01]  /*9ac0*/  IABS R30, R67 ;  /* 0x00000043001e7213 */ /* 0x000fe20000000000 */
[----:B------:R-:W-:Y:S01]  /*9ad0*/  @!P4 IMAD.MOV R35, RZ, RZ, -R35 ;  /* 0x000000ffff23c224 */ /* 0x000fe200078e0a23 */
[C---:B------:R-:W-:Y:S01]  /*9ae0*/  ISETP.GT.U32.AND P4, PT, R2.reuse, R32, PT ;  /* 0x000000200200720c */ /* 0x040fe20003f84070 */
[C---:B------:R-:W-:Y:S01]  /*9af0*/  IMAD R36, R2.reuse, R33, R36 ;  /* 0x0000002102247224 */ /* 0x040fe200078e0224 */
[----:B------:R-:W-:Y:S01]  /*9b00*/  IABS R31, R68 ;  /* 0x00000044001f7213 */ /* 0x000fe20000000000 */
[--C-:B------:R-:W-:Y:S01]  /*9b10*/  @!P3 IMAD.IADD R29, R29, 0x1, -R2.reuse ;  /* 0x000000011d1db824 */ /* 0x100fe200078e0a02 */
[C---:B------:R-:W-:Y:S01]  /*9b20*/  ISETP.GT.U32.AND P1, PT, R2.reuse, R4, PT ;  /* 0x000000040200720c */ /* 0x040fe20003f24070 */
[----:B------:R-:W-:Y:S01]  /*9b30*/  @!P5 IMAD.IADD R37, R37, 0x1, -R2 ;  /* 0x000000012525d824 */ /* 0x000fe200078e0a02 */
[----:B------:R-:W-:Y:S01]  /*9b40*/  ISETP.GT.U32.AND P5, PT, R2, R36, PT ;  /* 0x000000240200720c */ /* 0x000fe20003fa4070 */
[----:B------:R-:W-:Y:S01]  /*9b50*/  IMAD.HI.U32 R33, R3, R30, RZ ;  /* 0x0000001e03217227 */ /* 0x000fe200078e00ff */
[----:B------:R-:W-:-:S02]  /*9b60*/  ISETP.GE.AND P6, PT, R64, RZ, PT ;  /* 0x000000ff4000720c */ /* 0x000fc40003fc6270 */
[----:B------:R-:W-:Y:S01]  /*9b70*/  ISETP.GT.U32.AND P3, PT, R2, R29, PT ;  /* 0x0000001d0200720c */ /* 0x000fe20003f64070 */
[----:B------:R-:W-:-:S04]  /*9b80*/  IMAD.HI.U32 R34, R3, R31, RZ ;  /* 0x0000001f03227227 */ /* 0x000fc800078e00ff */
[----:B------:R-:W-:Y:S02]  /*9b90*/  IMAD.MOV R33, RZ, RZ, -R33 ;  /* 0x000000ffff217224 */ /* 0x000fe400078e0a21 */
[----:B------:R-:W-:Y:S02]  /*9ba0*/  IMAD.MOV R34, RZ, RZ, -R34 ;  /* 0x000000ffff227224 */ /* 0x000fe400078e0a22 */
[----:B------:R-:W-:Y:S02]  /*9bb0*/  IMAD R30, R2, R33, R30 ;  /* 0x00000021021e7224 */ /* 0x000fe400078e021e */
[----:B------:R-:W-:Y:S01]  /*9bc0*/  @!P4 IMAD.IADD R32, R32, 0x1, -R2 ;  /* 0x000000012020c824 */ /* 0x000fe200078e0a02 */
[----:B------:R-:W-:Y:S01]  /*9bd0*/  STL [R1+0x434], R61 ;  /* 0x0004343d01007387 */ /* 0x000fe20000100800 */
[----:B------:R-:W-:Y:S01]  /*9be0*/  IMAD R31, R2, R34, R31 ;  /* 0x00000022021f7224 */ /* 0x000fe200078e021f */
[----:B------:R-:W-:Y:S01]  /*9bf0*/  ISETP.GE.AND P2, PT, R63, RZ, PT ;  /* 0x000000ff3f00720c */ /* 0x000fe20003f46270 */
[----:B------:R-:W-:Y:S01]  /*9c00*/  IMAD.MOV.U32 R33, RZ, RZ, R32 ;  /* 0x000000ffff217224 */ /* 0x000fe200078e0020 */
[----:B------:R0:W-:Y:S01]  /*9c10*/  STL [R1+0x438], R35 ;  /* 0x0004382301007387 */ /* 0x0001e20000100800 */
[--C-:B------:R-:W-:Y:S01]  /*9c20*/  @!P1 IMAD.IADD R4, R4, 0x1, -R2.reuse ;  /* 0x0000000104049824 */ /* 0x100fe200078e0a02 */
[----:B------:R-:W-:Y:S01]  /*9c30*/  ISETP.GT.U32.AND P4, PT, R2, R30, PT ;  /* 0x0000001e0200720c */ /* 0x000fe20003f84070 */
[----:B------:R-:W-:-:S02]  /*9c40*/  @!P5 IMAD.IADD R36, R36, 0x1, -R2 ;  /* 0x000000012424d824 */ /* 0x000fc400078e0a02 */
[----:B------:R-:W-:Y:S01]  /*9c50*/  @!P6 IMAD.MOV R33, RZ, RZ, -R33 ;  /* 0x000000ffff21e224 */ /* 0x000fe200078e0a21 */
[C---:B------:R-:W-:Y:S01]  /*9c60*/  ISETP.GT.U32.AND P6, PT, R2.reuse, R31, PT ;  /* 0x0000001f0200720c */ /* 0x040fe20003fc4070 */
[----:B0-----:R-:W-:Y:S01]  /*9c70*/  IMAD.MOV.U32 R35, RZ, RZ, R37 ;  /* 0x000000ffff237224 */ /* 0x001fe200078e0025 */
[C---:B------:R-:W-:Y:S01]  /*9c80*/  ISETP.GT.U32.AND P5, PT, R2.reuse, R36, PT ;  /* 0x000000240200720c */ /* 0x040fe20003fa4070 */
[--C-:B------:R-:W-:Y:S02]  /*9c90*/  @!P3 IMAD.IADD R29, R29, 0x1, -R2.reuse ;  /* 0x000000011d1db824 */ /* 0x100fe400078e0a02 */
[----:B------:R-:W-:Y:S01]  /*9ca0*/  @!P0 IMAD.MOV R35, RZ, RZ, -R35 ;  /* 0x000000ffff238224 */ /* 0x000fe200078e0a23 */
[----:B------:R-:W-:Y:S01]  /*9cb0*/  ISETP.GT.U32.AND P0, PT, R2, R4, PT ;  /* 0x000000040200720c */ /* 0x000fe20003f04070 */
[----:B------:R-:W-:Y:S01]  /*9cc0*/  IMAD.MOV.U32 R34, RZ, RZ, R29 ;  /* 0x000000ffff227224 */ /* 0x000fe200078e001d */
[----:B------:R-:W-:Y:S01]  /*9cd0*/  ISETP.GE.AND P3, PT, R65, RZ, PT ;  /* 0x000000ff4100720c */ /* 0x000fe20003f66270 */
[----:B------:R-:W-:Y:S01]  /*9ce0*/  @!P4 IMAD.IADD R30, R30, 0x1, -R2 ;  /* 0x000000011e1ec824 */ /* 0x000fe200078e0a02 */
[----:B------:R-:W-:Y:S01]  /*9cf0*/  ISETP.GE.AND P1, PT, R66, RZ, PT ;  /* 0x000000ff4200720c */ /* 0x000fe20003f26270 */
[----:B------:R-:W-:Y:S01]  /*9d00*/  @!P2 IMAD.MOV R34, RZ, RZ, -R34 ;  /* 0x000000ffff22a224 */ /* 0x000fe200078e0a22 */
[----:B------:R-:W-:Y:S01]  /*9d10*/  IABS R29, R69 ;  /* 0x00000045001d7213 */ /* 0x000fe20000000000 */
[----:B------:R-:W-:Y:S01]  /*9d20*/  STL [R1+0x43c], R35 ;  /* 0x00043c2301007387 */ /* 0x000fe20000100800 */
[--C-:B------:R-:W-:Y:S01]  /*9d30*/  @!P6 IMAD.IADD R31, R31, 0x1, -R2.reuse ;  /* 0x000000011f1fe824 */ /* 0x100fe200078e0a02 */
[----:B------:R-:W-:Y:S01]  /*9d40*/  ISETP.GT.U32.AND P6, PT, R2, R30, PT ;  /* 0x0000001e0200720c */ /* 0x000fe20003fc4070 */
[--C-:B------:R-:W-:Y:S01]  /*9d50*/  @!P5 IMAD.IADD R36, R36, 0x1, -R2.reuse ;  /* 0x000000012424d824 */ /* 0x100fe200078e0a02 */
[----:B------:R0:W-:Y:S02]  /*9d60*/  STL [R1+0x440], R34 ;  /* 0x0004402201007387 */ /* 0x0001e40000100800 */
[----:B------:R-:W-:Y:S01]  /*9d70*/  @!P0 IMAD.IADD R4, R4, 0x1, -R2 ;  /* 0x0000000104048824 */ /* 0x000fe200078e0a02 */
[----:B------:R-:W-:Y:S01]  /*9d80*/  IABS R32, R70 ;  /* 0x0000004600207213 */ /* 0x000fe20000000000 */
[----:B------:R-:W-:-:S02]  /*9d90*/  IMAD.MOV.U32 R37, RZ, RZ, R36 ;  /* 0x000000ffff257224 */ /* 0x000fc400078e0024 */
[----:B------:R-:W-:Y:S02]  /*9da0*/  IMAD.MOV.U32 R38, RZ, RZ, R4 ;  /* 0x000000ffff267224 */ /* 0x000fe400078e0004 */
[----:B0-----:R-:W-:Y:S01]  /*9db0*/  IMAD.HI.U32 R34, R3, R29, RZ ;  /* 0x0000001d03227227 */ /* 0x001fe200078e00ff */
[----:B------:R0:W-:Y:S03]  /*9dc0*/  STL [R1+0x444], R33 ;  /* 0x0004442101007387 */ /* 0x0001e60000100800 */
[----:B------:R-:W-:Y:S02]  /*9dd0*/  IMAD.MOV R34, RZ, RZ, -R34 ;  /* 0x000000ffff227224 */ /* 0x000fe400078e0a22 */
[----:B------:R-:W-:Y:S02]  /*9de0*/  @!P3 IMAD.MOV R38, RZ, RZ, -R38 ;  /* 0x000000ffff26b224 */ /* 0x000fe400078e0a26 */
[----:B------:R-:W-:-:S02]  /*9df0*/  @!P1 IMAD.MOV R37, RZ, RZ, -R37 ;  /* 0x000000ffff259224 */ /* 0x000fc400078e0a25 */
[C---:B------:R-:W-:Y:S02]  /*9e00*/  IMAD R4, R2.reuse, R34, R29 ;  /* 0x0000002202047224 */ /* 0x040fe400078e021d */
[----:B0-----:R-:W-:Y:S01]  /*9e10*/  IMAD.MOV.U32 R33, RZ, RZ, R32 ;  /* 0x000000ffff217224 */ /* 0x001fe200078e0020 */
[----:B------:R-:W-:Y:S02]  /*9e20*/  IABS R32, R71 ;  /* 0x0000004700207213 */ /* 0x000fe40000000000 */
[----:B------:R-:W-:Y:S01]  /*9e30*/  ISETP.GT.U32.AND P3, PT, R2, R31, PT ;  /* 0x0000001f0200720c */ /* 0x000fe20003f64070 */
[----:B------:R-:W-:Y:S01]  /*9e40*/  IMAD.HI.U32 R35, R3, R33, RZ ;  /* 0x0000002103237227 */ /* 0x000fe200078e00ff */
[----:B------:R-:W-:Y:S03]  /*9e50*/  STL [R1+0x448], R38 ;  /* 0x0004482601007387 */ /* 0x000fe60000100800 */
[----:B------:R-:W-:Y:S01]  /*9e60*/  @!P6 IMAD.IADD R30, R30, 0x1, -R2 ;  /* 0x000000011e1ee824 */ /* 0x000fe200078e0a02 */
[----:B------:R0:W-:Y:S01]  /*9e70*/  STL [R1+0x44c], R37 ;  /* 0x00044c2501007387 */ /* 0x0001e20000100800 */
[----:B------:R-:W-:Y:S01]  /*9e80*/  ISETP.GT.U32.AND P6, PT, R2, R4, PT ;  /* 0x000000040200720c */ /* 0x000fe20003fc4070 */
[----:B------:R-:W-:Y:S01]  /*9e90*/  IMAD.MOV R35, RZ, RZ, -R35 ;  /* 0x000000ffff237224 */ /* 0x000fe200078e0a23 */
[----:B------:R-:W-:Y:S01]  /*9ea0*/  ISETP.GE.AND P2, PT, R67, RZ, PT ;  /* 0x000000ff4300720c */ /* 0x000fe20003f46270 */
[----:B0-----:R-:W-:-:S04]  /*9eb0*/  IMAD.HI.U32 R37, R3, R32, RZ ;  /* 0x0000002003257227 */ /* 0x001fc800078e00ff */
[----:B------:R-:W-:Y:S02]  /*9ec0*/  IMAD.MOV R37, RZ, RZ, -R37 ;  /* 0x000000ffff257224 */ /* 0x000fe400078e0a25 */
[C---:B------:R-:W-:Y:S02]  /*9ed0*/  IMAD R29, R2.reuse, R35, R33 ;  /* 0x00000023021d7224 */ /* 0x040fe400078e0221 */
[C---:B------:R-:W-:Y:S02]  /*9ee0*/  IMAD R32, R2.reuse, R37, R32 ;  /* 0x0000002502207224 */ /* 0x040fe400078e0220 */
[--C-:B------:R-:W-:Y:S01]  /*9ef0*/  @!P3 IMAD.IADD R31, R31, 0x1, -R2.reuse ;  /* 0x000000011f1fb824 */ /* 0x100fe200078e0a02 */
[----:B------:R-:W-:Y:S01]  /*9f00*/  ISETP.GT.U32.AND P3, PT, R2, R29, PT ;  /* 0x0000001d0200720c */ /* 0x000fe20003f64070 */
[----:B------:R-:W-:Y:S01]  /*9f10*/  @!P6 IMAD.IADD R4, R4, 0x1, -R2 ;  /* 0x000000010404e824 */ /* 0x000fe200078e0a02 */
[----:B------:R-:W-:Y:S01]  /*9f20*/  ISETP.GT.U32.AND P6, PT, R2, R32, PT ;  /* 0x000000200200720c */ /* 0x000fe20003fc4070 */
[----:B------:R-:W-:Y:S01]  /*9f30*/  IMAD.MOV.U32 R64, RZ, RZ, R30 ;  /* 0x000000ffff407224 */ /* 0x000fe200078e001e */
[----:B------:R-:W-:-:S03]  /*9f40*/  ISETP.GE.AND P0, PT, R68, RZ, PT ;  /* 0x000000ff4400720c */ /* 0x000fc60003f06270 */
[----:B------:R-:W-:Y:S01]  /*9f50*/  @!P2 IMAD.MOV R64, RZ, RZ, -R64 ;  /* 0x000000ffff40a224 */ /* 0x000fe200078e0a40 */
[----:B------:R-:W-:Y:S01]  /*9f60*/  ISETP.GT.U32.AND P2, PT, R2, R4, PT ;  /* 0x000000040200720c */ /* 0x000fe20003f44070 */
[----:B------:R-:W-:Y:S01]  /*9f70*/  IMAD.MOV.U32 R61, RZ, RZ, R59 ;  /* 0x000000ffff3d7224 */ /* 0x000fe200078e003b */
[----:B------:R-:W-:Y:S01]  /*9f80*/  IABS R35, R74 ;  /* 0x0000004a00237213 */ /* 0x000fe20000000000 */
[----:B------:R-:W-:Y:S02]  /*9f90*/  IMAD.MOV.U32 R59, RZ, RZ, R58 ;  /* 0x000000ffff3b7224 */ /* 0x000fe400078e003a */
[----:B------:R-:W-:Y:S02]  /*9fa0*/  @!P3 IMAD.IADD R29, R29, 0x1, -R2 ;  /* 0x000000011d1db824 */ /* 0x000fe400078e0a02 */
[----:B------:R-:W-:Y:S01]  /*9fb0*/  IMAD.MOV.U32 R58, RZ, RZ, R57 ;  /* 0x000000ffff3a7224 */ /* 0x000fe200078e0039 */
[----:B------:R-:W-:Y:S01]  /*9fc0*/  ISETP.GE.AND P5, PT, R69, RZ, PT ;  /* 0x000000ff4500720c */ /* 0x000fe20003fa6270 */
[----:B------:R-:W-:Y:S01]  /*9fd0*/  IMAD.MOV.U32 R57, RZ, RZ, R53 ;  /* 0x000000ffff397224 */ /* 0x000fe200078e0035 */
[----:B------:R-:W-:Y:S01]  /*9fe0*/  IABS R36, R75 ;  /* 0x0000004b00247213 */ /* 0x000fe20000000000 */
[----:B------:R-:W-:-:S02]  /*9ff0*/  IMAD.MOV.U32 R63, RZ, RZ, R31 ;  /* 0x000000ffff3f7224 */ /* 0x000fc400078e001f */
[----:B------:R-:W-:Y:S01]  /*a000*/  @!P6 IMAD.IADD R32, R32, 0x1, -R2 ;  /* 0x000000012020e824 */ /* 0x000fe200078e0a02 */
[C---:B------:R-:W-:Y:S01]  /*a010*/  ISETP.GT.U32.AND P3, PT, R2.reuse, R29, PT ;  /* 0x0000001d0200720c */ /* 0x040fe20003f64070 */
[----:B------:R-:W-:Y:S02]  /*a020*/  IMAD.MOV.U32 R53, RZ, RZ, R39 ;  /* 0x000000ffff357224 */ /* 0x000fe400078e0027 */
[----:B----4-:R-:W-:Y:S02]  /*a030*/  IMAD.MOV.U32 R62, RZ, RZ, R56 ;  /* 0x000000ffff3e7224 */ /* 0x010fe400078e0038 */
[----:B------:R-:W-:Y:S01]  /*a040*/  IMAD.HI.U32 R39, R3, R35, RZ ;  /* 0x0000002303277227 */ /* 0x000fe200078e00ff */
[----:B------:R-:W-:-:S03]  /*a050*/  ISETP.GT.U32.AND P6, PT, R2, R32, PT ;  /* 0x000000200200720c */ /* 0x000fc60003fc4070 */
[----:B------:R-:W-:Y:S02]  /*a060*/  IMAD.MOV.U32 R56, RZ, RZ, R52 ;  /* 0x000000ffff387224 */ /* 0x000fe400078e0034 */
[----:B------:R-:W-:Y:S02]  /*a070*/  IMAD.MOV.U32 R52, RZ, RZ, R42 ;  /* 0x000000ffff347224 */ /* 0x000fe400078e002a */
[----:B------:R-:W-:Y:S02]  /*a080*/  @!P0 IMAD.MOV R63, RZ, RZ, -R63 ;  /* 0x000000ffff3f8224 */ /* 0x000fe400078e0a3f */
[----:B------:R-:W-:Y:S02]  /*a090*/  IMAD.MOV.U32 R42, RZ, RZ, R40 ;  /* 0x000000ffff2a7224 */ /* 0x000fe400078e0028 */
[----:B------:R-:W-:Y:S01]  /*a0a0*/  IMAD.HI.U32 R40, R3, R36, RZ ;  /* 0x0000002403287227 */ /* 0x000fe200078e00ff */
[----:B------:R-:W-:Y:S03]  /*a0b0*/  STL [R1+0x450], R64 ;  /* 0x0004504001007387 */ /* 0x000fe60000100800 */
[----:B------:R-:W-:-:S02]  /*a0c0*/  IMAD.MOV R39, RZ, RZ, -R39 ;  /* 0x000000ffff277224 */ /* 0x000fc400078e0a27 */
[----:B------:R-:W-:Y:S01]  /*a0d0*/  @!P2 IMAD.IADD R4, R4, 0x1, -R2 ;  /* 0x000000010404a824 */ /* 0x000fe200078e0a02 */
[----:B------:R0:W-:Y:S01]  /*a0e0*/  STL [R1+0x454], R63 ;  /* 0x0004543f01007387 */ /* 0x0001e20000100800 */
[----:B------:R-:W-:Y:S01]  /*a0f0*/  ISETP.GE.AND P4, PT, R70, RZ, PT ;  /* 0x000000ff4600720c */ /* 0x000fe20003f86270 */
[----:B------:R-:W-:Y:S02]  /*a100*/  IMAD.MOV R40, RZ, RZ, -R40 ;  /* 0x000000ffff287224 */ /* 0x000fe400078e0a28 */
[C---:B------:R-:W-:Y:S02]  /*a110*/  IMAD R35, R2.reuse, R39, R35 ;  /* 0x0000002702237224 */ /* 0x040fe400078e0223 */
[----:B------:R-:W-:Y:S02]  /*a120*/  IMAD R36, R2, R40, R36 ;  /* 0x0000002802247224 */ /* 0x000fe400078e0224 */
[----:B0-----:R-:W-:Y:S02]  /*a130*/  IMAD.MOV.U32 R63, RZ, RZ, R4 ;  /* 0x000000ffff3f7224 */ /* 0x001fe400078e0004 */
[----:B------:R-:W-:-:S02]  /*a140*/  @!P3 IMAD.IADD R29, R29, 0x1, -R2 ;  /* 0x000000011d1db824 */ /* 0x000fc400078e0a02 */
[----:B------:R-:W-:Y:S01]  /*a150*/  @!P5 IMAD.MOV R63, RZ, RZ, -R63 ;  /* 0x000000ffff3fd224 */ /* 0x000fe200078e0a3f */
[----:B------:R-:W-:Y:S01]  /*a160*/  ISETP.GT.U32.AND P5, PT, R2, R35, PT ;  /* 0x000000230200720c */ /* 0x000fe20003fa4070 */
[--C-:B------:R-:W-:Y:S01]  /*a170*/  @!P6 IMAD.IADD R32, R32, 0x1, -R2.reuse ;  /* 0x000000012020e824 */ /* 0x100fe200078e0a02 */
[----:B------:R-:W-:Y:S01]  /*a180*/  ISETP.GT.U32.AND P6, PT, R2, R36, PT ;  /* 0x000000240200720c */ /* 0x000fe20003fc4070 */
[----:B------:R-:W-:Y:S01]  /*a190*/  IMAD.MOV.U32 R31, RZ, RZ, R29 ;  /* 0x000000ffff1f7224 */ /* 0x000fe200078e001d */
[----:B------:R-:W-:Y:S02]  /*a1a0*/  IABS R34, R73 ;  /* 0x0000004900227213 */ /* 0x000fe40000000000 */
[----:B------:R-:W-:Y:S01]  /*a1b0*/  IABS R30, R76 ;  /* 0x0000004c001e7213 */ /* 0x000fe20000000000 */
[----:B------:R-:W-:Y:S01]  /*a1c0*/  @!P4 IMAD.MOV R31, RZ, RZ, -R31 ;  /* 0x000000ffff1fc224 */ /* 0x000fe200078e0a1f */
[----:B------:R-:W-:Y:S01]  /*a1d0*/  IABS R29, R77 ;  /* 0x0000004d001d7213 */ /* 0x000fe20000000000 */
[C---:B------:R-:W-:Y:S01]  /*a1e0*/  IMAD.HI.U32 R38, R3.reuse, R34, RZ ;  /* 0x0000002203267227 */ /* 0x040fe200078e00ff */
[----:B------:R-:W-:Y:S03]  /*a1f0*/  STL [R1+0x458], R63 ;  /* 0x0004583f01007387 */ /* 0x000fe60000100800 */
[----:B------:R-:W-:Y:S01]  /*a200*/  IMAD.HI.U32 R4, R3, R30, RZ ;  /* 0x0000001e03047227 */ /* 0x000fe200078e00ff */
[----:B------:R-:W-:Y:S01]  /*a210*/  IABS R33, R72 ;  /* 0x0000004800217213 */ /* 0x000fe20000000000 */
[----:B------:R0:W-:Y:S02]  /*a220*/  STL [R1+0x45c], R31 ;  /* 0x00045c1f01007387 */ /* 0x0001e40000100800 */
[----:B------:R-:W-:-:S02]  /*a230*/  @!P5 IMAD.IADD R35, R35, 0x1, -R2 ;  /* 0x000000012323d824 */ /* 0x000fc400078e0a02 */
[----:B------:R-:W-:Y:S02]  /*a240*/  IMAD.MOV R38, RZ, RZ, -R38 ;  /* 0x000000ffff267224 */ /* 0x000fe400078e0a26 */
[----:B------:R-:W-:Y:S02]  /*a250*/  @!P6 IMAD.IADD R36, R36, 0x1, -R2 ;  /* 0x000000012424e824 */ /* 0x000fe400078e0a02 */
[----:B0-----:R-:W-:Y:S02]  /*a260*/  IMAD.MOV R31, RZ, RZ, -R4 ;  /* 0x000000ffff1f7224 */ /* 0x001fe400078e0a04 */
[----:B------:R-:W-:Y:S01]  /*a270*/  IMAD.MOV.U32 R4, RZ, RZ, R29 ;  /* 0x000000ffff047224 */ /* 0x000fe200078e001d */
[----:B------:R-:W-:Y:S01]  /*a280*/  ISETP.GT.U32.AND P6, PT, R2, R35, PT ;  /* 0x000000230200720c */ /* 0x000fe20003fc4070 */
[----:B------:R-:W-:-:S04]  /*a290*/  IMAD.HI.U32 R37, R3, R33, RZ ;  /* 0x0000002103257227 */ /* 0x000fc800078e00ff */
[C---:B------:R-:W-:Y:S02]  /*a2a0*/  IMAD R34, R2.reuse, R38, R34 ;  /* 0x0000002602227224 */ /* 0x040fe400078e0222 */
[C---:B------:R-:W-:Y:S02]  /*a2b0*/  IMAD R30, R2.reuse, R31, R30 ;  /* 0x0000001f021e7224 */ /* 0x040fe400078e021e */
[----:B------:R-:W-:Y:S01]  /*a2c0*/  IMAD.HI.U32 R31, R3, R4, RZ ;  /* 0x00000004031f7227 */ /* 0x000fe200078e00ff */
[----:B------:R-:W-:-:S03]  /*a2d0*/  ISETP.GT.U32.AND P3, PT, R2, R34, PT ;  /* 0x000000220200720c */ /* 0x000fc60003f64070 */
[----:B------:R-:W-:Y:S02]  /*a2e0*/  IMAD.MOV R37, RZ, RZ, -R37 ;  /* 0x000000ffff257224 */ /* 0x000fe400078e0a25 */
[----:B------:R-:W-:Y:S01]  /*a2f0*/  IMAD.MOV R31, RZ, RZ, -R31 ;  /* 0x000000ffff1f7224 */ /* 0x000fe200078e0a1f */
[----:B------:R-:W-:Y:S01]  /*a300*/  ISETP.GE.AND P1, PT, R71, RZ, PT ;  /* 0x000000ff4700720c */ /* 0x000fe20003f26270 */
[C---:B------:R-:W-:Y:S02]  /*a310*/  IMAD R33, R2.reuse, R37, R33 ;  /* 0x0000002502217224 */ /* 0x040fe400078e0221 */
[C---:B------:R-:W-:Y:S02]  /*a320*/  IMAD R4, R2.reuse, R31, R4 ;  /* 0x0000001f02047224 */ /* 0x040fe400078e0204 */
[--C-:B------:R-:W-:Y:S01]  /*a330*/  @!P6 IMAD.IADD R35, R35, 0x1, -R2.reuse ;  /* 0x000000012323e824 */ /* 0x100fe200078e0a02 */
[C---:B------:R-:W-:Y:S02]  /*a340*/  ISETP.GT.U32.AND P2, PT, R2.reuse, R33, PT ;  /* 0x000000210200720c */ /* 0x040fe40003f44070 */
[----:B------:R-:W-:Y:S01]  /*a350*/  ISETP.GT.U32.AND P6, PT, R2, R4, PT ;  /* 0x000000040200720c */ /* 0x000fe20003fc4070 */
[----:B------:R-:W-:-:S02]  /*a360*/  @!P3 IMAD.IADD R34, R34, 0x1, -R2 ;  /* 0x000000012222b824 */ /* 0x000fc400078e0a02 */
[----:B------:R-:W-:Y:S01]  /*a370*/  IMAD.MOV.U32 R37, RZ, RZ, R32 ;  /* 0x000000ffff257224 */ /* 0x000fe200078e0020 */
[----:B------:R-:W-:Y:S02]  /*a380*/  IABS R29, R78 ;  /* 0x0000004e001d7213 */ /* 0x000fe40000000000 */
[----:B------:R-:W-:Y:S01]  /*a390*/  ISETP.GT.U32.AND P5, PT, R2, R34, PT ;  /* 0x000000220200720c */ /* 0x000fe20003fa4070 */
[----:B------:R-:W-:Y:S01]  /*a3a0*/  @!P1 IMAD.MOV R37, RZ, RZ, -R37 ;  /* 0x000000ffff259224 */ /* 0x000fe200078e0a25 */
[----:B------:R-:W-:-:S03]  /*a3b0*/  ISETP.GE.AND P4, PT, R73, RZ, PT ;  /* 0x000000ff4900720c */ /* 0x000fc60003f86270 */
[--C-:B------:R-:W-:Y:S01]  /*a3c0*/  @!P2 IMAD.IADD R33, R33, 0x1, -R2.reuse ;  /* 0x000000012121a824 */ /* 0x100fe200078e0a02 */
[----:B------:R0:W-:Y:S01]  /*a3d0*/  STL [R1+0x460], R37 ;  /* 0x0004602501007387 */ /* 0x0001e20000100800 */
[----:B------:R-:W-:Y:S02]  /*a3e0*/  @!P6 IMAD.IADD R4, R4, 0x1, -R2 ;  /* 0x000000010404e824 */ /* 0x000fe400078e0a02 */
[----:B------:R-:W-:Y:S01]  /*a3f0*/  IMAD.HI.U32 R32, R3, R29, RZ ;  /* 0x0000001d03207227 */ /* 0x000fe200078e00ff */
[C---:B------:R-:W-:Y:S02]  /*a400*/  ISETP.GT.U32.AND P3, PT, R2.reuse, R33, PT ;  /* 0x000000210200720c */ /* 0x040fe40003f64070 */
[----:B------:R-:W-:Y:S02]  /*a410*/  ISETP.GT.U32.AND P6, PT, R2, R4, PT ;  /* 0x000000040200720c */ /* 0x000fe40003fc4070 */
[----:B0-----:R-:W-:Y:S01]  /*a420*/  IABS R37, R79 ;  /* 0x0000004f00257213 */ /* 0x001fe20000000000 */
[----:B------:R-:W-:-:S04]  /*a430*/  IMAD.MOV R32, RZ, RZ, -R32 ;  /* 0x000000ffff207224 */ /* 0x000fc800078e0a20 */
[----:B------:R-:W-:Y:S01]  /*a440*/  IMAD.HI.U32 R38, R3, R37, RZ ;  /* 0x0000002503267227 */ /* 0x000fe200078e00ff */
[----:B------:R-:W-:-:S03]  /*a450*/  ISETP.GT.U32.AND P1, PT, R2, R36, PT ;  /* 0x000000240200720c */ /* 0x000fc60003f24070 */
[----:B------:R-:W-:Y:S01]  /*a460*/  @!P5 IMAD.IADD R34, R34, 0x1, -R2 ;  /* 0x000000012222d824 */ /* 0x000fe200078e0a02 */
[C---:B------:R-:W-:Y:S01]  /*a470*/  ISETP.GT.U32.AND P5, PT, R2.reuse, R30, PT ;  /* 0x0000001e0200720c */ /* 0x040fe20003fa4070 */
[----:B------:R-:W-:Y:S02]  /*a480*/  IMAD R29, R2, R32, R29 ;  /* 0x00000020021d7224 */ /* 0x000fe400078e021d */
[----:B------:R-:W-:Y:S01]  /*a490*/  IMAD.MOV R38, RZ, RZ, -R38 ;  /* 0x000000ffff267224 */ /* 0x000fe200078e0a26 */
[----:B------:R-:W-:Y:S01]  /*a4a0*/  ISETP.GE.AND P0, PT, R72, RZ, PT ;  /* 0x000000ff4800720c */ /* 0x000fe20003f06270 */
[----:B------:R-:W-:Y:S01]  /*a4b0*/  @!P4 IMAD.MOV R34, RZ, RZ, -R34 ;  /* 0x000000ffff22c224 */ /* 0x000fe200078e0a22 */
[C---:B------:R-:W-:Y:S01]  /*a4c0*/  ISETP.GT.U32.AND P4, PT, R2.reuse, R29, PT ;  /* 0x0000001d0200720c */ /* 0x040fe20003f84070 */
[----:B------:R-:W-:Y:S01]  /*a4d0*/  IMAD R37, R2, R38, R37 ;  /* 0x0000002602257224 */ /* 0x000fe200078e0225 */
[----:B------:R-:W-:Y:S01]  /*a4e0*/  ISETP.GE.AND P2, PT, R74, RZ, PT ;  /* 0x000000ff4a00720c */ /* 0x000fe20003f46270 */
[--C-:B------:R-:W-:Y:S01]  /*a4f0*/  @!P3 IMAD.IADD R33, R33, 0x1, -R2.reuse ;  /* 0x000000012121b824 */ /* 0x100fe200078e0a02 */
[----:B------:R-:W-:Y:S01]  /*a500*/  ISETP.GE.AND P3, PT, R75, RZ, PT ;  /* 0x000000ff4b00720c */ /* 0x000fe20003f66270 */
[--C-:B------:R-:W-:Y:S01]  /*a510*/  @!P6 IMAD.IADD R4, R4, 0x1, -R2.reuse ;  /* 0x000000010404e824 */ /* 0x100fe200078e0a02 */
[----:B------:R-:W-:Y:S01]  /*a520*/  ISETP.GT.U32.AND P6, PT, R2, R37, PT ;  /* 0x000000250200720c */ /* 0x000fe20003fc4070 */
[----:B------:R-:W-:-:S02]  /*a530*/  @!P1 IMAD.IADD R36, R36, 0x1, -R2 ;  /* 0x0000000124249824 */ /* 0x000fc400078e0a02 */
[----:B------:R-:W-:Y:S02]  /*a540*/  @!P5 IMAD.IADD R30, R30, 0x1, -R2 ;  /* 0x000000011e1ed824 */ /* 0x000fe400078e0a02 */
[----:B------:R-:W-:Y:S02]  /*a550*/  IMAD.MOV.U32 R39, RZ, RZ, R33 ;  /* 0x000000ffff277224 */ /* 0x000fe400078e0021 */
[----:B------:R-:W-:Y:S02]  /*a560*/  IMAD.MOV.U32 R33, RZ, RZ, R36 ;  /* 0x000000ffff217224 */ /* 0x000fe400078e0024 */
[----:B------:R-:W-:Y:S01]  /*a570*/  @!P0 IMAD.MOV R39, RZ, RZ, -R39 ;  /* 0x000000ffff278224 */ /* 0x000fe200078e0a27 */
[----:B------:R-:W-:Y:S01]  /*a580*/  ISETP.GT.U32.AND P0, PT, R2, R30, PT ;  /* 0x0000001e0200720c */ /* 0x000fe20003f04070 */
[----:B------:R-:W-:Y:S01]  /*a590*/  @!P4 IMAD.IADD R29, R29, 0x1, -R2 ;  /* 0x000000011d1dc824 */ /* 0x000fe200078e0a02 */
[----:B------:R-:W-:Y:S01]  /*a5a0*/  IABS R31, R80 ;  /* 0x00000050001f7213 */ /* 0x000fe20000000000 */
[----:B------:R-:W-:-:S02]  /*a5b0*/  @!P2 IMAD.MOV R35, RZ, RZ, -R35 ;  /* 0x000000ffff23a224 */ /* 0x000fc400078e0a23 */
[----:B------:R-:W-:Y:S01]  /*a5c0*/  @!P3 IMAD.MOV R33, RZ, RZ, -R33 ;  /* 0x000000ffff21b224 */ /* 0x000fe200078e0a21 */
[----:B------:R-:W-:Y:S01]  /*a5d0*/  STL [R1+0x464], R39 ;  /* 0x0004642701007387 */ /* 0x000fe20000100800 */
[----:B------:R-:W-:Y:S01]  /*a5e0*/  @!P6 IMAD.IADD R37, R37, 0x1, -R2 ;  /* 0x000000012525e824 */ /* 0x000fe200078e0a02 */
[----:B------:R-:W-:Y:S01]  /*a5f0*/  IABS R38, R81 ;  /* 0x0000005100267213 */ /* 0x000fe20000000000 */
[----:B------:R-:W-:Y:S01]  /*a600*/  IMAD.HI.U32 R32, R3, R31, RZ ;  /* 0x0000001f03207227 */ /* 0x000fe200078e00ff */
[----:B------:R-:W-:Y:S01]  /*a610*/  ISETP.GT.U32.AND P4, PT, R2, R29, PT ;  /* 0x0000001d0200720c */ /* 0x000fe20003f84070 */
[----:B------:R-:W-:Y:S01]  /*a620*/  STL [R1+0x46c], R34 ;  /* 0x00046c2201007387 */ /* 0x000fe20000100800 */
[----:B------:R-:W-:-:S03]  /*a630*/  ISETP.GE.AND P1, PT, R76, RZ, PT ;  /* 0x000000ff4c00720c */ /* 0x000fc60003f26270 */
[----:B------:R-:W-:Y:S01]  /*a640*/  STL [R1+0x470], R35 ;  /* 0x0004702301007387 */ /* 0x000fe20000100800 */
[----:B------:R-:W-:Y:S01]  /*a650*/  ISETP.GE.AND P5, PT, R77, RZ, PT ;  /* 0x000000ff4d00720c */ /* 0x000fe20003fa6270 */
[----:B------:R-:W-:Y:S01]  /*a660*/  IMAD.MOV R32, RZ, RZ, -R32 ;  /* 0x000000ffff207224 */ /* 0x000fe200078e0a20 */
[----:B------:R-:W-:Y:S01]  /*a670*/  ISETP.GT.U32.AND P6, PT, R2, R37, PT ;  /* 0x000000250200720c */ /* 0x000fe20003fc4070 */
[----:B------:R0:W-:Y:S01]  /*a680*/  STL [R1+0x474], R33 ;  /* 0x0004742101007387 */ /* 0x0001e20000100800 */
[----:B------:R-:W-:Y:S02]  /*a690*/  @!P0 IMAD.IADD R30, R30, 0x1, -R2 ;  /* 0x000000011e1e8824 */ /* 0x000fe400078e0a02 */
[----:B------:R-:W-:Y:S02]  /*a6a0*/  IMAD R31, R2, R32, R31 ;  /* 0x00000020021f7224 */ /* 0x000fe400078e021f */
[----:B0-----:R-:W-:Y:S02]  /*a6b0*/  IMAD.MOV.U32 R33, RZ, RZ, R4 ;  /* 0x000000ffff217224 */ /* 0x001fe400078e0004 */
[----:B------:R-:W-:-:S04]  /*a6c0*/  IMAD.HI.U32 R4, R3, R38, RZ ;  /* 0x0000002603047227 */ /* 0x000fc800078e00ff */
[----:B------:R-:W-:Y:S02]  /*a6d0*/  IMAD.MOV R4, RZ, RZ, -R4 ;  /* 0x000000ffff047224 */ /* 0x000fe400078e0a04 */
[----:B------:R-:W-:Y:S02]  /*a6e0*/  IMAD.MOV.U32 R34, RZ, RZ, R30 ;  /* 0x000000ffff227224 */ /* 0x000fe400078e001e */
[----:B------:R-:W-:Y:S01]  /*a6f0*/  @!P4 IMAD.IADD R29, R29, 0x1, -R2 ;  /* 0x000000011d1dc824 */ /* 0x000fe200078e0a02 */
[C---:B------:R-:W-:Y:S01]  /*a700*/  ISETP.GT.U32.AND P4, PT, R2.reuse, R31, PT ;  /* 0x0000001f0200720c */ /* 0x040fe20003f84070 */
[----:B------:R-:W-:Y:S02]  /*a710*/  IMAD R38, R2, R4, R38 ;  /* 0x0000000402267224 */ /* 0x000fe400078e0226 */
[----:B------:R-:W-:Y:S02]  /*a720*/  @!P1 IMAD.MOV R34, RZ, RZ, -R34 ;  /* 0x000000ffff229224 */ /* 0x000fe400078e0a22 */
[----:B------:R-:W-:-:S02]  /*a730*/  @!P5 IMAD.MOV R33, RZ, RZ, -R33 ;  /* 0x000000ffff21d224 */ /* 0x000fc400078e0a21 */
[----:B------:R-:W-:Y:S01]  /*a740*/  @!P6 IMAD.IADD R37, R37, 0x1, -R2 ;  /* 0x000000012525e824 */ /* 0x000fe200078e0a02 */
[----:B------:R-:W-:Y:S01]  /*a750*/  ISETP.GT.U32.AND P6, PT, R2, R38, PT ;  /* 0x000000260200720c */ /* 0x000fe20003fc4070 */
[----:B------:R-:W-:Y:S01]  /*a760*/  STL [R1+0x478], R34 ;  /* 0x0004782201007387 */ /* 0x000fe20000100800 */
[----:B------:R-:W-:-:S03]  /*a770*/  IABS R36, R82 ;  /* 0x0000005200247213 */ /* 0x000fc60000000000 */
[----:B------:R0:W-:Y:S01]  /*a780*/  STL [R1+0x47c], R33 ;  /* 0x00047c2101007387 */ /* 0x0001e20000100800 */
[----:B------:R-:W-:Y:S01]  /*a790*/  @!P4 IMAD.IADD R31, R31, 0x1, -R2 ;  /* 0x000000011f1fc824 */ /* 0x000fe200078e0a02 */
[----:B------:R-:W-:Y:S01]  /*a7a0*/  ISETP.GE.AND P2, PT, R78, RZ, PT ;  /* 0x000000ff4e00720c */ /* 0x000fe20003f46270 */
[----:B------:R-:W-:Y:S01]  /*a7b0*/  IMAD.HI.U32 R30, R3, R36, RZ ;  /* 0x00000024031e7227 */ /* 0x000fe200078e00ff */
[----:B------:R-:W-:Y:S02]  /*a7c0*/  ISETP.GE.AND P3, PT, R79, RZ, PT ;  /* 0x000000ff4f00720c */ /* 0x000fe40003f66270 */
[----:B0-----:R-:W-:Y:S02]  /*a7d0*/  IABS R33, R85 ;  /* 0x0000005500217213 */ /* 0x001fe40000000000 */
[----:B------:R-:W-:Y:S02]  /*a7e0*/  IABS R35, R83 ;  /* 0x0000005300237213 */ /* 0x000fe40000000000 */
[----:B------:R-:W-:Y:S01]  /*a7f0*/  IABS R34, R84 ;  /* 0x0000005400227213 */ /* 0x000fe20000000000 */
[----:B------:R-:W-:-:S04]  /*a800*/  IMAD.HI.U32 R32, R3, R33, RZ ;  /* 0x0000002103207227 */ /* 0x000fc800078e00ff */
[----:B------:R-:W-:Y:S01]  /*a810*/  @!P6 IMAD.IADD R38, R38, 0x1, -R2 ;  /* 0x000000012626e824 */ /* 0x000fe200078e0a02 */
[----:B------:R-:W-:Y:S01]  /*a820*/  ISETP.GT.U32.AND P6, PT, R2, R31, PT ;  /* 0x0000001f0200720c */ /* 0x000fe20003fc4070 */
[----:B------:R-:W-:Y:S02]  /*a830*/  IMAD.MOV R32, RZ, RZ, -R32 ;  /* 0x000000ffff207224 */ /* 0x000fe400078e0a20 */
[----:B------:R-:W-:-:S04]  /*a840*/  IMAD.HI.U32 R4, R3, R35, RZ ;  /* 0x0000002303047227 */ /* 0x000fc800078e00ff */
[----:B------:R-:W-:-:S04]  /*a850*/  IMAD.HI.U32 R39, R3, R34, RZ ;  /* 0x0000002203277227 */ /* 0x000fc800078e00ff */
[----:B------:R-:W-:Y:S02]  /*a860*/  IMAD.MOV R30, RZ, RZ, -R30 ;  /* 0x000000ffff1e7224 */ /* 0x000fe400078e0a1e */
[C---:B------:R-:W-:Y:S02]  /*a870*/  IMAD R32, R2.reuse, R32, R33 ;  /* 0x0000002002207224 */ /* 0x040fe400078e0221 */
[----:B------:R-:W-:Y:S02]  /*a880*/  IMAD.MOV R4, RZ, RZ, -R4 ;  /* 0x000000ffff047224 */ /* 0x000fe400078e0a04 */
[----:B------:R-:W-:Y:S02]  /*a890*/  IMAD.MOV R39, RZ, RZ, -R39 ;  /* 0x000000ffff277224 */ /* 0x000fe400078e0a27 */
[----:B------:R-:W-:Y:S02]  /*a8a0*/  IMAD R30, R2, R30, R36 ;  /* 0x0000001e021e7224 */ /* 0x000fe400078e0224 */
[----:B------:R-:W-:-:S02]  /*a8b0*/  IMAD.MOV.U32 R40, RZ, RZ, R29 ;  /* 0x000000ffff287224 */ /* 0x000fc400078e001d */
[----:B------:R-:W-:Y:S02]  /*a8c0*/  IMAD.MOV.U32 R33, RZ, RZ, R37 ;  /* 0x000000ffff217224 */ /* 0x000fe400078e0025 */
[C---:B------:R-:W-:Y:S02]  /*a8d0*/  IMAD R4, R2.reuse, R4, R35 ;  /* 0x0000000402047224 */ /* 0x040fe400078e0223 */
[C---:B------:R-:W-:Y:S01]  /*a8e0*/  IMAD R34, R2.reuse, R39, R34 ;  /* 0x0000002702227224 */ /* 0x040fe200078e0222 */
[----:B------:R-:W-:Y:S01]  /*a8f0*/  IABS R39, R86 ;  /* 0x0000005600277213 */ /* 0x000fe20000000000 */
[----:B------:R-:W-:Y:S01]  /*a900*/  @!P2 IMAD.MOV R40, RZ, RZ, -R40 ;  /* 0x000000ffff28a224 */ /* 0x000fe200078e0a28 */
[C---:B------:R-:W-:Y:S01]  /*a910*/  ISETP.GT.U32.AND P2, PT, R2.reuse, R38, PT ;  /* 0x000000260200720c */ /* 0x040fe20003f44070 */
[----:B------:R-:W-:Y:S01]  /*a920*/  @!P3 IMAD.MOV R33, RZ, RZ, -R33 ;  /* 0x000000ffff21b224 */ /* 0x000fe200078e0a21 */
[C---:B------:R-:W-:Y:S01]  /*a930*/  ISETP.GT.U32.AND P3, PT, R2.reuse, R30, PT ;  /* 0x0000001e0200720c */ /* 0x040fe20003f64070 */
[----:B------:R-:W-:Y:S01]  /*a940*/  @!P6 IMAD.IADD R31, R31, 0x1, -R2 ;  /* 0x000000011f1fe824 */ /* 0x000fe200078e0a02 */
[----:B------:R0:W-:Y:S01]  /*a950*/  STL [R1+0x480], R40 ;  /* 0x0004802801007387 */ /* 0x0001e20000100800 */
[----:B------:R-:W-:Y:S01]  /*a960*/  ISETP.GT.U32.AND P6, PT, R2, R4, PT ;  /* 0x000000040200720c */ /* 0x000fe20003fc4070 */
[----:B0-----:R-:W-:-:S04]  /*a970*/  IMAD.HI.U32 R40, R3, R39, RZ ;  /* 0x0000002703287227 */ /* 0x001fc800078e00ff */
[----:B------:R-:W-:-:S03]  /*a980*/  IMAD.MOV R40, RZ, RZ, -R40 ;  /* 0x000000ffff287224 */ /* 0x000fc600078e0a28 */
[--C-:B------:R-:W-:Y:S01]  /*a990*/  @!P2 IMAD.IADD R38, R38, 0x1, -R2.reuse ;  /* 0x000000012626a824 */ /* 0x100fe200078e0a02 */
[----:B------:R-:W-:Y:S01]  /*a9a0*/  ISETP.GT.U32.AND P2, PT, R2, R34, PT ;  /* 0x000000220200720c */ /* 0x000fe20003f44070 */
[--C-:B------:R-:W-:Y:S01]  /*a9b0*/  @!P3 IMAD.IADD R30, R30, 0x1, -R2.reuse ;  /* 0x000000011e1eb824 */ /* 0x100fe200078e0a02 */
[C---:B------:R-:W-:Y:S01]  /*a9c0*/  ISETP.GT.U32.AND P3, PT, R2.reuse, R32, PT ;  /* 0x000000200200720c */ /* 0x040fe20003f64070 */
[----:B------:R-:W-:Y:S02]  /*a9d0*/  IMAD R40, R2, R40, R39 ;  /* 0x0000002802287224 */ /* 0x000fe400078e0227 */
[--C-:B------:R-:W-:Y:S01]  /*a9e0*/  @!P6 IMAD.IADD R4, R4, 0x1, -R2.reuse ;  /* 0x000000010404e824 */ /* 0x100fe200078e0a02 */
[----:B------:R-:W-:Y:S02]  /*a9f0*/  ISETP.GE.AND P0, PT, R80, RZ, PT ;  /* 0x000000ff5000720c */ /* 0x000fe40003f06270 */
[----:B------:R-:W-:Y:S02]  /*aa00*/  ISETP.GT.U32.AND P6, PT, R2, R40, PT ;  /* 0x000000280200720c */ /* 0x000fe40003fc4070 */
[----:B------:R-:W-:Y:S01]  /*aa10*/  IABS R29, R87 ;  /* 0x00000057001d7213 */ /* 0x000fe20000000000 */
[----:B------:R-:W-:Y:S01]  /*aa20*/  IMAD.MOV.U32 R63, RZ, RZ, R31 ;  /* 0x000000ffff3f7224 */ /* 0x000fe200078e001f */
[----:B------:R-:W-:Y:S01]  /*aa30*/  IABS R35, R89 ;  /* 0x0000005900237213 */ /* 0x000fe20000000000 */
[----:B------:R-:W-:-:S02]  /*aa40*/  @!P2 IMAD.IADD R34, R34, 0x1, -R2 ;  /* 0x000000012222a824 */ /* 0x000fc400078e0a02 */
[----:B------:R-:W-:Y:S01]  /*aa50*/  IMAD.MOV.U32 R37, RZ, RZ, R29 ;  /* 0x000000ffff257224 */ /* 0x000fe200078e001d */
[----:B------:R-:W-:Y:S01]  /*aa60*/  ISETP.GT.U32.AND P2, PT, R2, R30, PT ;  /* 0x0000001e0200720c */ /* 0x000fe20003f44070 */
[--C-:B------:R-:W-:Y:S01]  /*aa70*/  @!P3 IMAD.IADD R32, R32, 0x1, -R2.reuse ;  /* 0x000000012020b824 */ /* 0x100fe200078e0a02 */
[----:B------:R-:W-:Y:S01]  /*aa80*/  IABS R36, R88 ;  /* 0x0000005800247213 */ /* 0x000fe20000000000 */
[----:B------:R-:W-:Y:S01]  /*aa90*/  IMAD.HI.U32 R29, R3, R37, RZ ;  /* 0x00000025031d7227 */ /* 0x000fe200078e00ff */
[----:B------:R-:W-:Y:S01]  /*aaa0*/  ISETP.GE.AND P1, PT, R81, RZ, PT ;  /* 0x000000ff5100720c */ /* 0x000fe20003f26270 */
[----:B------:R0:W-:Y:S02]  /*aab0*/  STL [R1+0x484], R33 ;  /* 0x0004842101007387 */ /* 0x0001e40000100800 */
[----:B------:R-:W-:Y:S01]  /*aac0*/  @!P6 IMAD.IADD R40, R40, 0x1, -R2 ;  /* 0x000000012828e824 */ /* 0x000fe200078e0a02 */
[C---:B------:R-:W-:Y:S01]  /*aad0*/  ISETP.GT.U32.AND P6, PT, R2.reuse, R32, PT ;  /* 0x000000200200720c */ /* 0x040fe20003fc4070 */
[----:B------:R-:W-:Y:S01]  /*aae0*/  @!P0 IMAD.MOV R63, RZ, RZ, -R63 ;  /* 0x000000ffff3f8224 */ /* 0x000fe200078e0a3f */
[----:B------:R-:W-:Y:S01]  /*aaf0*/  ISETP.GT.U32.AND P0, PT, R2, R4, PT ;  /* 0x000000040200720c */ /* 0x000fe20003f04070 */
[----:B------:R-:W-:-:S02]  /*ab00*/  IMAD.MOV R29, RZ, RZ, -R29 ;  /* 0x000000ffff1d7224 */ /* 0x000fc400078e0a1d */
[----:B------:R-:W-:-:S04]  /*ab10*/  IMAD.HI.U32 R39, R3, R35, RZ ;  /* 0x0000002303277227 */ /* 0x000fc800078e00ff */
[----:B0-----:R-:W-:Y:S01]  /*ab20*/  IMAD.HI.U32 R33, R3, R36, RZ ;  /* 0x0000002403217227 */ /* 0x001fe200078e00ff */
[----:B------:R-:W-:-:S03]  /*ab30*/  ISETP.GT.U32.AND P3, PT, R2, R34, PT ;  /* 0x000000220200720c */ /* 0x000fc60003f64070 */
[C---:B------:R-:W-:Y:S02]  /*ab40*/  IMAD R29, R2.reuse, R29, R37 ;  /* 0x0000001d021d7224 */ /* 0x040fe400078e0225 */
[----:B------:R-:W-:Y:S02]  /*ab50*/  IMAD.MOV R39, RZ, RZ, -R39 ;  /* 0x000000ffff277224 */ /* 0x000fe400078e0a27 */
[----:B------:R-:W-:Y:S02]  /*ab60*/  IMAD.MOV R33, RZ, RZ, -R33 ;  /* 0x000000ffff217224 */ /* 0x000fe400078e0a21 */
[----:B------:R-:W-:Y:S02]  /*ab70*/  IMAD.MOV.U32 R31, RZ, RZ, R38 ;  /* 0x000000ffff1f7224 */ /* 0x000fe400078e0026 */
[----:B------:R-:W-:Y:S02]  /*ab80*/  IMAD R35, R2, R39, R35 ;  /* 0x0000002702237224 */ /* 0x000fe400078e0223 */
[----:B------:R-:W-:Y:S01]  /*ab90*/  @!P2 IMAD.IADD R30, R30, 0x1, -R2 ;  /* 0x000000011e1ea824 */ /* 0x000fe200078e0a02 */
[C---:B------:R-:W-:Y:S01]  /*aba0*/  ISETP.GT.U32.AND P2, PT, R2.reuse, R29, PT ;  /* 0x0000001d0200720c */ /* 0x040fe20003f44070 */
[----:B------:R-:W-:-:S02]  /*abb0*/  IMAD R33, R2, R33, R36 ;  /* 0x0000002102217224 */ /* 0x000fc400078e0224 */
[----:B------:R-:W-:Y:S01]  /*abc0*/  @!P1 IMAD.MOV R31, RZ, RZ, -R31 ;  /* 0x000000ffff1f9224 */ /* 0x000fe200078e0a1f */
[----:B------:R-:W-:Y:S01]  /*abd0*/  ISETP.GT.U32.AND P1, PT, R2, R40, PT ;  /* 0x000000280200720c */ /* 0x000fe20003f24070 */
[--C-:B------:R-:W-:Y:S01]  /*abe0*/  @!P6 IMAD.IADD R32, R32, 0x1, -R2.reuse ;  /* 0x000000012020e824 */ /* 0x100fe200078e0a02 */
[----:B------:R-:W-:Y:S01]  /*abf0*/  ISETP.GT.U32.AND P6, PT, R2, R35, PT ;  /* 0x000000230200720c */ /* 0x000fe20003fc4070 */
[--C-:B------:R-:W-:Y:S01]  /*ac00*/  @!P0 IMAD.IADD R4, R4, 0x1, -R2.reuse ;  /* 0x0000000104048824 */ /* 0x100fe200078e0a02 */
[----:B------:R-:W-:Y:S01]  /*ac10*/  ISETP.GT.U32.AND P0, PT, R2, R33, PT ;  /* 0x000000210200720c */ /* 0x000fe20003f04070 */
[----:B------:R-:W-:Y:S01]  /*ac20*/  @!P3 IMAD.IADD R34, R34, 0x1, -R2 ;  /* 0x000000012222b824 */ /* 0x000fe200078e0a02 */
[----:B------:R-:W-:Y:S02]  /*ac30*/  ISETP.GE.AND P5, PT, R82, RZ, PT ;  /* 0x000000ff5200720c */ /* 0x000fe40003fa6270 */
[----:B------:R-:W-:Y:S02]  /*ac40*/  ISETP.GE.AND P4, PT, R83, RZ, PT ;  /* 0x000000ff5300720c */ /* 0x000fe40003f86270 */
[----:B------:R-:W-:-:S02]  /*ac50*/  IABS R36, R90 ;  /* 0x0000005a00247213 */ /* 0x000fc40000000000 */
[----:B------:R-:W-:Y:S01]  /*ac60*/  ISETP.GE.AND P3, PT, R84, RZ, PT ;  /* 0x000000ff5400720c */ /* 0x000fe20003f66270 */
[--C-:B------:R-:W-:Y:S02]  /*ac70*/  @!P2 IMAD.IADD R29, R29, 0x1, -R2.reuse ;  /* 0x000000011d1da824 */ /* 0x100fe400078e0a02 */
[----:B------:R-:W-:Y:S01]  /*ac80*/  IMAD.HI.U32 R37, R3, R36, RZ ;  /* 0x0000002403257227 */ /* 0x000fe200078e00ff */
[----:B------:R0:W-:Y:S03]  /*ac90*/  STL [R1+0x488], R63 ;  /* 0x0004883f01007387 */ /* 0x0001e60000100800 */
[--C-:B------:R-:W-:Y:S01]  /*aca0*/  @!P1 IMAD.IADD R40, R40, 0x1, -R2.reuse ;  /* 0x0000000128289824 */ /* 0x100fe200078e0a02 */
[----:B------:R-:W-:Y:S01]  /*acb0*/  ISETP.GE.AND P1, PT, R85, RZ, PT ;  /* 0x000000ff5500720c */ /* 0x000fe20003f26270 */
[--C-:B------:R-:W-:Y:S01]  /*acc0*/  @!P6 IMAD.IADD R35, R35, 0x1, -R2.reuse ;  /* 0x000000012323e824 */ /* 0x100fe200078e0a02 */
[----:B------:R-:W-:Y:S01]  /*acd0*/  ISETP.GT.U32.AND P6, PT, R2, R29, PT ;  /* 0x0000001d0200720c */ /* 0x000fe20003fc4070 */
[----:B------:R-:W-:Y:S01]  /*ace0*/  @!P0 IMAD.IADD R33, R33, 0x1, -R2 ;  /* 0x0000000121218824 */ /* 0x000fe200078e0a02 */
[----:B------:R1:W-:Y:S01]  /*acf0*/  STL [R1+0x48c], R31 ;  /* 0x00048c1f01007387 */ /* 0x0003e20000100800 */
[----:B------:R-:W-:-:S02]  /*ad00*/  IMAD.MOV.U32 R64, RZ, RZ, R30 ;  /* 0x000000ffff407224 */ /* 0x000fc400078e001e */
[----:B------:R-:W-:Y:S02]  /*ad10*/  IMAD.MOV R37, RZ, RZ, -R37 ;  /* 0x000000ffff257224 */ /* 0x000fe400078e0a25 */
[----:B0-----:R-:W-:Y:S01]  /*ad20*/  IMAD.MOV.U32 R63, RZ, RZ, R4 ;  /* 0x000000ffff3f7224 */ /* 0x001fe200078e0004 */
[----:B------:R-:W-:Y:S01]  /*ad30*/  ISETP.GE.AND P2, PT, R86, RZ, PT ;  /* 0x000000ff5600720c */ /* 0x000fe20003f46270 */
[----:B------:R-:W-:Y:S01]  /*ad40*/  IMAD.MOV.U32 R30, RZ, RZ, R34 ;  /* 0x000000ffff1e7224 */ /* 0x000fe200078e0022 */
[----:B-1----:R-:W-:Y:S01]  /*ad50*/  IABS R31, R91 ;  /* 0x0000005b001f7213 */ /* 0x002fe20000000000 */
[----:B------:R-:W-:Y:S01]  /*ad60*/  @!P5 IMAD.MOV R64, RZ, RZ, -R64 ;  /* 0x000000ffff40d224 */ /* 0x000fe200078e0a40 */
[C---:B------:R-:W-:Y:S01]  /*ad70*/  ISETP.GT.U32.AND P5, PT, R2.reuse, R33, PT ;  /* 0x000000210200720c */ /* 0x040fe20003fa4070 */
[----:B------:R-:W-:Y:S02]  /*ad80*/  IMAD R36, R2, R37, R36 ;  /* 0x0000002502247224 */ /* 0x000fe400078e0224 */
[----:B------:R-:W-:-:S02]  /*ad90*/  @!P4 IMAD.MOV R63, RZ, RZ, -R63 ;  /* 0x000000ffff3fc224 */ /* 0x000fc400078e0a3f */
[----:B------:R-:W-:Y:S01]  /*ada0*/  @!P3 IMAD.MOV R30, RZ, RZ, -R30 ;  /* 0x000000ffff1eb224 */ /* 0x000fe200078e0a1e */
[----:B------:R-:W-:Y:S01]  /*adb0*/  ISETP.GE.AND P0, PT, R87, RZ, PT ;  /* 0x000000ff5700720c */ /* 0x000fe20003f06270 */
[----:B------:R-:W-:Y:S01]  /*adc0*/  IMAD.HI.U32 R38, R3, R31, RZ ;  /* 0x0000001f03267227 */ /* 0x000fe200078e00ff */
[----:B------:R-:W-:Y:S01]  /*add0*/  STL [R1+0x490], R64 ;  /* 0x0004904001007387 */ /* 0x000fe20000100800 */
[C---:B------:R-:W-:Y:S02]  /*ade0*/  ISETP.GT.U32.AND P4, PT, R2.reuse, R35, PT ;  /* 0x000000230200720c */ /* 0x040fe40003f84070 */
[----:B------:R-:W-:Y:S01]  /*adf0*/  IMAD.MOV.U32 R4, RZ, RZ, R32 ;  /* 0x000000ffff047224 */ /* 0x000fe200078e0020 */
[----:B------:R-:W-:Y:S01]  /*ae00*/  STL [R1+0x494], R63 ;  /* 0x0004943f01007387 */ /* 0x000fe20000100800 */
[----:B------:R-:W-:Y:S01]  /*ae10*/  ISETP.GT.U32.AND P3, PT, R2, R36, PT ;  /* 0x000000240200720c */ /* 0x000fe20003f64070 */
[----:B------:R-:W-:Y:S02]  /*ae20*/  IMAD.MOV R38, RZ, RZ, -R38 ;  /* 0x000000ffff267224 */ /* 0x000fe400078e0a26 */
[----:B------:R0:W-:Y:S01]  /*ae30*/  STL [R1+0x498], R30 ;  /* 0x0004981e01007387 */ /* 0x0001e20000100800 */
[----:B------:R-:W-:Y:S01]  /*ae40*/  @!P1 IMAD.MOV R4, RZ, RZ, -R4 ;  /* 0x000000ffff049224 */ /* 0x000fe200078e0a04 */
[----:B------:R-:W-:Y:S01]  /*ae50*/  ISETP.GE.AND P1, PT, R88, RZ, PT ;  /* 0x000000ff5800720c */ /* 0x000fe20003f26270 */
[----:B------:R-:W-:-:S02]  /*ae60*/  @!P6 IMAD.IADD R29, R29, 0x1, -R2 ;  /* 0x000000011d1de824 */ /* 0x000fc400078e0a02 */
[C---:B------:R-:W-:Y:S02]  /*ae70*/  IMAD R31, R2.reuse, R38, R31 ;  /* 0x00000026021f7224 */ /* 0x040fe400078e021f */
[----:B0-----:R-:W-:Y:S01]  /*ae80*/  IMAD.MOV.U32 R30, RZ, RZ, R40 ;  /* 0x000000ffff1e7224 */ /* 0x001fe200078e0028 */
[----:B------:R-:W-:Y:S01]  /*ae90*/  IABS R39, R92 ;  /* 0x0000005c00277213 */ /* 0x000fe20000000000 */
[----:B------:R-:W-:Y:S02]  /*aea0*/  IMAD.MOV.U32 R32, RZ, RZ, R29 ;  /* 0x000000ffff207224 */ /* 0x000fe400078e001d */
[----:B------:R-:W-:Y:S01]  /*aeb0*/  @!P2 IMAD.MOV R30, RZ, RZ, -R30 ;  /* 0x000000ffff1ea224 */ /* 0x000fe200078e0a1e */
[----:B------:R-:W-:Y:S01]  /*aec0*/  ISETP.GE.AND P6, PT, R89, RZ, PT ;  /* 0x000000ff5900720c */ /* 0x000fe20003fc6270 */
[----:B------:R-:W-:Y:S01]  /*aed0*/  @!P5 IMAD.IADD R33, R33, 0x1, -R2 ;  /* 0x000000012121d824 */ /* 0x000fe200078e0a02 */
[----:B------:R0:W-:Y:S01]  /*aee0*/  STL [R1+0x49c], R4 ;  /* 0x00049c0401007387 */ /* 0x0001e20000100800 */
[----:B------:R-:W-:Y:S01]  /*aef0*/  ISETP.GT.U32.AND P2, PT, R2, R31, PT ;  /* 0x0000001f0200720c */ /* 0x000fe20003f44070 */
[----:B------:R-:W-:-:S02]  /*af00*/  @!P0 IMAD.MOV R32, RZ, RZ, -R32 ;  /* 0x000000ffff208224 */ /* 0x000fc400078e0a20 */
[----:B------:R1:W-:Y:S01]  /*af10*/  STL [R1+0x4a0], R30 ;  /* 0x0004a01e01007387 */ /* 0x0003e20000100800 */
[--C-:B------:R-:W-:Y:S02]  /*af20*/  @!P4 IMAD.IADD R35, R35, 0x1, -R2.reuse ;  /* 0x000000012323c824 */ /* 0x100fe400078e0a02 */
[----:B------:R-:W-:Y:S02]  /*af30*/  @!P3 IMAD.IADD R36, R36, 0x1, -R2 ;  /* 0x000000012424b824 */ /* 0x000fe400078e0a02 */
[----:B0-----:R-:W-:-:S04]  /*af40*/  IMAD.HI.U32 R4, R3, R39, RZ ;  /* 0x0000002703047227 */ /* 0x001fc800078e00ff */
[----:B-1----:R-:W-:Y:S01]  /*af50*/  IMAD.MOV.U32 R30, RZ, RZ, R33 ;  /* 0x000000ffff1e7224 */ /* 0x002fe200078e0021 */
[----:B------:R0:W-:Y:S01]  /*af60*/  STL [R1+0x4a8], R32 ;  /* 0x0004a82001007387 */ /* 0x0001e20000100800 */
[----:B------:R-:W-:Y:S02]  /*af70*/  IMAD.MOV R4, RZ, RZ, -R4 ;  /* 0x000000ffff047224 */ /* 0x000fe400078e0a04 */
[----:B------:R-:W-:Y:S01]  /*af80*/  @!P1 IMAD.MOV R30, RZ, RZ, -R30 ;  /* 0x000000ffff1e9224 */ /* 0x000fe200078e0a1e */
[C---:B------:R-:W-:Y:S01]  /*af90*/  ISETP.GT.U32.AND P0, PT, R2.reuse, R36, PT ;  /* 0x000000240200720c */ /* 0x040fe20003f04070 */
[----:B------:R-:W-:Y:S02]  /*afa0*/  IMAD R4, R2, R4, R39 ;  /* 0x0000000402047224 */ /* 0x000fe400078e0227 */
[----:B0-----:R-:W-:Y:S01]  /*afb0*/  IMAD.MOV.U32 R32, RZ, RZ, R35 ;  /* 0x000000ffff207224 */ /* 0x001fe200078e0023 */
[----:B------:R0:W-:Y:S01]  /*afc0*/  STL [R1+0x4ac], R30 ;  /* 0x0004ac1e01007387 */ /* 0x0001e20000100800 */
[----:B------:R-:W-:-:S02]  /*afd0*/  @!P2 IMAD.IADD R31, R31, 0x1, -R2 ;  /* 0x000000011f1fa824 */ /* 0x000fc400078e0a02 */
[----:B------:R-:W-:Y:S01]  /*afe0*/  @!P6 IMAD.MOV R32, RZ, RZ, -R32 ;  /* 0x000000ffff20e224 */ /* 0x000fe200078e0a20 */
[----:B------:R-:W-:Y:S02]  /*aff0*/  ISETP.GE.AND P5, PT, R90, RZ, PT ;  /* 0x000000ff5a00720c */ /* 0x000fe40003fa6270 */
[C---:B------:R-:W-:Y:S02]  /*b000*/  ISETP.GT.U32.AND P6, PT, R2.reuse, R4, PT ;  /* 0x000000040200720c */ /* 0x040fe40003fc4070 */
[----:B0-----:R-:W-:Y:S01]  /*b010*/  IABS R30, R93 ;  /* 0x0000005d001e7213 */ /* 0x001fe20000000000 */
[----:B------:R0:W-:Y:S01]  /*b020*/  STL [R1+0x4b4], R32 ;  /* 0x0004b42001007387 */ /* 0x0001e20000100800 */
[----:B------:R-:W-:Y:S02]  /*b030*/  IABS R29, R94 ;  /* 0x0000005e001d7213 */ /* 0x000fe40000000000 */
[----:B------:R-:W-:Y:S01]  /*b040*/  ISETP.GT.U32.AND P2, PT, R2, R31, PT ;  /* 0x0000001f0200720c */ /* 0x000fe20003f44070 */
[----:B------:R-:W-:-:S02]  /*b050*/  @!P0 IMAD.IADD R36, R36, 0x1, -R2 ;  /* 0x0000000124248824 */ /* 0x000fc400078e0a02 */
[----:B0-----:R-:W-:-:S04]  /*b060*/  IMAD.HI.U32 R32, R3, R30, RZ ;  /* 0x0000001e03207227 */ /* 0x001fc800078e00ff */
[----:B------:R-:W-:Y:S02]  /*b070*/  IMAD.MOV R32, RZ, RZ, -R32 ;  /* 0x000000ffff207224 */ /* 0x000fe400078e0a20 */
[----:B------:R-:W-:Y:S01]  /*b080*/  IMAD.HI.U32 R33, R3, R29, RZ ;  /* 0x0000001d03217227 */ /* 0x000fe200078e00ff */
[----:B------:R-:W-:Y:S02]  /*b090*/  ISETP.GE.AND P4, PT, R91, RZ, PT ;  /* 0x000000ff5b00720c */ /* 0x000fe40003f86270 */
[----:B------:R-:W-:Y:S01]  /*b0a0*/  IABS R35, R96 ;  /* 0x0000006000237213 */ /* 0x000fe20000000000 */
[----:B------:R-:W-:Y:S02]  /*b0b0*/  IMAD R30, R2, R32, R30 ;  /* 0x00000020021e7224 */ /* 0x000fe400078e021e */
[----:B------:R-:W-:Y:S02]  /*b0c0*/  IMAD.MOV.U32 R39, RZ, RZ, R36 ;  /* 0x000000ffff277224 */ /* 0x000fe400078e0024 */
[----:B------:R-:W-:Y:S01]  /*b0d0*/  IMAD.MOV R33, RZ, RZ, -R33 ;  /* 0x000000ffff217224 */ /* 0x000fe200078e0a21 */
[----:B------:R-:W-:Y:S01]  /*b0e0*/  IABS R34, R95 ;  /* 0x0000005f00227213 */ /* 0x000fe20000000000 */
[----:B------:R-:W-:-:S02]  /*b0f0*/  @!P6 IMAD.IADD R4, R4, 0x1, -R2 ;  /* 0x000000010404e824 */ /* 0x000fc400078e0a02 */
[----:B------:R-:W-:Y:S01]  /*b100*/  @!P5 IMAD.MOV R39, RZ, RZ, -R39 ;  /* 0x000000ffff27d224 */ /* 0x000fe200078e0a27 */
[C---:B------:R-:W-:Y:S01]  /*b110*/  ISETP.GT.U32.AND P5, PT, R2.reuse, R30, PT ;  /* 0x0000001e0200720c */ /* 0x040fe20003fa4070 */
[C---:B------:R-:W-:Y:S02]  /*b120*/  IMAD R29, R2.reuse, R33, R29 ;  /* 0x00000021021d7224 */ /* 0x040fe400078e021d */
[----:B------:R-:W-:Y:S02]  /*b130*/  @!P2 IMAD.IADD R31, R31, 0x1, -R2 ;  /* 0x000000011f1fa824 */ /* 0x000fe400078e0a02 */
[----:B------:R-:W-:Y:S01]  /*b140*/  IMAD.HI.U32 R33, R3, R35, RZ ;  /* 0x0000002303217227 */ /* 0x000fe200078e00ff */
[----:B------:R-:W-:-:S03]  /*b150*/  ISETP.GT.U32.AND P6, PT, R2, R4, PT ;  /* 0x000000040200720c */ /* 0x000fc60003fc4070 */
[----:B------:R-:W-:-:S04]  /*b160*/  IMAD.HI.U32 R37, R3, R34, RZ ;  /* 0x0000002203257227 */ /* 0x000fc800078e00ff */
[----:B------:R-:W-:Y:S02]  /*b170*/  IMAD.MOV.U32 R38, RZ, RZ, R31 ;  /* 0x000000ffff267224 */ /* 0x000fe400078e001f */
[----:B------:R-:W-:Y:S02]  /*b180*/  IMAD.MOV R33, RZ, RZ, -R33 ;  /* 0x000000ffff217224 */ /* 0x000fe400078e0a21 */
[----:B------:R-:W-:Y:S02]  /*b190*/  IMAD.MOV R37, RZ, RZ, -R37 ;  /* 0x000000ffff257224 */ /* 0x000fe400078e0a25 */
[----:B------:R-:W-:Y:S01]  /*b1a0*/  @!P4 IMAD.MOV R38, RZ, RZ, -R38 ;  /* 0x000000ffff26c224 */ /* 0x000fe200078e0a26 */
[C---:B------:R-:W-:Y:S01]  /*b1b0*/  ISETP.GT.U32.AND P4, PT, R2.reuse, R29, PT ;  /* 0x0000001d0200720c */ /* 0x040fe20003f84070 */
[----:B------:R-:W-:Y:S01]  /*b1c0*/  IMAD R35, R2, R33, R35 ;  /* 0x0000002102237224 */ /* 0x000fe200078e0223 */
[----:B------:R-:W-:Y:S01]  /*b1d0*/  ISETP.GE.AND P3, PT, R92, RZ, PT ;  /* 0x000000ff5c00720c */ /* 0x000fe20003f66270 */
[----:B------:R-:W-:-:S02]  /*b1e0*/  IMAD R34, R2, R37, R34 ;  /* 0x0000002502227224 */ /* 0x000fc400078e0222 */
[--C-:B------:R-:W-:Y:S01]  /*b1f0*/  @!P5 IMAD.IADD R30, R30, 0x1, -R2.reuse ;  /* 0x000000011e1ed824 */ /* 0x100fe200078e0a02 */
[----:B------:R-:W-:Y:S01]  /*b200*/  ISETP.GT.U32.AND P5, PT, R2, R35, PT ;  /* 0x000000230200720c */ /* 0x000fe20003fa4070 */
[--C-:B------:R-:W-:Y:S01]  /*b210*/  @!P6 IMAD.IADD R4, R4, 0x1, -R2.reuse ;  /* 0x000000010404e824 */ /* 0x100fe200078e0a02 */
[----:B------:R-:W-:Y:S02]  /*b220*/  ISETP.GT.U32.AND P6, PT, R2, R34, PT ;  /* 0x000000220200720c */ /* 0x000fe40003fc4070 */
[----:B------:R-:W-:Y:S01]  /*b230*/  IABS R32, R98 ;  /* 0x0000006200207213 */ /* 0x000fe20000000000 */
[----:B------:R-:W-:Y:S02]  /*b240*/  STL [R1+0x4b8], R39 ;  /* 0x0004b82701007387 */ /* 0x000fe40000100800 */
[----:B------:R-:W-:Y:S02]  /*b250*/  @!P4 IMAD.IADD R29, R29, 0x1, -R2 ;  /* 0x000000011d1dc824 */ /* 0x000fe400078e0a02 */
[----:B------:R0:W-:Y:S01]  /*b260*/  STL [R1+0x4bc], R38 ;  /* 0x0004bc2601007387 */ /* 0x0001e20000100800 */
[----:B------:R-:W-:Y:S01]  /*b270*/  IMAD.HI.U32 R36, R3, R32, RZ ;  /* 0x0000002003247227 */ /* 0x000fe200078e00ff */
[----:B------:R-:W-:-:S03]  /*b280*/  IABS R33, R99 ;  /* 0x0000006300217213 */ /* 0x000fc60000000000 */
[----:B------:R-:W-:Y:S02]  /*b290*/  @!P5 IMAD.IADD R35, R35, 0x1, -R2 ;  /* 0x000000012323d824 */ /* 0x000fe400078e0a02 */
[----:B0-----:R-:W-:Y:S02]  /*b2a0*/  IMAD.MOV.U32 R38, RZ, RZ, R4 ;  /* 0x000000ffff267224 */ /* 0x001fe400078e0004 */
[----:B------:R-:W-:Y:S02]  /*b2b0*/  IMAD.MOV R36, RZ, RZ, -R36 ;  /* 0x000000ffff247224 */ /* 0x000fe400078e0a24 */
[----:B------:R-:W-:Y:S01]  /*b2c0*/  @!P3 IMAD.MOV R38, RZ, RZ, -R38 ;  /* 0x000000ffff26b224 */ /* 0x000fe200078e0a26 */
[----:B------:R-:W-:Y:S01]  /*b2d0*/  ISETP.GT.U32.AND P3, PT, R2, R29, PT ;  /* 0x0000001d0200720c */ /* 0x000fe20003f64070 */
[----:B------:R-:W-:Y:S01]  /*b2e0*/  @!P6 IMAD.IADD R34, R34, 0x1, -R2 ;  /* 0x000000012222e824 */ /* 0x000fe200078e0a02 */
[C---:B------:R-:W-:Y:S01]  /*b2f0*/  ISETP.GT.U32.AND P5, PT, R2.reuse, R35, PT ;  /* 0x000000230200720c */ /* 0x040fe20003fa4070 */
[----:B------:R-:W-:-:S02]  /*b300*/  IMAD R32, R2, R36, R32 ;  /* 0x0000002402207224 */ /* 0x000fc400078e0220 */
[----:B------:R-:W-:Y:S01]  /*b310*/  IMAD.HI.U32 R36, R3, R33, RZ ;  /* 0x0000002103247227 */ /* 0x000fe200078e00ff */
[C---:B------:R-:W-:Y:S02]  /*b320*/  ISETP.GT.U32.AND P6, PT, R2.reuse, R34, PT ;  /* 0x000000220200720c */ /* 0x040fe40003fc4070 */
[----:B------:R-:W-:Y:S01]  /*b330*/  IABS R31, R97 ;  /* 0x00000061001f7213 */ /* 0x000fe20000000000 */
[----:B------:R-:W-:Y:S01]  /*b340*/  IMAD.MOV R36, RZ, RZ, -R36 ;  /* 0x000000ffff247224 */ /* 0x000fe200078e0a24 */
[----:B------:R-:W-:-:S03]  /*b350*/  ISETP.GT.U32.AND P4, PT, R2, R30, PT ;  /* 0x0000001e0200720c */ /* 0x000fc60003f84070 */
[----:B------:R-:W-:Y:S01]  /*b360*/  @!P3 IMAD.IADD R29, R29, 0x1, -R2 ;  /* 0x000000011d1db824 */ /* 0x000fe200078e0a02 */
[C---:B------:R-:W-:Y:S01]  /*b370*/  ISETP.GT.U32.AND P3, PT, R2.reuse, R32, PT ;  /* 0x000000200200720c */ /* 0x040fe20003f64070 */
[----:B------:R-:W-:Y:S02]  /*b380*/  IMAD R33, R2, R36, R33 ;  /* 0x0000002402217224 */ /* 0x000fe400078e0221 */
[----:B------:R-:W-:Y:S01]  /*b390*/  IMAD.HI.U32 R37, R3, R31, RZ ;  /* 0x0000001f03257227 */ /* 0x000fe200078e00ff */
[----:B------:R-:W-:-:S03]  /*b3a0*/  IABS R4, R100 ;  /* 0x0000006400047213 */ /* 0x000fc60000000000 */
[--C-:B------:R-:W-:Y:S01]  /*b3b0*/  @!P5 IMAD.IADD R35, R35, 0x1, -R2.reuse ;  /* 0x000000012323d824 */ /* 0x100fe200078e0a02 */
[----:B------:R-:W-:Y:S01]  /*b3c0*/  ISETP.GT.U32.AND P5, PT, R2, R33, PT ;  /* 0x000000210200720c */ /* 0x000fe20003fa4070 */
[----:B------:R-:W-:Y:S01]  /*b3d0*/  IMAD.MOV R37, RZ, RZ, -R37 ;  /* 0x000000ffff257224 */ /* 0x000fe200078e0a25 */
[----:B------:R0:W-:Y:S01]  /*b3e0*/  STL [R1+0x4c0], R38 ;  /* 0x0004c02601007387 */ /* 0x0001e20000100800 */
[--C-:B------:R-:W-:Y:S01]  /*b3f0*/  @!P6 IMAD.IADD R34, R34, 0x1, -R2.reuse ;  /* 0x000000012222e824 */ /* 0x100fe200078e0a02 */
[----:B------:R-:W-:Y:S01]  /*b400*/  ISETP.GE.AND P6, PT, R96, RZ, PT ;  /* 0x000000ff6000720c */ /* 0x000fe20003fc6270 */
[----:B------:R-:W-:Y:S01]  /*b410*/  IMAD R31, R2, R37, R31 ;  /* 0x00000025021f7224 */ /* 0x000fe200078e021f */
[----:B------:R-:W-:Y:S01]  /*b420*/  IABS R36, R101 ;  /* 0x0000006500247213 */ /* 0x000fe20000000000 */
[----:B------:R-:W-:Y:S02]  /*b430*/  @!P4 IMAD.IADD R30, R30, 0x1, -R2 ;  /* 0x000000011e1ec824 */ /* 0x000fe400078e0a02 */
[----:B0-----:R-:W-:Y:S01]  /*b440*/  IMAD.HI.U32 R38, R3, R4, RZ ;  /* 0x0000000403267227 */ /* 0x001fe200078e00ff */
[----:B------:R-:W-:-:S03]  /*b450*/  ISETP.GT.U32.AND P4, PT, R2, R31, PT ;  /* 0x0000001f0200720c */ /* 0x000fc60003f84070 */
[----:B------:R-:W-:Y:S02]  /*b460*/  IMAD.MOV R38, RZ, RZ, -R38 ;  /* 0x000000ffff267224 */ /* 0x000fe400078e0a26 */
[----:B------:R-:W-:Y:S02]  /*b470*/  @!P3 IMAD.IADD R32, R32, 0x1, -R2 ;  /* 0x000000012020b824 */ /* 0x000fe400078e0a02 */
[----:B------:R-:W-:Y:S01]  /*b480*/  IMAD.MOV.U32 R39, RZ, RZ, R29 ;  /* 0x000000ffff277224 */ /* 0x000fe200078e001d */
[----:B------:R-:W-:Y:S01]  /*b490*/  ISETP.GE.AND P1, PT, R93, RZ, PT ;  /* 0x000000ff5d00720c */ /* 0x000fe20003f26270 */
[C---:B------:R-:W-:Y:S01]  /*b4a0*/  IMAD R38, R2.reuse, R38, R4 ;  /* 0x0000002602267224 */ /* 0x040fe200078e0204 */
[----:B------:R-:W-:Y:S01]  /*b4b0*/  IABS R37, R102 ;  /* 0x0000006600257213 */ /* 0x000fe20000000000 */
[----:B------:R-:W-:Y:S01]  /*b4c0*/  @!P5 IMAD.IADD R33, R33, 0x1, -R2 ;  /* 0x000000012121d824 */ /* 0x000fe200078e0a02 */
[----:B------:R-:W-:Y:S01]  /*b4d0*/  ISETP.GT.U32.AND P5, PT, R2, R32, PT ;  /* 0x000000200200720c */ /* 0x000fe20003fa4070 */
[----:B------:R-:W-:-:S02]  /*b4e0*/  IMAD.MOV.U32 R29, RZ, RZ, R35 ;  /* 0x000000ffff1d7224 */ /* 0x000fc400078e0023 */
[----:B------:R-:W-:-:S04]  /*b4f0*/  IMAD.HI.U32 R4, R3, R36, RZ ;  /* 0x0000002403047227 */ /* 0x000fc800078e00ff */
[----:B------:R-:W-:Y:S01]  /*b500*/  @!P6 IMAD.MOV R29, RZ, RZ, -R29 ;  /* 0x000000ffff1de224 */ /* 0x000fe200078e0a1d */
[----:B------:R-:W-:Y:S01]  /*b510*/  ISETP.GT.U32.AND P6, PT, R2, R38, PT ;  /* 0x000000260200720c */ /* 0x000fe20003fc4070 */
[----:B------:R-:W-:Y:S02]  /*b520*/  IMAD.MOV.U32 R40, RZ, RZ, R30 ;  /* 0x000000ffff287224 */ /* 0x000fe400078e001e */
[----:B------:R-:W-:Y:S01]  /*b530*/  IMAD.HI.U32 R30, R3, R37, RZ ;  /* 0x00000025031e7227 */ /* 0x000fe200078e00ff */
[----:B------:R-:W-:-:S03]  /*b540*/  ISETP.GE.AND P0, PT, R94, RZ, PT ;  /* 0x000000ff5e00720c */ /* 0x000fc60003f06270 */
[----:B------:R-:W-:Y:S01]  /*b550*/  IMAD.MOV R4, RZ, RZ, -R4 ;  /* 0x000000ffff047224 */ /* 0x000fe200078e0a04 */
[----:B------:R-:W-:Y:S01]  /*b560*/  ISETP.GE.AND P2, PT, R95, RZ, PT ;  /* 0x000000ff5f00720c */ /* 0x000fe20003f46270 */
[----:B------:R-:W-:Y:S02]  /*b570*/  @!P4 IMAD.IADD R31, R31, 0x1, -R2 ;  /* 0x000000011f1fc824 */ /* 0x000fe400078e0a02 */
[----:B------:R-:W-:Y:S02]  /*b580*/  IMAD.MOV R30, RZ, RZ, -R30 ;  /* 0x000000ffff1e7224 */ /* 0x000fe400078e0a1e */
[C---:B------:R-:W-:Y:S02]  /*b590*/  IMAD R4, R2.reuse, R4, R36 ;  /* 0x0000000402047224 */ /* 0x040fe400078e0224 */
[----:B------:R-:W-:Y:S01]  /*b5a0*/  @!P1 IMAD.MOV R40, RZ, RZ, -R40 ;  /* 0x000000ffff289224 */ /* 0x000fe200078e0a28 */
[C---:B------:R-:W-:Y:S01]  /*b5b0*/  ISETP.GT.U32.AND P1, PT, R2.reuse, R31, PT ;  /* 0x0000001f0200720c */ /* 0x040fe20003f24070 */
[----:B------:R-:W-:-:S02]  /*b5c0*/  IMAD R37, R2, R30, R37 ;  /* 0x0000001e02257224 */ /* 0x000fc400078e0225 */
[--C-:B------:R-:W-:Y:S01]  /*b5d0*/  @!P5 IMAD.IADD R32, R32, 0x1, -R2.reuse ;  /* 0x000000012020d824 */ /* 0x100fe200078e0a02 */
[----:B------:R-:W-:Y:S01]  /*b5e0*/  ISETP.GT.U32.AND P5, PT, R2, R4, PT ;  /* 0x000000040200720c */ /* 0x000fe20003fa4070 */
[----:B------:R-:W-:Y:S01]  /*b5f0*/  @!P6 IMAD.IADD R38, R38, 0x1, -R2 ;  /* 0x000000012626e824 */ /* 0x000fe200078e0a02 */
[----:B------:R-:W-:Y:S01]  /*b600*/  ISETP.GT.U32.AND P6, PT, R2, R37, PT ;  /* 0x000000250200720c */ /* 0x000fe20003fc4070 */
[----:B------:R-:W-:Y:S02]  /*b610*/  @!P0 IMAD.MOV R39, RZ, RZ, -R39 ;  /* 0x000000ffff278224 */ /* 0x000fe400078e0a27 */
[----:B------:R-:W-:Y:S01]  /*b620*/  @!P2 IMAD.MOV R34, RZ, RZ, -R34 ;  /* 0x000000ffff22a224 */ /* 0x000fe200078e0a22 */
[----:B------:R-:W-:Y:S01]  /*b630*/  STL [R1+0x4c8], R40 ;  /* 0x0004c82801007387 */ /* 0x000fe20000100800 */
[----:B------:R-:W-:-:S03]  /*b640*/  ISETP.GE.AND P3, PT, R98, RZ, PT ;  /* 0x000000ff6200720c */ /* 0x000fc60003f66270 */
[----:B------:R0:W-:Y:S01]  /*b650*/  STL [R1+0x4cc], R39 ;  /* 0x0004cc2701007387 */ /* 0x0001e20000100800 */
[--C-:B------:R-:W-:Y:S01]  /*b660*/  @!P1 IMAD.IADD R31, R31, 0x1, -R2.reuse ;  /* 0x000000011f1f9824 */ /* 0x100fe200078e0a02 */
[----:B------:R-:W-:Y:S01]  /*b670*/  IABS R30, R103 ;  /* 0x00000067001e7213 */ /* 0x000fe20000000000 */
[--C-:B------:R-:W-:Y:S01]  /*b680*/  @!P5 IMAD.IADD R4, R4, 0x1, -R2.reuse ;  /* 0x000000010404d824 */ /* 0x100fe200078e0a02 */
[----:B------:R-:W-:Y:S04]  /*b690*/  STL [R1+0x4d4], R34 ;  /* 0x0004d42201007387 */ /* 0x000fe80000100800 */
[----:B------:R1:W-:Y:S01]  /*b6a0*/  STL [R1+0x4d8], R29 ;  /* 0x0004d81d01007387 */ /* 0x0003e20000100800 */
[----:B------:R-:W-:Y:S01]  /*b6b0*/  @!P6 IMAD.IADD R37, R37, 0x1, -R2 ;  /* 0x000000012525e824 */ /* 0x000fe200078e0a02 */
[----:B------:R-:W-:Y:S01]  /*b6c0*/  ISETP.GT.U32.AND P6, PT, R2, R4, PT ;  /* 0x000000040200720c */ /* 0x000fe20003fc4070 */
[----:B0-----:R-:W-:-:S02]  /*b6d0*/  IMAD.MOV.U32 R39, RZ, RZ, R31 ;  /* 0x000000ffff277224 */ /* 0x001fc400078e001f */
[----:B------:R-:W-:Y:S01]  /*b6e0*/  IMAD.HI.U32 R31, R3, R30, RZ ;  /* 0x0000001e031f7227 */ /* 0x000fe200078e00ff */
[----:B-1----:R-:W-:-:S03]  /*b6f0*/  IABS R29, R104 ;  /* 0x00000068001d7213 */ /* 0x002fc60000000000 */
[----:B------:R-:W-:Y:S01]  /*b700*/  IMAD.MOV R31, RZ, RZ, -R31 ;  /* 0x000000ffff1f7224 */ /* 0x000fe200078e0a1f */
[----:B------:R-:W-:Y:S01]  /*b710*/  ISETP.GE.AND P4, PT, R97, RZ, PT ;  /* 0x000000ff6100720c */ /* 0x000fe20003f86270 */
[----:B------:R-:W-:Y:S01]  /*b720*/  IMAD.HI.U32 R35, R3, R29, RZ ;  /* 0x0000001d03237227 */ /* 0x000fe200078e00ff */
[----:B------:R-:W-:Y:S02]  /*b730*/  IABS R34, R105 ;  /* 0x0000006900227213 */ /* 0x000fe40000000000 */
[C---:B------:R-:W-:Y:S01]  /*b740*/  ISETP.GT.U32.AND P5, PT, R2.reuse, R38, PT ;  /* 0x000000260200720c */ /* 0x040fe20003fa4070 */
[----:B------:R-:W-:Y:S01]  /*b750*/  IMAD.MOV R35, RZ, RZ, -R35 ;  /* 0x000000ffff237224 */ /* 0x000fe200078e0a23 */
[C---:B------:R-:W-:Y:S01]  /*b760*/  ISETP.GT.U32.AND P0, PT, R2.reuse, R33, PT ;  /* 0x000000210200720c */ /* 0x040fe20003f04070 */
[----:B------:R-:W-:Y:S01]  /*b770*/  @!P3 IMAD.MOV R32, RZ, RZ, -R32 ;  /* 0x000000ffff20b224 */ /* 0x000fe200078e0a20 */
[C---:B------:R-:W-:Y:S01]  /*b780*/  ISETP.GT.U32.AND P3, PT, R2.reuse, R37, PT ;  /* 0x000000250200720c */ /* 0x040fe20003f64070 */
[----:B------:R-:W-:-:S02]  /*b790*/  IMAD R30, R2, R31, R30 ;  /* 0x0000001f021e7224 */ /* 0x000fc400078e021e */
[----:B------:R-:W-:-:S04]  /*b7a0*/  IMAD.HI.U32 R31, R3, R34, RZ ;  /* 0x00000022031f7227 */ /* 0x000fc800078e00ff */
[----:B------:R-:W-:Y:S01]  /*b7b0*/  IMAD R29, R2, R35, R29 ;  /* 0x00000023021d7224 */ /* 0x000fe200078e021d */
[----:B------:R-:W-:Y:S01]  /*b7c0*/  ISETP.GE.AND P2, PT, R99, RZ, PT ;  /* 0x000000ff6300720c */ /* 0x000fe20003f46270 */
[----:B------:R-:W-:Y:S01]  /*b7d0*/  IMAD.MOV R31, RZ, RZ, -R31 ;  /* 0x000000ffff1f7224 */ /* 0x000fe200078e0a1f */
[----:B------:R-:W-:Y:S01]  /*b7e0*/  ISETP.GE.AND P1, PT, R100, RZ, PT ;  /* 0x000000ff6400720c */ /* 0x000fe20003f26270 */
[----:B------:R-:W-:Y:S01]  /*b7f0*/  @!P6 IMAD.IADD R4, R4, 0x1, -R2 ;  /* 0x000000010404e824 */ /* 0x000fe200078e0a02 */
[C---:B------:R-:W-:Y:S01]  /*b800*/  ISETP.GT.U32.AND P6, PT, R2.reuse, R29, PT ;  /* 0x0000001d0200720c */ /* 0x040fe20003fc4070 */
[----:B------:R-:W-:Y:S02]  /*b810*/  @!P4 IMAD.MOV R39, RZ, RZ, -R39 ;  /* 0x000000ffff27c224 */ /* 0x000fe400078e0a27 */
[----:B------:R-:W-:Y:S02]  /*b820*/  IMAD R31, R2, R31, R34 ;  /* 0x0000001f021f7224 */ /* 0x000fe400078e0222 */
[--C-:B------:R-:W-:Y:S01]  /*b830*/  @!P5 IMAD.IADD R38, R38, 0x1, -R2.reuse ;  /* 0x000000012626d824 */ /* 0x100fe200078e0a02 */
[----:B------:R-:W-:Y:S01]  /*b840*/  STL [R1+0x4dc], R39 ;  /* 0x0004dc2701007387 */ /* 0x000fe20000100800 */
[----:B------:R-:W-:Y:S01]  /*b850*/  @!P0 IMAD.IADD R33, R33, 0x1, -R2 ;  /* 0x0000000121218824 */ /* 0x000fe200078e0a02 */
[----:B------:R-:W-:Y:S01]  /*b860*/  ISETP.GE.AND P0, PT, R101, RZ, PT ;  /* 0x000000ff6500720c */ /* 0x000fe20003f06270 */
[----:B------:R-:W-:Y:S01]  /*b870*/  IMAD.MOV.U32 R63, RZ, RZ, R62 ;  /* 0x000000ffff3f7224 */ /* 0x000fe200078e003e */
[----:B------:R0:W-:Y:S01]  /*b880*/  STL [R1+0x4e4], R32 ;  /* 0x0004e42001007387 */ /* 0x0001e20000100800 */
[----:B------:R-:W-:Y:S01]  /*b890*/  @!P3 IMAD.IADD R37, R37, 0x1, -R2 ;  /* 0x000000012525b824 */ /* 0x000fe200078e0a02 */
[----:B------:R-:W-:Y:S01]  /*b8a0*/  ISETP.GT.U32.AND P3, PT, R2, R31, PT ;  /* 0x0000001f0200720c */ /* 0x000fe20003f64070 */
[----:B------:R-:W-:-:S02]  /*b8b0*/  IMAD.MOV.U32 R62, RZ, RZ, R61 ;  /* 0x000000ffff3e7224 */ /* 0x000fc400078e003d */
[----:B------:R-:W-:Y:S02]  /*b8c0*/  IMAD.MOV.U32 R61, RZ, RZ, R59 ;  /* 0x000000ffff3d7224 */ /* 0x000fe400078e003b */
[----:B------:R-:W-:Y:S02]  /*b8d0*/  IMAD.MOV.U32 R59, RZ, RZ, R58 ;  /* 0x000000ffff3b7224 */ /* 0x000fe400078e003a */
[----:B0-----:R-:W-:Y:S02]  /*b8e0*/  IMAD.MOV.U32 R32, RZ, RZ, R38 ;  /* 0x000000ffff207224 */ /* 0x001fe400078e0026 */
[----:B------:R-:W-:Y:S02]  /*b8f0*/  IMAD.MOV.U32 R58, RZ, RZ, R56 ;  /* 0x000000ffff3a7224 */ /* 0x000fe400078e0038 */
[----:B------:R-:W-:Y:S02]  /*b900*/  @!P2 IMAD.MOV R33, RZ, RZ, -R33 ;  /* 0x000000ffff21a224 */ /* 0x000fe400078e0a21 */
[----:B------:R-:W-:-:S02]  /*b910*/  IMAD.MOV.U32 R56, RZ, RZ, R52 ;  /* 0x000000ffff387224 */ /* 0x000fc400078e0034 */
[----:B------:R-:W-:Y:S02]  /*b920*/  @!P1 IMAD.MOV R32, RZ, RZ, -R32 ;  /* 0x000000ffff209224 */ /* 0x000fe400078e0a20 */
[----:B------:R-:W-:Y:S01]  /*b930*/  IMAD.MOV.U32 R52, RZ, RZ, R42 ;  /* 0x000000ffff347224 */ /* 0x000fe200078e002a */
[----:B------:R-:W-:Y:S01]  /*b940*/  IABS R42, R106 ;  /* 0x0000006a002a7213 */ /* 0x000fe20000000000 */
[----:B------:R-:W-:Y:S01]  /*b950*/  @!P6 IMAD.IADD R29, R29, 0x1, -R2 ;  /* 0x000000011d1de824 */ /* 0x000fe200078e0a02 */
[----:B------:R-:W-:Y:S01]  /*b960*/  STL [R1+0x4e8], R33 ;  /* 0x0004e82101007387 */ /* 0x000fe20000100800 */
[----:B------:R-:W-:Y:S02]  /*b970*/  IMAD.MOV.U32 R65, RZ, RZ, R61 ;  /* 0x000000ffff417224 */ /* 0x000fe400078e003d */
[----:B------:R-:W-:Y:S01]  /*b980*/  IMAD.MOV.U32 R61, RZ, RZ, R58 ;  /* 0x000000ffff3d7224 */ /* 0x000fe200078e003a */
[----:B------:R0:W-:Y:S01]  /*b990*/  STL [R1+0x4ec], R32 ;  /* 0x0004ec2001007387 */ /* 0x0001e20000100800 */
[----:B------:R-:W-:Y:S01]  /*b9a0*/  IMAD.MOV.U32 R58, RZ, RZ, R56 ;  /* 0x000000ffff3a7224 */ /* 0x000fe200078e0038 */
[----:B------:R-:W-:Y:S01]  /*b9b0*/  ISETP.GT.U32.AND P6, PT, R2, R29, PT ;  /* 0x0000001d0200720c */ /* 0x000fe20003fc4070 */
[----:B------:R-:W-:-:S02]  /*b9c0*/  IMAD.MOV.U32 R56, RZ, RZ, R52 ;  /* 0x000000ffff387224 */ /* 0x000fc400078e0034 */
[----:B------:R-:W-:Y:S02]  /*b9d0*/  IMAD.MOV.U32 R52, RZ, RZ, R51 ;  /* 0x000000ffff347224 */ /* 0x000fe400078e0033 */
[----:B------:R-:W-:Y:S02]  /*b9e0*/  @!P0 IMAD.MOV R4, RZ, RZ, -R4 ;  /* 0x000000ffff048224 */ /* 0x000fe400078e0a04 */
[----:B0-----:R-:W-:-:S04]  /*b9f0*/  IMAD.HI.U32 R32, R3, R42, RZ ;  /* 0x0000002a03207227 */ /* 0x001fc800078e00ff */
[----:B------:R-:W-:Y:S01]  /*ba00*/  IMAD.MOV.U32 R51, RZ, RZ, R41 ;  /* 0x000000ffff337224 */ /* 0x000fe200078e0029 */
[----:B------:R-:W-:Y:S01]  /*ba10*/  IABS R41, R107 ;  /* 0x0000006b00297213 */ /* 0x000fe20000000000 */
[----:B------:R-:W-:Y:S02]  /*ba20*/  @!P3 IMAD.IADD R31, R31, 0x1, -R2 ;  /* 0x000000011f1fb824 */ /* 0x000fe400078e0a02 */
[----:B------:R-:W-:Y:S01]  /*ba30*/  IMAD.MOV R32, RZ, RZ, -R32 ;  /* 0x000000ffff207224 */ /* 0x000fe200078e0a20 */
[----:B------:R0:W-:Y:S02]  /*ba40*/  STL [R1+0x4f4], R4 ;  /* 0x0004f40401007387 */ /* 0x0001e40000100800 */
[C---:B------:R-:W-:Y:S01]  /*ba50*/  ISETP.GT.U32.AND P3, PT, R2.reuse, R31, PT ;  /* 0x0000001f0200720c */ /* 0x040fe20003f64070 */
[C---:B------:R-:W-:Y:S01]  /*ba60*/  IMAD R42, R2.reuse, R32, R42 ;  /* 0x00000020022a7224 */ /* 0x040fe200078e022a */
[----:B------:R-:W-:Y:S01]  /*ba70*/  IABS R40, R108 ;  /* 0x0000006c00287213 */ /* 0x000fe20000000000 */
[----:B------:R-:W-:Y:S01]  /*ba80*/  @!P6 IMAD.IADD R29, R29, 0x1, -R2 ;  /* 0x000000011d1de824 */ /* 0x000fe200078e0a02 */
[C---:B------:R-:W-:Y:S01]  /*ba90*/  ISETP.GT.U32.AND P5, PT, R2.reuse, R30, PT ;  /* 0x0000001e0200720c */ /* 0x040fe20003fa4070 */
[----:B0-----:R-:W-:Y:S01]  /*baa0*/  IMAD.HI.U32 R4, R3, R41, RZ ;  /* 0x0000002903047227 */ /* 0x001fe200078e00ff */
[----:B------:R-:W-:-:S03]  /*bab0*/  ISETP.GT.U32.AND P6, PT, R2, R42, PT ;  /* 0x0000002a0200720c */ /* 0x000fc60003fc4070 */
[----:B------:R-:W-:Y:S01]  /*bac0*/  IMAD.MOV R33, RZ, RZ, -R4 ;  /* 0x000000ffff217224 */ /* 0x000fe200078e0a04 */
[----:B------:R-:W-:Y:S01]  /*bad0*/  IABS R39, R109 ;  /* 0x0000006d00277213 */ /* 0x000fe20000000000 */
[----:B------:R-:W-:-:S04]  /*bae0*/  IMAD.HI.U32 R32, R3, R40, RZ ;  /* 0x0000002803207227 */ /* 0x000fc800078e00ff */
[----:B------:R-:W-:Y:S02]  /*baf0*/  IMAD R41, R2, R33, R41 ;  /* 0x0000002102297224 */ /* 0x000fe400078e0229 */
[----:B------:R-:W-:Y:S02]  /*bb00*/  IMAD.MOV R32, RZ, RZ, -R32 ;  /* 0x000000ffff207224 */ /* 0x000fe400078e0a20 */
[----:B------:R-:W-:Y:S01]  /*bb10*/  IMAD.HI.U32 R4, R3, R39, RZ ;  /* 0x0000002703047227 */ /* 0x000fe200078e00ff */
[----:B------:R-:W-:-:S03]  /*bb20*/  IABS R38, R110 ;  /* 0x0000006e00267213 */ /* 0x000fc60000000000 */
[----:B------:R-:W-:Y:S01]  /*bb30*/  @!P3 IMAD.IADD R31, R31, 0x1, -R2 ;  /* 0x000000011f1fb824 */ /* 0x000fe200078e0a02 */
[C---:B------:R-:W-:Y:S01]  /*bb40*/  ISETP.GT.U32.AND P3, PT, R2.reuse, R41, PT ;  /* 0x000000290200720c */ /* 0x040fe20003f64070 */
[----:B------:R-:W-:Y:S02]  /*bb50*/  IMAD R40, R2, R32, R40 ;  /* 0x0000002002287224 */ /* 0x000fe400078e0228 */
[----:B------:R-:W-:Y:S02]  /*bb60*/  IMAD.MOV R4, RZ, RZ, -R4 ;  /* 0x000000ffff047224 */ /* 0x000fe400078e0a04 */
[--C-:B------:R-:W-:Y:S02]  /*bb70*/  @!P5 IMAD.IADD R30, R30, 0x1, -R2.reuse ;  /* 0x000000011e1ed824 */ /* 0x100fe400078e0a02 */
[----:B------:R-:W-:Y:S01]  /*bb80*/  @!P6 IMAD.IADD R42, R42, 0x1, -R2 ;  /* 0x000000012a2ae824 */ /* 0x000fe200078e0a02 */
[C---:B------:R-:W-:Y:S01]  /*bb90*/  ISETP.GT.U32.AND P6, PT, R2.reuse, R40, PT ;  /* 0x000000280200720c */ /* 0x040fe20003fc4070 */
[----:B------:R-:W-:-:S02]  /*bba0*/  IMAD R39, R2, R4, R39 ;  /* 0x0000000402277224 */ /* 0x000fc400078e0227 */
[----:B------:R-:W-:Y:S01]  /*bbb0*/  IMAD.HI.U32 R4, R3, R38, RZ ;  /* 0x0000002603047227 */ /* 0x000fe200078e00ff */
[----:B------:R-:W-:-:S03]  /*bbc0*/  ISETP.GT.U32.AND P5, PT, R2, R30, PT ;  /* 0x0000001e0200720c */ /* 0x000fc60003fa4070 */
[----:B------:R-:W-:Y:S01]  /*bbd0*/  IMAD.MOV R4, RZ, RZ, -R4 ;  /* 0x000000ffff047224 */ /* 0x000fe200078e0a04 */
[----:B------:R-:W-:Y:S01]  /*bbe0*/  ISETP.GE.AND P4, PT, R102, RZ, PT ;  /* 0x000000ff6600720c */ /* 0x000fe20003f86270 */
[----:B------:R-:W-:Y:S01]  /*bbf0*/  @!P3 IMAD.IADD R41, R41, 0x1, -R2 ;  /* 0x000000012929b824 */ /* 0x000fe200078e0a02 */
[C---:B------:R-:W-:Y:S01]  /*bc00*/  ISETP.GT.U32.AND P3, PT, R2.reuse, R39, PT ;  /* 0x000000270200720c */ /* 0x040fe20003f64070 */
[----:B------:R-:W-:Y:S01]  /*bc10*/  IMAD R38, R2, R4, R38 ;  /* 0x0000000402267224 */ /* 0x000fe200078e0226 */
[----:B------:R-:W-:Y:S01]  /*bc20*/  ISETP.GE.AND P0, PT, R105, RZ, PT ;  /* 0x000000ff6900720c */ /* 0x000fe20003f06270 */
[----:B------:R-:W-:-:S03]  /*bc30*/  @!P6 IMAD.IADD R40, R40, 0x1, -R2 ;  /* 0x000000012828e824 */ /* 0x000fc600078e0a02 */
[----:B------:R-:W-:Y:S01]  /*bc40*/  ISETP.GT.U32.AND P6, PT, R2, R38, PT ;  /* 0x000000260200720c */ /* 0x000fe20003fc4070 */
[----:B------:R-:W-:Y:S01]  /*bc50*/  @!P5 IMAD.IADD R30, R30, 0x1, -R2 ;  /* 0x000000011e1ed824 */ /* 0x000fe200078e0a02 */
[----:B------:R-:W-:Y:S02]  /*bc60*/  ISETP.GE.AND P2, PT, R103, RZ, PT ;  /* 0x000000ff6700720c */ /* 0x000fe40003f46270 */
[----:B------:R-:W-:Y:S02]  /*bc70*/  ISETP.GE.AND P1, PT, R104, RZ, PT ;  /* 0x000000ff6800720c */ /* 0x000fe40003f26270 */
[----:B------:R-:W-:Y:S01]  /*bc80*/  IABS R36, R111 ;  /* 0x0000006f00247213 */ /* 0x000fe20000000000 */
[----:B------:R-:W-:Y:S02]  /*bc90*/  IMAD.MOV.U32 R67, RZ, RZ, R30 ;  /* 0x000000ffff437224 */ /* 0x000fe400078e001e */
[----:B------:R-:W-:Y:S02]  /*bca0*/  @!P3 IMAD.IADD R39, R39, 0x1, -R2 ;  /* 0x000000012727b824 */ /* 0x000fe400078e0a02 */
[----:B------:R-:W-:Y:S01]  /*bcb0*/  @!P4 IMAD.MOV R37, RZ, RZ, -R37 ;  /* 0x000000ffff25c224 */ /* 0x000fe200078e0a25 */
[----:B------:R-:W-:Y:S01]  /*bcc0*/  ISETP.GT.U32.AND P4, PT, R2, R42, PT ;  /* 0x0000002a0200720c */ /* 0x000fe20003f84070 */
[----:B------:R-:W-:-:S02]  /*bcd0*/  IMAD.MOV.U32 R30, RZ, RZ, R31 ;  /* 0x000000ffff1e7224 */ /* 0x000fc400078e001f */
[----:B------:R-:W-:Y:S01]  /*bce0*/  IMAD.HI.U32 R4, R3, R36, RZ ;  /* 0x0000002403047227 */ /* 0x000fe200078e00ff */
[----:B------:R-:W-:-:S03]  /*bcf0*/  IABS R32, R114 ;  /* 0x0000007200207213 */ /* 0x000fc60000000000 */
[----:B------:R-:W-:Y:S01]  /*bd00*/  @!P0 IMAD.MOV R30, RZ, RZ, -R30 ;  /* 0x000000ffff1e8224 */ /* 0x000fe200078e0a1e */
[----:B------:R-:W-:Y:S01]  /*bd10*/  ISETP.GT.U32.AND P0, PT, R2, R39, PT ;  /* 0x000000270200720c */ /* 0x000fe20003f04070 */
[----:B------:R-:W-:Y:S02]  /*bd20*/  IMAD.MOV R4, RZ, RZ, -R4 ;  /* 0x000000ffff047224 */ /* 0x000fe400078e0a04 */
[----:B------:R-:W-:Y:S01]  /*bd30*/  @!P6 IMAD.IADD R38, R38, 0x1, -R2 ;  /* 0x000000012626e824 */ /* 0x000fe200078e0a02 */
[----:B------:R-:W-:Y:S01]  /*bd40*/  IABS R35, R112 ;  /* 0x0000007000237213 */ /* 0x000fe20000000000 */
[----:B------:R-:W-:Y:S01]  /*bd50*/  IMAD.MOV.U32 R64, RZ, RZ, R63 ;  /* 0x000000ffff407224 */ /* 0x000fe200078e003f */
[----:B------:R-:W-:Y:S01]  /*bd60*/  IABS R34, R113 ;  /* 0x0000007100227213 */ /* 0x000fe20000000000 */
[----:B------:R-:W-:Y:S02]  /*bd70*/  IMAD.MOV.U32 R63, RZ, RZ, R62 ;  /* 0x000000ffff3f7224 */ /* 0x000fe400078e003e */
[----:B------:R-:W-:Y:S01]  /*bd80*/  @!P2 IMAD.MOV R67, RZ, RZ, -R67 ;  /* 0x000000ffff43a224 */ /* 0x000fe200078e0a43 */
[C---:B------:R-:W-:Y:S01]  /*bd90*/  ISETP.GT.U32.AND P2, PT, R2.reuse, R41, PT ;  /* 0x000000290200720c */ /* 0x040fe20003f44070 */
[----:B------:R-:W-:Y:S01]  /*bda0*/  IMAD.MOV.U32 R62, RZ, RZ, R46 ;  /* 0x000000ffff3e7224 */ /* 0x000fe200078e002e */
[C---:B------:R-:W-:Y:S01]  /*bdb0*/  ISETP.GT.U32.AND P6, PT, R2.reuse, R38, PT ;  /* 0x000000260200720c */ /* 0x040fe20003fc4070 */
[----:B------:R-:W-:-:S02]  /*bdc0*/  IMAD R4, R2, R4, R36 ;  /* 0x0000000402047224 */ /* 0x000fc400078e0224 */
[----:B------:R-:W-:Y:S01]  /*bdd0*/  @!P1 IMAD.MOV R29, RZ, RZ, -R29 ;  /* 0x000000ffff1d9224 */ /* 0x000fe200078e0a1d */
[----:B------:R-:W-:Y:S01]  /*bde0*/  ISETP.GT.U32.AND P1, PT, R2, R40, PT ;  /* 0x000000280200720c */ /* 0x000fe20003f24070 */
[----:B------:R-:W-:Y:S02]  /*bdf0*/  IMAD.MOV.U32 R46, RZ, RZ, R44 ;  /* 0x000000ffff2e7224 */ /* 0x000fe400078e002c */
[----:B------:R-:W-:Y:S02]  /*be00*/  IMAD.MOV.U32 R66, RZ, RZ, R43 ;  /* 0x000000ffff427224 */ /* 0x000fe400078e002b */
[----:B------:R-:W-:-:S04]  /*be10*/  IMAD.HI.U32 R44, R3, R32, RZ ;  /* 0x00000020032c7227 */ /* 0x000fc800078e00ff */
[----:B------:R-:W-:Y:S01]  /*be20*/  IMAD.HI.U32 R43, R3, R35, RZ ;  /* 0x00000023032b7227 */ /* 0x000fe200078e00ff */
[----:B------:R-:W-:-:S03]  /*be30*/  ISETP.GE.AND P5, PT, R106, RZ, PT ;  /* 0x000000ff6a00720c */ /* 0x000fc60003fa6270 */
[----:B------:R-:W-:-:S04]  /*be40*/  IMAD.HI.U32 R33, R3, R34, RZ ;  /* 0x0000002203217227 */ /* 0x000fc800078e00ff */
[----:B------:R-:W-:Y:S01]  /*be50*/  @!P4 IMAD.IADD R42, R42, 0x1, -R2 ;  /* 0x000000012a2ac824 */ /* 0x000fe200078e0a02 */
[----:B------:R-:W-:Y:S01]  /*be60*/  ISETP.GT.U32.AND P4, PT, R2, R4, PT ;  /* 0x000000040200720c */ /* 0x000fe20003f84070 */
[----:B------:R-:W-:Y:S01]  /*be70*/  IMAD.MOV R44, RZ, RZ, -R44 ;  /* 0x000000ffff2c7224 */ /* 0x000fe200078e0a2c */
[----:B------:R-:W-:Y:S01]  /*be80*/  ISETP.GE.AND P3, PT, R107, RZ, PT ;  /* 0x000000ff6b00720c */ /* 0x000fe20003f66270 */
[----:B------:R-:W-:Y:S02]  /*be90*/  IMAD.MOV R43, RZ, RZ, -R43 ;  /* 0x000000ffff2b7224 */ /* 0x000fe400078e0a2b */
[----:B------:R-:W-:Y:S02]  /*bea0*/  IMAD.MOV R33, RZ, RZ, -R33 ;  /* 0x000000ffff217224 */ /* 0x000fe400078e0a21 */
[----:B------:R-:W-:Y:S01]  /*beb0*/  @!P0 IMAD.IADD R39, R39, 0x1, -R2 ;  /* 0x0000000127278824 */ /* 0x000fe200078e0a02 */
[----:B------:R-:W-:Y:S01]  /*bec0*/  ISETP.GE.AND P0, PT, R108, RZ, PT ;  /* 0x000000ff6c00720c */ /* 0x000fe20003f06270 */
[C---:B------:R-:W-:Y:S01]  /*bed0*/  IMAD R32, R2.reuse, R44, R32 ;  /* 0x0000002c02207224 */ /* 0x040fe200078e0220 */
[----:B------:R0:W-:Y:S01]  /*bee0*/  STL [R1+0x4f8], R37 ;  /* 0x0004f82501007387 */ /* 0x0001e20000100800 */
[----:B------:R-:W-:-:S02]  /*bef0*/  IMAD R35, R2, R43, R35 ;  /* 0x0000002b02237224 */ /* 0x000fc400078e0223 */
[----:B------:R-:W-:Y:S01]  /*bf00*/  IMAD R33, R2, R33, R34 ;  /* 0x0000002102217224 */ /* 0x000fe200078e0222 */
[----:B------:R-:W-:Y:S01]  /*bf10*/  STL [R1+0x4fc], R67 ;  /* 0x0004fc4301007387 */ /* 0x000fe20000100800 */
[--C-:B------:R-:W-:Y:S02]  /*bf20*/  @!P2 IMAD.IADD R41, R41, 0x1, -R2.reuse ;  /* 0x000000012929a824 */ /* 0x100fe400078e0a02 */
[--C-:B------:R-:W-:Y:S01]  /*bf30*/  @!P1 IMAD.IADD R40, R40, 0x1, -R2.reuse ;  /* 0x0000000128289824 */ /* 0x100fe200078e0a02 */
[----:B------:R-:W-:Y:S01]  /*bf40*/  STL [R1+0x504], R29 ;  /* 0x0005041d01007387 */ /* 0x000fe20000100800 */
[----:B------:R-:W-:Y:S01]  /*bf50*/  @!P6 IMAD.IADD R38, R38, 0x1, -R2 ;  /* 0x000000012626e824 */ /* 0x000fe200078e0a02 */
[C---:B------:R-:W-:Y:S02]  /*bf60*/  ISETP.GT.U32.AND P6, PT, R2.reuse, R32, PT ;  /* 0x000000200200720c */ /* 0x040fe40003fc4070 */
[----:B------:R1:W-:Y:S01]  /*bf70*/  STL [R1+0x508], R30 ;  /* 0x0005081e01007387 */ /* 0x0003e20000100800 */
[C---:B------:R-:W-:Y:S01]  /*bf80*/  ISETP.GT.U32.AND P2, PT, R2.reuse, R35, PT ;  /* 0x000000230200720c */ /* 0x040fe20003f44070 */
[----:B------:R-:W-:Y:S01]  /*bf90*/  IMAD.MOV.U32 R43, RZ, RZ, R42 ;  /* 0x000000ffff2b7224 */ /* 0x000fe200078e002a */
[----:B------:R-:W-:Y:S01]  /*bfa0*/  ISETP.GT.U32.AND P1, PT, R2, R33, PT ;  /* 0x000000210200720c */ /* 0x000fe20003f24070 */
[----:B0-----:R-:W-:-:S02]  /*bfb0*/  IMAD.MOV.U32 R37, RZ, RZ, R41 ;  /* 0x000000ffff257224 */ /* 0x001fc400078e0029 */
[----:B------:R-:W-:Y:S01]  /*bfc0*/  @!P4 IMAD.IADD R4, R4, 0x1, -R2 ;  /* 0x000000010404c824 */ /* 0x000fe200078e0a02 */
[----:B-1----:R-:W-:Y:S01]  /*bfd0*/  IABS R30, R115 ;  /* 0x00000073001e7213 */ /* 0x002fe20000000000 */
[----:B------:R-:W-:Y:S01]  /*bfe0*/  IMAD.MOV.U32 R36, RZ, RZ, R40 ;  /* 0x000000ffff247224 */ /* 0x000fe200078e0028 */
[----:B------:R-:W-:Y:S01]  /*bff0*/  ISETP.GE.AND P4, PT, R109, RZ, PT ;  /* 0x000000ff6d00720c */ /* 0x000fe20003f86270 */
[----:B------:R-:W-:Y:S02]  /*c000*/  @!P5 IMAD.MOV R43, RZ, RZ, -R43 ;  /* 0x000000ffff2bd224 */ /* 0x000fe400078e0a2b */
[----:B------:R-:W-:-:S04]  /*c010*/  IMAD.HI.U32 R31, R3, R30, RZ ;  /* 0x0000001e031f7227 */ /* 0x000fc800078e00ff */
[----:B------:R-:W-:Y:S02]  /*c020*/  @!P3 IMAD.MOV R37, RZ, RZ, -R37 ;  /* 0x000000ffff25b224 */ /* 0x000fe400078e0a25 */
[----:B------:R-:W-:Y:S01]  /*c030*/  @!P0 IMAD.MOV R36, RZ, RZ, -R36 ;  /* 0x000000ffff248224 */ /* 0x000fe200078e0a24 */
[----:B------:R-:W-:Y:S01]  /*c040*/  STL [R1+0x50c], R43 ;  /* 0x00050c2b01007387 */ /* 0x000fe20000100800 */
[----:B------:R-:W-:Y:S01]  /*c050*/  IMAD.MOV R31, RZ, RZ, -R31 ;  /* 0x000000ffff1f7224 */ /* 0x000fe200078e0a1f */
[----:B------:R-:W-:Y:S02]  /*c060*/  IABS R29, R116 ;  /* 0x00000074001d7213 */ /* 0x000fe40000000000 */
[----:B------:R-:W-:Y:S01]  /*c070*/  STL [R1+0x500], R37 ;  /* 0x0005002501007387 */ /* 0x000fe20000100800 */
[----:B------:R-:W-:Y:S02]  /*c080*/  IMAD R30, R2, R31, R30 ;  /* 0x0000001f021e7224 */ /* 0x000fe400078e021e */
[--C-:B------:R-:W-:Y:S01]  /*c090*/  @!P6 IMAD.IADD R32, R32, 0x1, -R2.reuse ;  /* 0x000000012020e824 */ /* 0x100fe200078e0a02 */
[----:B------:R0:W-:Y:S01]  /*c0a0*/  STL [R1+0x4f0], R36 ;  /* 0x0004f02401007387 */ /* 0x0001e20000100800 */
[--C-:B------:R-:W-:Y:S01]  /*c0b0*/  @!P2 IMAD.IADD R35, R35, 0x1, -R2.reuse ;  /* 0x000000012323a824 */ /* 0x100fe200078e0a02 */
[----:B------:R-:W-:Y:S01]  /*c0c0*/  ISETP.GT.U32.AND P6, PT, R2, R4, PT ;  /* 0x000000040200720c */ /* 0x000fe20003fc4070 */
[----:B------:R-:W-:Y:S01]  /*c0d0*/  @!P1 IMAD.IADD R33, R33, 0x1, -R2 ;  /* 0x0000000121219824 */ /* 0x000fe200078e0a02 */
[----:B------:R-:W-:Y:S01]  /*c0e0*/  ISETP.GE.AND P2, PT, R110, RZ, PT ;  /* 0x000000ff6e00720c */ /* 0x000fe20003f46270 */
[----:B------:R-:W-:-:S04]  /*c0f0*/  IMAD.HI.U32 R34, R3, R29, RZ ;  /* 0x0000001d03227227 */ /* 0x000fc800078e00ff */
[----:B0-----:R-:W-:Y:S01]  /*c100*/  IMAD.MOV.U32 R36, RZ, RZ, R39 ;  /* 0x000000ffff247224 */ /* 0x001fe200078e0027 */
[----:B------:R-:W-:-:S03]  /*c110*/  ISETP.GT.U32.AND P3, PT, R2, R35, PT ;  /* 0x000000230200720c */ /* 0x000fc60003f64070 */
[----:B------:R-:W-:Y:S01]  /*c120*/  @!P4 IMAD.MOV R36, RZ, RZ, -R36 ;  /* 0x000000ffff24c224 */ /* 0x000fe200078e0a24 */
[C---:B------:R-:W-:Y:S01]  /*c130*/  ISETP.GT.U32.AND P4, PT, R2.reuse, R30, PT ;  /* 0x0000001e0200720c */ /* 0x040fe20003f84070 */
[----:B------:R-:W-:Y:S01]  /*c140*/  IMAD.MOV R34, RZ, RZ, -R34 ;  /* 0x000000ffff227224 */ /* 0x000fe200078e0a22 */
[C---:B------:R-:W-:Y:S02]  /*c150*/  ISETP.GT.U32.AND P0, PT, R2.reuse, R33, PT ;  /* 0x000000210200720c */ /* 0x040fe40003f04070 */
[----:B------:R-:W-:Y:S01]  /*c160*/  ISETP.GE.AND P1, PT, R111, RZ, PT ;  /* 0x000000ff6f00720c */ /* 0x000fe20003f26270 */
[----:B------:R-:W-:Y:S02]  /*c170*/  IMAD R29, R2, R34, R29 ;  /* 0x00000022021d7224 */ /* 0x000fe400078e021d */
[----:B------:R-:W-:Y:S02]  /*c180*/  IMAD.MOV.U32 R34, RZ, RZ, R38 ;  /* 0x000000ffff227224 */ /* 0x000fe400078e0026 */
[----:B------:R-:W-:Y:S01]  /*c190*/  @!P6 IMAD.IADD R4, R4, 0x1, -R2 ;  /* 0x000000010404e824 */ /* 0x000fe200078e0a02 */
[----:B------:R-:W-:Y:S01]  /*c1a0*/  IABS R31, R117 ;  /* 0x00000075001f7213 */ /* 0x000fe20000000000 */
[----:B------:R-:W-:Y:S01]  /*c1b0*/  @!P2 IMAD.MOV R34, RZ, RZ, -R34 ;  /* 0x000000ffff22a224 */ /* 0x000fe200078e0a22 */
[----:B------:R-:W-:Y:S01]  /*c1c0*/  ISETP.GT.U32.AND P5, PT, R2, R32, PT ;  /* 0x000000200200720c */ /* 0x000fe20003fa4070 */
[----:B------:R-:W-:Y:S01]  /*c1d0*/  @!P4 IMAD.IADD R30, R30, 0x1, -R2 ;  /* 0x000000011e1ec824 */ /* 0x000fe200078e0a02 */
[----:B------:R-:W-:Y:S01]  /*c1e0*/  ISETP.GE.AND P2, PT, R112, RZ, PT ;  /* 0x000000ff7000720c */ /* 0x000fe20003f46270 */
[----:B------:R-:W-:Y:S01]  /*c1f0*/  IMAD.MOV.U32 R38, RZ, RZ, R4 ;  /* 0x000000ffff267224 */ /* 0x000fe200078e0004 */
[----:B------:R-:W-:Y:S01]  /*c200*/  STL [R1+0x4e0], R36 ;  /* 0x0004e02401007387 */ /* 0x000fe20000100800 */
[--C-:B------:R-:W-:Y:S01]  /*c210*/  @!P3 IMAD.IADD R35, R35, 0x1, -R2.reuse ;  /* 0x000000012323b824 */ /* 0x100fe200078e0a02 */
[----:B------:R-:W-:Y:S01]  /*c220*/  ISETP.GE.AND P3, PT, R113, RZ, PT ;  /* 0x000000ff7100720c */ /* 0x000fe20003f66270 */
[----:B------:R-:W-:Y:S01]  /*c230*/  @!P0 IMAD.IADD R33, R33, 0x1, -R2 ;  /* 0x0000000121218824 */ /* 0x000fe200078e0a02 */
[----:B------:R0:W-:Y:S01]  /*c240*/  STL [R1+0x4d0], R34 ;  /* 0x0004d02201007387 */ /* 0x0001e20000100800 */
[----:B------:R-:W-:Y:S01]  /*c250*/  ISETP.GE.AND P0, PT, R114, RZ, PT ;  /* 0x000000ff7200720c */ /* 0x000fe20003f06270 */
[----:B------:R-:W-:Y:S01]  /*c260*/  @!P1 IMAD.MOV R38, RZ, RZ, -R38 ;  /* 0x000000ffff269224 */ /* 0x000fe200078e0a26 */
[----:B------:R-:W-:-:S02]  /*c270*/  ISETP.GT.U32.AND P6, PT, R2, R29, PT ;  /* 0x0000001d0200720c */ /* 0x000fc40003fc4070 */
[----:B------:R-:W-:Y:S01]  /*c280*/  ISETP.GT.U32.AND P1, PT, R2, R30, PT ;  /* 0x0000001e0200720c */ /* 0x000fe20003f24070 */
[----:B0-----:R-:W-:-:S04]  /*c290*/  IMAD.HI.U32 R34, R3, R31, RZ ;  /* 0x0000001f03227227 */ /* 0x001fc800078e00ff */
[----:B------:R-:W-:Y:S01]  /*c2a0*/  IMAD.MOV R36, RZ, RZ, -R34 ;  /* 0x000000ffff247224 */ /* 0x000fe200078e0a22 */
[----:B------:R-:W-:Y:S01]  /*c2b0*/  IABS R34, R118 ;  /* 0x0000007600227213 */ /* 0x000fe20000000000 */
[----:B------:R-:W-:Y:S02]  /*c2c0*/  IMAD.MOV.U32 R37, RZ, RZ, R35 ;  /* 0x000000ffff257224 */ /* 0x000fe400078e0023 */
[----:B------:R-:W-:Y:S01]  /*c2d0*/  @!P5 IMAD.IADD R32, R32, 0x1, -R2 ;  /* 0x000000012020d824 */ /* 0x000fe200078e0a02 */
[----:B------:R-:W-:Y:S01]  /*c2e0*/  ISETP.GE.AND P5, PT, R115, RZ, PT ;  /* 0x000000ff7300720c */ /* 0x000fe20003fa6270 */
[----:B------:R-:W-:-:S04]  /*c2f0*/  IMAD.HI.U32 R4, R3, R34, RZ ;  /* 0x0000002203047227 */ /* 0x000fc800078e00ff */
[----:B------:R-:W-:Y:S02]  /*c300*/  @!P2 IMAD.MOV R37, RZ, RZ, -R37 ;  /* 0x000000ffff25a224 */ /* 0x000fe400078e0a25 */
[----:B------:R-:W-:Y:S02]  /*c310*/  IMAD R31, R2, R36, R31 ;  /* 0x00000024021f7224 */ /* 0x000fe400078e021f */
[----:B------:R-:W-:Y:S02]  /*c320*/  @!P3 IMAD.MOV R33, RZ, RZ, -R33 ;  /* 0x000000ffff21b224 */ /* 0x000fe400078e0a21 */
[----:B------:R-:W-:Y:S01]  /*c330*/  @!P0 IMAD.MOV R32, RZ, RZ, -R32 ;  /* 0x000000ffff208224 */ /* 0x000fe200078e0a20 */
[----:B------:R-:W-:Y:S01]  /*c340*/  STL [R1+0x4c4], R38 ;  /* 0x0004c42601007387 */ /* 0x000fe20000100800 */
[----:B------:R-:W-:Y:S02]  /*c350*/  @!P6 IMAD.IADD R29, R29, 0x1, -R2 ;  /* 0x000000011d1de824 */ /* 0x000fe400078e0a02 */
[----:B------:R-:W-:Y:S01]  /*c360*/  IMAD.MOV R4, RZ, RZ, -R4 ;  /* 0x000000ffff047224 */ /* 0x000fe200078e0a04 */
[----:B------:R-:W-:Y:S01]  /*c370*/  STL [R1+0x4b0], R37 ;  /* 0x0004b02501007387 */ /* 0x000fe20000100800 */
[----:B------:R-:W-:Y:S01]  /*c380*/  @!P1 IMAD.IADD R30, R30, 0x1, -R2 ;  /* 0x000000011e1e9824 */ /* 0x000fe200078e0a02 */
[----:B------:R-:W-:-:S02]  /*c390*/  ISETP.GT.U32.AND P6, PT, R2, R31, PT ;  /* 0x0000001f0200720c */ /* 0x000fc40003fc4070 */
[----:B------:R-:W-:Y:S01]  /*c3a0*/  STL [R1+0x4a4], R33 ;  /* 0x0004a42101007387 */ /* 0x000fe20000100800 */
[C---:B------:R-:W-:Y:S01]  /*c3b0*/  IMAD R4, R2.reuse, R4, R34 ;  /* 0x0000000402047224 */ /* 0x040fe200078e0222 */
[----:B------:R-:W-:Y:S02]  /*c3c0*/  ISETP.GT.U32.AND P2, PT, R2, R29, PT ;  /* 0x0000001d0200720c */ /* 0x000fe40003f44070 */
[----:B------:R0:W-:Y:S02]  /*c3d0*/  STL [R1+0x468], R32 ;  /* 0x0004682001007387 */ /* 0x0001e40000100800 */
[----:B0-----:R-:W-:-:S04]  /*c3e0*/  IMAD.MOV.U32 R32, RZ, RZ, R30 ;  /* 0x000000ffff207224 */ /* 0x001fc800078e001e */
[----:B------:R-:W-:Y:S01]  /*c3f0*/  @!P5 IMAD.MOV R32, RZ, RZ, -R32 ;  /* 0x000000ffff20d224 */ /* 0x000fe200078e0a20 */
[C---:B------:R-:W-:Y:S01]  /*c400*/  ISETP.GT.U32.AND P5, PT, R2.reuse, R4, PT ;  /* 0x000000040200720c */ /* 0x040fe20003fa4070 */
[--C-:B------:R-:W-:Y:S01]  /*c410*/  @!P6 IMAD.IADD R31, R31, 0x1, -R2.reuse ;  /* 0x000000011f1fe824 */ /* 0x100fe200078e0a02 */
[----:B------:R-:W-:Y:S02]  /*c420*/  IABS R36, R119 ;  /* 0x0000007700247213 */ /* 0x000fe40000000000 */
[----:B------:R-:W-:Y:S01]  /*c430*/  @!P2 IMAD.IADD R29, R29, 0x1, -R2 ;  /* 0x000000011d1da824 */ /* 0x000fe200078e0a02 */
[----:B------:R0:W-:Y:S01]  /*c440*/  STL [R1+0x3b4], R32 ;  /* 0x0003b42001007387 */ /* 0x0001e20000100800 */
[----:B------:R-:W-:Y:S01]  /*c450*/  ISETP.GT.U32.AND P6, PT, R2, R31, PT ;  /* 0x0000001f0200720c */ /* 0x000fe20003fc4070 */
[----:B------:R-:W-:Y:S01]  /*c460*/  IMAD.HI.U32 R30, R3, R36, RZ ;  /* 0x00000024031e7227 */ /* 0x000fe200078e00ff */
[----:B------:R-:W-:Y:S02]  /*c470*/  ISETP.GE.AND P4, PT, R116, RZ, PT ;  /* 0x000000ff7400720c */ /* 0x000fe40003f86270 */
[----:B------:R-:W-:-:S03]  /*c480*/  IABS R35, R120 ;  /* 0x0000007800237213 */ /* 0x000fc60000000000 */
[----:B------:R-:W-:Y:S02]  /*c490*/  @!P5 IMAD.IADD R4, R4, 0x1, -R2 ;  /* 0x000000010404d824 */ /* 0x000fe400078e0a02 */
[----:B0-----:R-:W-:Y:S02]  /*c4a0*/  IMAD.MOV.U32 R32, RZ, RZ, R29 ;  /* 0x000000ffff207224 */ /* 0x001fe400078e001d */
[----:B------:R-:W-:Y:S01]  /*c4b0*/  IMAD.MOV R29, RZ, RZ, -R30 ;  /* 0x000000ffff1d7224 */ /* 0x000fe200078e0a1e */
[----:B------:R-:W-:-:S03]  /*c4c0*/  ISETP.GT.U32.AND P5, PT, R2, R4, PT ;  /* 0x000000040200720c */ /* 0x000fc60003fa4070 */
[C---:B------:R-:W-:Y:S02]  /*c4d0*/  IMAD R36, R2.reuse, R29, R36 ;  /* 0x0000001d02247224 */ /* 0x040fe400078e0224 */
[----:B------:R-:W-:Y:S01]  /*c4e0*/  IMAD.HI.U32 R29, R3, R35, RZ ;  /* 0x00000023031d7227 */ /* 0x000fe200078e00ff */
[----:B------:R-:W-:Y:S02]  /*c4f0*/  IABS R34, R121 ;  /* 0x0000007900227213 */ /* 0x000fe40000000000 */
[----:B------:R-:W-:Y:S01]  /*c500*/  IABS R30, R122 ;  /* 0x0000007a001e7213 */ /* 0x000fe20000000000 */
[----:B------:R-:W-:Y:S02]  /*c510*/  IMAD.MOV R29, RZ, RZ, -R29 ;  /* 0x000000ffff1d7224 */ /* 0x000fe400078e0a1d */
[----:B------:R-:W-:Y:S01]  /*c520*/  @!P6 IMAD.IADD R31, R31, 0x1, -R2 ;  /* 0x000000011f1fe824 */ /* 0x000fe200078e0a02 */
[C---:B------:R-:W-:Y:S01]  /*c530*/  ISETP.GT.U32.AND P6, PT, R2.reuse, R36, PT ;  /* 0x000000240200720c */ /* 0x040fe20003fc4070 */
[----:B------:R-:W-:Y:S01]  /*c540*/  @!P4 IMAD.MOV R32, RZ, RZ, -R32 ;  /* 0x000000ffff20c224 */ /* 0x000fe200078e0a20 */
[----:B------:R-:W-:Y:S01]  /*c550*/  ISETP.GE.AND P3, PT, R117, RZ, PT ;  /* 0x000000ff7500720c */ /* 0x000fe20003f66270 */
[----:B------:R-:W-:Y:S01]  /*c560*/  IMAD R35, R2, R29, R35 ;  /* 0x0000001d02237224 */ /* 0x000fe200078e0223 */
[----:B------:R-:W-:Y:S01]  /*c570*/  ISETP.GE.AND P0, PT, R118, RZ, PT ;  /* 0x000000ff7600720c */ /* 0x000fe20003f06270 */
[----:B------:R-:W-:Y:S01]  /*c580*/  IMAD.HI.U32 R38, R3, R34, RZ ;  /* 0x0000002203267227 */ /* 0x000fe200078e00ff */
[----:B------:R-:W-:-:S03]  /*c590*/  IABS R33, R123 ;  /* 0x0000007b00217213 */ /* 0x000fc60000000000 */
[C---:B------:R-:W-:Y:S01]  /*c5a0*/  IMAD.HI.U32 R37, R3.reuse, R30, RZ ;  /* 0x0000001e03257227 */ /* 0x040fe200078e00ff */
[----:B------:R0:W-:Y:S03]  /*c5b0*/  STL [R1+0x3b0], R32 ;  /* 0x0003b02001007387 */ /* 0x0001e60000100800 */
[----:B------:R-:W-:Y:S01]  /*c5c0*/  @!P5 IMAD.IADD R4, R4, 0x1, -R2 ;  /* 0x000000010404d824 */ /* 0x000fe200078e0a02 */
[----:B------:R-:W-:Y:S01]  /*c5d0*/  ISETP.GT.U32.AND P5, PT, R2, R35, PT ;  /* 0x000000230200720c */ /* 0x000fe20003fa4070 */
[----:B------:R-:W-:Y:S02]  /*c5e0*/  IMAD.MOV R38, RZ, RZ, -R38 ;  /* 0x000000ffff267224 */ /* 0x000fe400078e0a26 */
[----:B------:R-:W-:Y:S02]  /*c5f0*/  IMAD.MOV R37, RZ, RZ, -R37 ;  /* 0x000000ffff257224 */ /* 0x000fe400078e0a25 */
[----:B0-----:R-:W-:-:S04]  /*c600*/  IMAD.HI.U32 R32, R3, R33, RZ ;  /* 0x0000002103207227 */ /* 0x001fc800078e00ff */
[C---:B------:R-:W-:Y:S02]  /*c610*/  IMAD R34, R2.reuse, R38, R34 ;  /* 0x0000002602227224 */ /* 0x040fe400078e0222 */
[----:B------:R-:W-:Y:S02]  /*c620*/  IMAD R30, R2, R37, R30 ;  /* 0x00000025021e7224 */ /* 0x000fe400078e021e */
[----:B------:R-:W-:Y:S02]  /*c630*/  IMAD.MOV R32, RZ, RZ, -R32 ;  /* 0x000000ffff207224 */ /* 0x000fe400078e0a20 */
[----:B------:R-:W-:Y:S02]  /*c640*/  IMAD.MOV.U32 R40, RZ, RZ, R31 ;  /* 0x000000ffff287224 */ /* 0x000fe400078e001f */
[----:B------:R-:W-:Y:S02]  /*c650*/  IMAD.MOV.U32 R39, RZ, RZ, R4 ;  /* 0x000000ffff277224 */ /* 0x000fe400078e0004 */
[----:B------:R-:W-:Y:S01]  /*c660*/  @!P6 IMAD.IADD R36, R36, 0x1, -R2 ;  /* 0x000000012424e824 */ /* 0x000fe200078e0a02 */
[----:B------:R-:W-:Y:S01]  /*c670*/  IABS R29, R124 ;  /* 0x0000007c001d7213 */ /* 0x000fe20000000000 */
[----:B------:R-:W-:-:S02]  /*c680*/  IMAD R33, R2, R32, R33 ;  /* 0x0000002002217224 */ /* 0x000fc400078e0221 */
[----:B------:R-:W-:Y:S01]  /*c690*/  @!P3 IMAD.MOV R40, RZ, RZ, -R40 ;  /* 0x000000ffff28b224 */ /* 0x000fe200078e0a28 */
[C---:B------:R-:W-:Y:S01]  /*c6a0*/  ISETP.GT.U32.AND P3, PT, R2.reuse, R34, PT ;  /* 0x000000220200720c */ /* 0x040fe20003f64070 */
[----:B------:R-:W-:Y:S01]  /*c6b0*/  @!P0 IMAD.MOV R39, RZ, RZ, -R39 ;  /* 0x000000ffff278224 */ /* 0x000fe200078e0a27 */
[C---:B------:R-:W-:Y:S02]  /*c6c0*/  ISETP.GT.U32.AND P0, PT, R2.reuse, R30, PT ;  /* 0x0000001e0200720c */ /* 0x040fe40003f04070 */
[C---:B------:R-:W-:Y:S01]  /*c6d0*/  ISETP.GT.U32.AND P6, PT, R2.reuse, R36, PT ;  /* 0x000000240200720c */ /* 0x040fe20003fc4070 */
[----:B------:R-:W-:Y:S01]  /*c6e0*/  @!P5 IMAD.IADD R35, R35, 0x1, -R2 ;  /* 0x000000012323d824 */ /* 0x000fe200078e0a02 */
[----:B------:R-:W-:Y:S01]  /*c6f0*/  ISETP.GT.U32.AND P5, PT, R2, R33, PT ;  /* 0x000000210200720c */ /* 0x000fe20003fa4070 */
[----:B------:R-:W-:-:S04]  /*c700*/  IMAD.HI.U32 R31, R3, R29, RZ ;  /* 0x0000001d031f7227 */ /* 0x000fc800078e00ff */
[----:B------:R-:W-:Y:S02]  /*c710*/  IMAD.MOV R31, RZ, RZ, -R31 ;  /* 0x000000ffff1f7224 */ /* 0x000fe400078e0a1f */
[--C-:B------:R-:W-:Y:S01]  /*c720*/  @!P3 IMAD.IADD R34, R34, 0x1, -R2.reuse ;  /* 0x000000012222b824 */ /* 0x100fe200078e0a02 */
[C---:B------:R-:W-:Y:S01]  /*c730*/  ISETP.GT.U32.AND P3, PT, R2.reuse, R35, PT ;  /* 0x000000230200720c */ /* 0x040fe20003f64070 */
[----:B------:R-:W-:Y:S01]  /*c740*/  IMAD R4, R2, R31, R29 ;  /* 0x0000001f02047224 */ /* 0x000fe200078e021d */
[----:B------:R-:W-:Y:S01]  /*c750*/  IABS R31, R125 ;  /* 0x0000007d001f7213 */ /* 0x000fe20000000000 */
[--C-:B------:R-:W-:Y:S02]  /*c760*/  @!P0 IMAD.IADD R30, R30, 0x1, -R2.reuse ;  /* 0x000000011e1e8824 */ /* 0x100fe400078e0a02 */
[--C-:B------:R-:W-:Y:S01]  /*c770*/  @!P6 IMAD.IADD R36, R36, 0x1, -R2.reuse ;  /* 0x000000012424e824 */ /* 0x100fe200078e0a02 */
[----:B------:R-:W-:Y:S01]  /*c780*/  ISETP.GE.AND P1, PT, R119, RZ, PT ;  /* 0x000000ff7700720c */ /* 0x000fe20003f26270 */
[----:B------:R-:W-:Y:S01]  /*c790*/  @!P5 IMAD.IADD R33, R33, 0x1, -R2 ;  /* 0x000000012121d824 */ /* 0x000fe200078e0a02 */
[----:B------:R-:W-:Y:S01]  /*c7a0*/  ISETP.GT.U32.AND P5, PT, R2, R30, PT ;  /* 0x0000001e0200720c */ /* 0x000fe20003fa4070 */
[----:B------:R-:W-:-:S02]  /*c7b0*/  IMAD.MOV.U32 R38, RZ, RZ, R36 ;  /* 0x000000ffff267224 */ /* 0x000fc400078e0024 */
[----:B------:R-:W-:Y:S01]  /*c7c0*/  IMAD.HI.U32 R36, R3, R31, RZ ;  /* 0x0000001f03247227 */ /* 0x000fe200078e00ff */
[----:B------:R-:W-:-:S03]  /*c7d0*/  ISETP.GT.U32.AND P0, PT, R2, R34, PT ;  /* 0x000000220200720c */ /* 0x000fc60003f04070 */
[----:B------:R-:W-:Y:S01]  /*c7e0*/  IMAD.MOV R36, RZ, RZ, -R36 ;  /* 0x000000ffff247224 */ /* 0x000fe200078e0a24 */
[----:B------:R-:W-:Y:S01]  /*c7f0*/  IABS R37, R130 ;  /* 0x0000008200257213 */ /* 0x000fe20000000000 */
[----:B------:R-:W-:Y:S01]  /*c800*/  @!P3 IMAD.IADD R35, R35, 0x1, -R2 ;  /* 0x000000012323b824 */ /* 0x000fe200078e0a02 */
[C---:B------:R-:W-:Y:S01]  /*c810*/  ISETP.GT.U32.AND P3, PT, R2.reuse, R4, PT ;  /* 0x000000040200720c */ /* 0x040fe20003f64070 */
[----:B------:R-:W-:Y:S01]  /*c820*/  IMAD R31, R2, R36, R31 ;  /* 0x00000024021f7224 */ /* 0x000fe200078e021f */
[----:B------:R-:W-:Y:S01]  /*c830*/  STL [R1+0x3ac], R40 ;  /* 0x0003ac2801007387 */ /* 0x000fe20000100800 */
[----:B------:R-:W-:Y:S01]  /*c840*/  @!P1 IMAD.MOV R38, RZ, RZ, -R38 ;  /* 0x000000ffff269224 */ /* 0x000fe200078e0a26 */
[----:B------:R-:W-:Y:S01]  /*c850*/  ISETP.GE.AND P2, PT, R120, RZ, PT ;  /* 0x000000ff7800720c */ /* 0x000fe20003f46270 */
[----:B------:R-:W-:Y:S01]  /*c860*/  @!P5 IMAD.IADD R30, R30, 0x1, -R2 ;  /* 0x000000011e1ed824 */ /* 0x000fe200078e0a02 */
[----:B------:R0:W-:Y:S01]  /*c870*/  STL [R1+0x3a8], R39 ;  /* 0x0003a82701007387 */ /* 0x0001e20000100800 */
[----:B------:R-:W-:-:S02]  /*c880*/  IABS R32, R131 ;  /* 0x0000008300207213 */ /* 0x000fc40000000000 */
[----:B------:R-:W-:Y:S01]  /*c890*/  ISETP.GT.U32.AND P5, PT, R2, R31, PT ;  /* 0x0000001f0200720c */ /* 0x000fe20003fa4070 */
[----:B------:R1:W-:Y:S01]  /*c8a0*/  STL [R1+0x3a4], R38 ;  /* 0x0003a42601007387 */ /* 0x0003e20000100800 */
[----:B------:R-:W-:Y:S01]  /*c8b0*/  ISETP.GE.AND P6, PT, R122, RZ, PT ;  /* 0x000000ff7a00720c */ /* 0x000fe20003fc6270 */
[----:B0-----:R-:W-:-:S04]  /*c8c0*/  IMAD.HI.U32 R39, R3, R37, RZ ;  /* 0x0000002503277227 */ /* 0x001fc800078e00ff */
[----:B-1----:R-:W-:-:S04]  /*c8d0*/  IMAD.HI.U32 R38, R3, R32, RZ ;  /* 0x0000002003267227 */ /* 0x002fc800078e00ff */
[----:B------:R-:W-:Y:S02]  /*c8e0*/  IMAD.MOV R39, RZ, RZ, -R39 ;  /* 0x000000ffff277224 */ /* 0x000fe400078e0a27 */
[----:B------:R-:W-:Y:S01]  /*c8f0*/  IMAD.MOV.U32 R41, RZ, RZ, R35 ;  /* 0x000000ffff297224 */ /* 0x000fe200078e0023 */
[----:B------:R-:W-:Y:S01]  /*c900*/  IABS R35, R134 ;  /* 0x0000008600237213 */ /* 0x000fe20000000000 */
[----:B------:R-:W-:Y:S01]  /*c910*/  @!P0 IMAD.IADD R34, R34, 0x1, -R2 ;  /* 0x0000000122228824 */ /* 0x000fe200078e0a02 */
[----:B------:R-:W-:Y:S01]  /*c920*/  IABS R29, R132 ;  /* 0x00000084001d7213 */ /* 0x000fe20000000000 */
[----:B------:R-:W-:Y:S02]  /*c930*/  IMAD.MOV R38, RZ, RZ, -R38 ;  /* 0x000000ffff267224 */ /* 0x000fe400078e0a26 */
[----:B------:R-:W-:Y:S02]  /*c940*/  @!P3 IMAD.IADD R4, R4, 0x1, -R2 ;  /* 0x000000010404b824 */ /* 0x000fe400078e0a02 */
[C---:B------:R-:W-:Y:S01]  /*c950*/  IMAD R37, R2.reuse, R39, R37 ;  /* 0x0000002702257224 */ /* 0x040fe200078e0225 */
[----:B------:R-:W-:Y:S01]  /*c960*/  ISETP.GT.U32.AND P1, PT, R2, R33, PT ;  /* 0x000000210200720c */ /* 0x000fe20003f24070 */
[----:B------:R-:W-:Y:S01]  /*c970*/  IMAD.MOV.U32 R40, RZ, RZ, R34 ;  /* 0x000000ffff287224 */ /* 0x000fe200078e0022 */
[----:B------:R-:W-:Y:S01]  /*c980*/  ISETP.GE.AND P4, PT, R121, RZ, PT ;  /* 0x000000ff7900720c */ /* 0x000fe20003f86270 */
[----:B------:R-:W-:-:S02]  /*c990*/  IMAD.MOV.U32 R34, RZ, RZ, R35 ;  /* 0x000000ffff227224 */ /* 0x000fc400078e0023 */
[C---:B------:R-:W-:Y:S02]  /*c9a0*/  IMAD R32, R2.reuse, R38, R32 ;  /* 0x0000002602207224 */ /* 0x040fe400078e0220 */
[----:B------:R-:W-:Y:S01]  /*c9b0*/  @!P5 IMAD.IADD R31, R31, 0x1, -R2 ;  /* 0x000000011f1fd824 */ /* 0x000fe200078e0a02 */
[C---:B------:R-:W-:Y:S01]  /*c9c0*/  ISETP.GT.U32.AND P5, PT, R2.reuse, R37, PT ;  /* 0x000000250200720c */ /* 0x040fe20003fa4070 */
[----:B------:R-:W-:Y:S01]  /*c9d0*/  @!P2 IMAD.MOV R41, RZ, RZ, -R41 ;  /* 0x000000ffff29a224 */ /* 0x000fe200078e0a29 */
[----:B------:R-:W-:Y:S01]  /*c9e0*/  ISETP.GT.U32.AND P2, PT, R2, R4, PT ;  /* 0x000000040200720c */ /* 0x000fe20003f44070 */
[----:B------:R-:W-:Y:S01]  /*c9f0*/  IMAD.MOV.U32 R35, RZ, RZ, R30 ;  /* 0x000000ffff237224 */ /* 0x000fe200078e001e */
[----:B------:R-:W-:Y:S01]  /*ca00*/  ISETP.GE.AND P0, PT, R123, RZ, PT ;  /* 0x000000ff7b00720c */ /* 0x000fe20003f06270 */
[----:B------:R-:W-:-:S04]  /*ca10*/  IMAD.HI.U32 R36, R3, R29, RZ ;  /* 0x0000001d03247227 */ /* 0x000fc800078e00ff */
[----:B------:R-:W-:Y:S01]  /*ca20*/  @!P6 IMAD.MOV R35, RZ, RZ, -R35 ;  /* 0x000000ffff23e224 */ /* 0x000fe200078e0a23 */
[C---:B------:R-:W-:Y:S01]  /*ca30*/  ISETP.GT.U32.AND P6, PT, R2.reuse, R32, PT ;  /* 0x000000200200720c */ /* 0x040fe20003fc4070 */
[----:B------:R-:W-:Y:S02]  /*ca40*/  IMAD.MOV R36, RZ, RZ, -R36 ;  /* 0x000000ffff247224 */ /* 0x000fe400078e0a24 */
[----:B------:R-:W-:Y:S02]  /*ca50*/  @!P1 IMAD.IADD R33, R33, 0x1, -R2 ;  /* 0x0000000121219824 */ /* 0x000fe400078e0a02 */
[----:B------:R-:W-:Y:S02]  /*ca60*/  IMAD R29, R2, R36, R29 ;  /* 0x00000024021d7224 */ /* 0x000fe400078e021d */
[----:B------:R-:W-:Y:S01]  /*ca70*/  @!P4 IMAD.MOV R40, RZ, RZ, -R40 ;  /* 0x000000ffff28c224 */ /* 0x000fe200078e0a28 */
[----:B------:R-:W-:Y:S01]  /*ca80*/  ISETP.GE.AND P1, PT, R124, RZ, PT ;  /* 0x000000ff7c00720c */ /* 0x000fe20003f26270 */
[--C-:B------:R-:W-:Y:S01]  /*ca90*/  @!P2 IMAD.IADD R4, R4, 0x1, -R2.reuse ;  /* 0x000000010404a824 */ /* 0x100fe200078e0a02 */
[----:B------:R-:W-:Y:S01]  /*caa0*/  IABS R36, R133 ;  /* 0x0000008500247213 */ /* 0x000fe20000000000 */
[--C-:B------:R-:W-:Y:S01]  /*cab0*/  @!P5 IMAD.IADD R37, R37, 0x1, -R2.reuse ;  /* 0x000000012525d824 */ /* 0x100fe200078e0a02 */
[----:B------:R-:W-:Y:S01]  /*cac0*/  ISETP.GT.U32.AND P2, PT, R2, R29, PT ;  /* 0x0000001d0200720c */ /* 0x000fe20003f44070 */
[----:B------:R-:W-:Y:S01]  /*cad0*/  @!P0 IMAD.MOV R33, RZ, RZ, -R33 ;  /* 0x000000ffff218224 */ /* 0x000fe200078e0a21 */
[----:B------:R-:W-:Y:S01]  /*cae0*/  STL [R1+0x3a0], R41 ;  /* 0x0003a02901007387 */ /* 0x000fe20000100800 */
[----:B------:R-:W-:Y:S01]  /*caf0*/  @!P6 IMAD.IADD R32, R32, 0x1, -R2 ;  /* 0x000000012020e824 */ /* 0x000fe200078e0a02 */
[----:B------:R-:W-:-:S02]  /*cb00*/  ISETP.GT.U32.AND P6, PT, R2, R37, PT ;  /* 0x000000250200720c */ /* 0x000fc40003fc4070 */
[----:B------:R-:W-:Y:S01]  /*cb10*/  STL [R1+0x39c], R40 ;  /* 0x00039c2801007387 */ /* 0x000fe20000100800 */
[----:B------:R-:W-:-:S03]  /*cb20*/  IMAD.HI.U32 R30, R3, R36, RZ ;  /* 0x00000024031e7227 */ /* 0x000fc600078e00ff */
[----:B------:R0:W-:Y:S04]  /*cb30*/  STL [R1+0x398], R35 ;  /* 0x0003982301007387 */ /* 0x0001e80000100800 */
[----:B------:R1:W-:Y:S01]  /*cb40*/  STL [R1+0x394], R33 ;  /* 0x0003942101007387 */ /* 0x0003e20000100800 */
[----:B------:R-:W-:Y:S01]  /*cb50*/  ISETP.GT.U32.AND P4, PT, R2, R31, PT ;  /* 0x0000001f0200720c */ /* 0x000fe20003f84070 */
[----:B------:R-:W-:Y:S02]  /*cb60*/  IMAD.MOV R30, RZ, RZ, -R30 ;  /* 0x000000ffff1e7224 */ /* 0x000fe400078e0a1e */
[----:B0-----:R-:W-:Y:S02]  /*cb70*/  IMAD.MOV.U32 R35, RZ, RZ, R4 ;  /* 0x000000ffff237224 */ /* 0x001fe400078e0004 */
[----:B-1----:R-:W-:Y:S01]  /*cb80*/  IMAD.HI.U32 R33, R3, R34, RZ ;  /* 0x0000002203217227 */ /* 0x002fe200078e00ff */
[----:B------:R-:W-:-:S03]  /*cb90*/  IABS R4, R135 ;  /* 0x0000008700047213 */ /* 0x000fc60000000000 */
[----:B------:R-:W-:Y:S01]  /*cba0*/  IMAD.MOV R33, RZ, RZ, -R33 ;  /* 0x000000ffff217224 */ /* 0x000fe200078e0a21 */
[----:B------:R-:W-:Y:S01]  /*cbb0*/  ISETP.GE.AND P3, PT, R125, RZ, PT ;  /* 0x000000ff7d00720c */ /* 0x000fe20003f66270 */
[C---:B------:R-:W-:Y:S02]  /*cbc0*/  IMAD R36, R2.reuse, R30, R36 ;  /* 0x0000001e02247224 */ /* 0x040fe400078e0224 */
[----:B------:R-:W-:Y:S01]  /*cbd0*/  @!P2 IMAD.IADD R29, R29, 0x1, -R2 ;  /* 0x000000011d1da824 */ /* 0x000fe200078e0a02 */
[C---:B------:R-:W-:Y:S01]  /*cbe0*/  ISETP.GT.U32.AND P2, PT, R2.reuse, R32, PT ;  /* 0x000000200200720c */ /* 0x040fe20003f44070 */
[----:B------:R-:W-:Y:S02]  /*cbf0*/  @!P1 IMAD.MOV R35, RZ, RZ, -R35 ;  /* 0x000000ffff239224 */ /* 0x000fe400078e0a23 */
[C---:B------:R-:W-:Y:S02]  /*cc00*/  IMAD R33, R2.reuse, R33, R34 ;  /* 0x0000002102217224 */ /* 0x040fe400078e0222 */
[----:B------:R-:W-:Y:S01]  /*cc10*/  IMAD.MOV.U32 R34, RZ, RZ, R4 ;  /* 0x000000ffff227224 */ /* 0x000fe200078e0004 */
[----:B------:R0:W-:Y:S01]  /*cc20*/  STL [R1+0x390], R35 ;  /* 0x0003902301007387 */ /* 0x0001e20000100800 */
[----:B------:R-:W-:Y:S01]  /*cc30*/  @!P6 IMAD.IADD R37, R37, 0x1, -R2 ;  /* 0x000000012525e824 */ /* 0x000fe200078e0a02 */
[C---:B------:R-:W-:Y:S01]  /*cc40*/  ISETP.GT.U32.AND P6, PT, R2.reuse, R36, PT ;  /* 0x000000240200720c */ /* 0x040fe20003fc4070 */
[----:B------:R-:W-:Y:S01]  /*cc50*/  IMAD.HI.U32 R38, R3, R34, RZ ;  /* 0x0000002203267227 */ /* 0x000fe200078e00ff */
[----:B------:R-:W-:-:S02]  /*cc60*/  ISETP.GT.U32.AND P1, PT, R2, R29, PT ;  /* 0x0000001d0200720c */ /* 0x000fc40003f24070 */
[----:B------:R-:W-:Y:S01]  /*cc70*/  IABS R30, R137 ;  /* 0x00000089001e7213 */ /* 0x000fe20000000000 */
[----:B------:R-:W-:Y:S01]  /*cc80*/  @!P4 IMAD.IADD R31, R31, 0x1, -R2 ;  /* 0x000000011f1fc824 */ /* 0x000fe200078e0a02 */
[----:B0-----:R-:W-:Y:S01]  /*cc90*/  IABS R35, R136 ;  /* 0x0000008800237213 */ /* 0x001fe20000000000 */
[----:B------:R-:W-:Y:S01]  /*cca0*/  IMAD.MOV R38, RZ, RZ, -R38 ;  /* 0x000000ffff267224 */ /* 0x000fe200078e0a26 */
[----:B------:R-:W-:Y:S01]  /*ccb0*/  ISETP.GE.AND P4, PT, R131, RZ, PT ;  /* 0x000000ff8300720c */ /* 0x000fe20003f86270 */
[----:B------:R-:W-:Y:S02]  /*ccc0*/  @!P3 IMAD.MOV R31, RZ, RZ, -R31 ;  /* 0x000000ffff1fb224 */ /* 0x000fe400078e0a1f */
[----:B------:R-:W-:Y:S01]  /*ccd0*/  IMAD.HI.U32 R40, R3, R35, RZ ;  /* 0x0000002303287227 */ /* 0x000fe200078e00ff */
[----:B------:R-:W-:-:S03]  /*cce0*/  ISETP.GE.AND P5, PT, R132, RZ, PT ;  /* 0x000000ff8400720c */ /* 0x000fc60003fa6270 */
[----:B------:R-:W-:Y:S01]  /*ccf0*/  @!P2 IMAD.IADD R32, R32, 0x1, -R2 ;  /* 0x000000012020a824 */ /* 0x000fe200078e0a02 */
[C---:B------:R-:W-:Y:S01]  /*cd00*/  ISETP.GT.U32.AND P2, PT, R2.reuse, R33, PT ;  /* 0x000000210200720c */ /* 0x040fe20003f44070 */
[----:B------:R-:W-:Y:S02]  /*cd10*/  IMAD R34, R2, R38, R34 ;  /* 0x0000002602227224 */ /* 0x000fe400078e0222 */
[----:B------:R-:W-:Y:S01]  /*cd20*/  IMAD.HI.U32 R39, R3, R30, RZ ;  /* 0x0000001e03277227 */ /* 0x000fe200078e00ff */
[----:B------:R-:W-:-:S03]  /*cd30*/  ISETP.GE.AND P0, PT, R130, RZ, PT ;  /* 0x000000ff8200720c */ /* 0x000fc60003f06270 */
[----:B------:R-:W-:Y:S01]  /*cd40*/  IMAD.MOV R40, RZ, RZ, -R40 ;  /* 0x000000ffff287224 */ /* 0x000fe200078e0a28 */
[----:B------:R0:W-:Y:S01]  /*cd50*/  STL [R1+0x38c], R31 ;  /* 0x00038c1f01007387 */ /* 0x0001e20000100800 */
[--C-:B------:R-:W-:Y:S01]  /*cd60*/  @!P6 IMAD.IADD R36, R36, 0x1, -R2.reuse ;  /* 0x000000012424e824 */ /* 0x100fe200078e0a02 */
[C---:B------:R-:W-:Y:S01]  /*cd70*/  ISETP.GT.U32.AND P6, PT, R2.reuse, R34, PT ;  /* 0x000000220200720c */ /* 0x040fe20003fc4070 */
[----:B------:R-:W-:Y:S02]  /*cd80*/  @!P1 IMAD.IADD R29, R29, 0x1, -R2 ;  /* 0x000000011d1d9824 */ /* 0x000fe400078e0a02 */
[----:B------:R-:W-:Y:S02]  /*cd90*/  IMAD.MOV R39, RZ, RZ, -R39 ;  /* 0x000000ffff277224 */ /* 0x000fe400078e0a27 */
[----:B------:R-:W-:Y:S02]  /*cda0*/  IMAD R35, R2, R40, R35 ;  /* 0x0000002802237224 */ /* 0x000fe400078e0223 */
[----:B0-----:R-:W-:-:S02]  /*cdb0*/  IMAD.MOV.U32 R31, RZ, RZ, R32 ;  /* 0x000000ffff1f7224 */ /* 0x001fc400078e0020 */
[----:B------:R-:W-:Y:S01]  /*cdc0*/  IMAD.MOV.U32 R41, RZ, RZ, R37 ;  /* 0x000000ffff297224 */ /* 0x000fe200078e0025 */
[----:B------:R-:W-:Y:S01]  /*cdd0*/  IABS R4, R138 ;  /* 0x0000008a00047213 */ /* 0x000fe20000000000 */
[C---:B------:R-:W-:Y:S02]  /*cde0*/  IMAD R30, R2.reuse, R39, R30 ;  /* 0x00000027021e7224 */ /* 0x040fe400078e021e */
[----:B------:R-:W-:Y:S02]  /*cdf0*/  IMAD.MOV.U32 R37, RZ, RZ, R29 ;  /* 0x000000ffff257224 */ /* 0x000fe400078e001d */
[----:B------:R-:W-:Y:S01]  /*ce00*/  @!P4 IMAD.MOV R31, RZ, RZ, -R31 ;  /* 0x000000ffff1fc224 */ /* 0x000fe200078e0a1f */
[C---:B------:R-:W-:Y:S01]  /*ce10*/  ISETP.GT.U32.AND P4, PT, R2.reuse, R35, PT ;  /* 0x000000230200720c */ /* 0x040fe20003f84070 */
[----:B------:R-:W-:Y:S01]  /*ce20*/  @!P5 IMAD.MOV R37, RZ, RZ, -R37 ;  /* 0x000000ffff25d224 */ /* 0x000fe200078e0a25 */
[C---:B------:R-:W-:Y:S01]  /*ce30*/  ISETP.GT.U32.AND P5, PT, R2.reuse, R30, PT ;  /* 0x0000001e0200720c */ /* 0x040fe20003fa4070 */
[----:B------:R-:W-:Y:S01]  /*ce40*/  @!P2 IMAD.IADD R33, R33, 0x1, -R2 ;  /* 0x000000012121a824 */ /* 0x000fe200078e0a02 */
[----:B------:R-:W-:Y:S01]  /*ce50*/  ISETP.GT.U32.AND P3, PT, R2, R36, PT ;  /* 0x000000240200720c */ /* 0x000fe20003f64070 */
[----:B------:R-:W-:Y:S01]  /*ce60*/  IMAD.HI.U32 R38, R3, R4, RZ ;  /* 0x0000000403267227 */ /* 0x000fe200078e00ff */
[----:B------:R-:W-:-:S03]  /*ce70*/  IABS R39, R139 ;  /* 0x0000008b00277213 */ /* 0x000fc60000000000 */
[----:B------:R-:W-:Y:S02]  /*ce80*/  @!P0 IMAD.MOV R41, RZ, RZ, -R41 ;  /* 0x000000ffff298224 */ /* 0x000fe400078e0a29 */
[----:B------:R-:W-:Y:S01]  /*ce90*/  @!P6 IMAD.IADD R34, R34, 0x1, -R2 ;  /* 0x000000012222e824 */ /* 0x000fe200078e0a02 */
[----:B------:R-:W-:Y:S01]  /*cea0*/  ISETP.GT.U32.AND P6, PT, R2, R33, PT ;  /* 0x000000210200720c */ /* 0x000fe20003fc4070 */
[----:B------:R-:W-:Y:S01]  /*ceb0*/  IMAD.MOV R38, RZ, RZ, -R38 ;  /* 0x000000ffff267224 */ /* 0x000fe200078e0a26 */
[----:B------:R-:W-:Y:S01]  /*cec0*/  STL [R1+0x388], R41 ;  /* 0x0003882901007387 */ /* 0x000fe20000100800 */
[----:B------:R-:W-:Y:S01]  /*ced0*/  ISETP.GE.AND P2, PT, R134, RZ, PT ;  /* 0x000000ff8600720c */ /* 0x000fe20003f46270 */
[----:B------:R-:W-:Y:S01]  /*cee0*/  @!P4 IMAD.IADD R35, R35, 0x1, -R2 ;  /* 0x000000012323c824 */ /* 0x000fe200078e0a02 */
[----:B------:R-:W-:Y:S01]  /*cef0*/  ISETP.GE.AND P1, PT, R133, RZ, PT ;  /* 0x000000ff8500720c */ /* 0x000fe20003f26270 */
[----:B------:R-:W-:Y:S01]  /*cf00*/  IMAD R4, R2, R38, R4 ;  /* 0x0000002602047224 */ /* 0x000fe200078e0204 */
[----:B------:R0:W-:Y:S01]  /*cf10*/  STL [R1+0x384], R31 ;  /* 0x0003841f01007387 */ /* 0x0001e20000100800 */
[----:B------:R-:W-:Y:S01]  /*cf20*/  IABS R38, R140 ;  /* 0x0000008c00267213 */ /* 0x000fe20000000000 */
[--C-:B------:R-:W-:Y:S01]  /*cf30*/  @!P5 IMAD.IADD R30, R30, 0x1, -R2.reuse ;  /* 0x000000011e1ed824 */ /* 0x100fe200078e0a02 */
[----:B------:R-:W-:Y:S01]  /*cf40*/  ISETP.GT.U32.AND P0, PT, R2, R34, PT ;  /* 0x000000220200720c */ /* 0x000fe20003f04070 */
[----:B------:R-:W-:Y:S01]  /*cf50*/  @!P3 IMAD.IADD R36, R36, 0x1, -R2 ;  /* 0x000000012424b824 */ /* 0x000fe200078e0a02 */
[----:B------:R-:W-:Y:S01]  /*cf60*/  ISETP.GT.U32.AND P5, PT, R2, R35, PT ;  /* 0x000000230200720c */ /* 0x000fe20003fa4070 */
[----:B0-----:R-:W-:-:S04]  /*cf70*/  IMAD.HI.U32 R31, R3, R39, RZ ;  /* 0x00000027031f7227 */ /* 0x001fc800078e00ff */
[----:B------:R-:W-:Y:S02]  /*cf80*/  IMAD.MOV R31, RZ, RZ, -R31 ;  /* 0x000000ffff1f7224 */ /* 0x000fe400078e0a1f */
[----:B------:R-:W-:-:S04]  /*cf90*/  IMAD.HI.U32 R29, R3, R38, RZ ;  /* 0x00000026031d7227 */ /* 0x000fc800078e00ff */
[----:B------:R-:W-:Y:S02]  /*cfa0*/  @!P6 IMAD.IADD R33, R33, 0x1, -R2 ;  /* 0x000000012121e824 */ /* 0x000fe400078e0a02 */
[C---:B------:R-:W-:Y:S02]  /*cfb0*/  IMAD R31, R2.reuse, R31, R39 ;  /* 0x0000001f021f7224 */ /* 0x040fe400078e0227 */
[----:B------:R-:W-:Y:S02]  /*cfc0*/  IMAD.MOV R29, RZ, RZ, -R29 ;  /* 0x000000ffff1d7224 */ /* 0x000fe400078e0a1d */
[----:B------:R-:W-:Y:S01]  /*cfd0*/  IMAD.MOV.U32 R32, RZ, RZ, R36 ;  /* 0x000000ffff207224 */ /* 0x000fe200078e0024 */
[C---:B------:R-:W-:Y:S01]  /*cfe0*/  ISETP.GT.U32.AND P3, PT, R2.reuse, R4, PT ;  /* 0x000000040200720c */ /* 0x040fe20003f64070 */
[----:B------:R-:W-:Y:S01]  /*cff0*/  @!P2 IMAD.MOV R33, RZ, RZ, -R33 ;  /* 0x000000ffff21a224 */ /* 0x000fe200078e0a21 */
[----:B------:R-:W-:Y:S01]  /*d000*/  ISETP.GE.AND P6, PT, R135, RZ, PT ;  /* 0x000000ff8700720c */ /* 0x000fe20003fc6270 */
[C---:B------:R-:W-:Y:S01]  /*d010*/  IMAD R29, R2.reuse, R29, R38 ;  /* 0x0000001d021d7224 */ /* 0x040fe200078e0226 */
[C---:B------:R-:W-:Y:S01]  /*d020*/  ISETP.GT.U32.AND P2, PT, R2.reuse, R31, PT ;  /* 0x0000001f0200720c */ /* 0x040fe20003f44070 */
[----:B------:R-:W-:Y:S01]  /*d030*/  @!P1 IMAD.MOV R32, RZ, RZ, -R32 ;  /* 0x000000ffff209224 */ /* 0x000fe200078e0a20 */
[----:B------:R-:W-:Y:S01]  /*d040*/  ISETP.GT.U32.AND P1, PT, R2, R30, PT ;  /* 0x0000001e0200720c */ /* 0x000fe20003f24070 */
[--C-:B------:R-:W-:Y:S01]  /*d050*/  @!P0 IMAD.IADD R34, R34, 0x1, -R2.reuse ;  /* 0x0000000122228824 */ /* 0x100fe200078e0a02 */
[----:B------:R-:W-:Y:S01]  /*d060*/  STL [R1+0x380], R37 ;  /* 0x0003802501007387 */ /* 0x000fe20000100800 */
[----:B------:R-:W-:Y:S01]  /*d070*/  ISETP.GE.AND P0, PT, R136, RZ, PT ;  /* 0x000000ff8800720c */ /* 0x000fe20003f06270 */
[--C-:B------:R-:W-:Y:S01]  /*d080*/  @!P5 IMAD.IADD R35, R35, 0x1, -R2.reuse ;  /* 0x000000012323d824 */ /* 0x100fe200078e0a02 */
[----:B------:R-:W-:Y:S01]  /*d090*/  ISETP.GT.U32.AND P5, PT, R2, R29, PT ;  /* 0x0000001d0200720c */ /* 0x000fe20003fa4070 */
[----:B------:R0:W-:Y:S01]  /*d0a0*/  STL [R1+0x37c], R32 ;  /* 0x00037c2001007387 */ /* 0x0001e20000100800 */
[----:B------:R-:W-:Y:S01]  /*d0b0*/  ISETP.GE.AND P4, PT, R137, RZ, PT ;  /* 0x000000ff8900720c */ /* 0x000fe20003f86270 */
[----:B------:R-:W-:-:S02]  /*d0c0*/  @!P3 IMAD.IADD R4, R4, 0x1, -R2 ;  /* 0x000000010404b824 */ /* 0x000fc400078e0a02 */
[----:B------:R1:W-:Y:S01]  /*d0d0*/  STL [R1+0x378], R33 ;  /* 0x0003782101007387 */ /* 0x0003e20000100800 */
[----:B0-----:R-:W-:Y:S01]  /*d0e0*/  IABS R32, R141 ;  /* 0x0000008d00207213 */ /* 0x001fe20000000000 */
[----:B------:R-:W-:Y:S02]  /*d0f0*/  @!P6 IMAD.MOV R34, RZ, RZ, -R34 ;  /* 0x000000ffff22e224 */ /* 0x000fe400078e0a22 */
[----:B------:R-:W-:Y:S02]  /*d100*/  @!P2 IMAD.IADD R31, R31, 0x1, -R2 ;  /* 0x000000011f1fa824 */ /* 0x000fe400078e0a02 */
[----:B-1----:R-:W-:-:S04]  /*d110*/  IMAD.HI.U32 R33, R3, R32, RZ ;  /* 0x0000002003217227 */ /* 0x002fc800078e00ff */
[----:B------:R-:W-:Y:S02]  /*d120*/  IMAD.MOV.U32 R37, RZ, RZ, R35 ;  /* 0x000000ffff257224 */ /* 0x000fe400078e0023 */
[--C-:B------:R-:W-:Y:S02]  /*d130*/  @!P1 IMAD.IADD R30, R30, 0x1, -R2.reuse ;  /* 0x000000011e1e9824 */ /* 0x100fe400078e0a02 */
[----:B------:R-:W-:Y:S01]  /*d140*/  IMAD.MOV R36, RZ, RZ, -R33 ;  /* 0x000000ffff247224 */ /* 0x000fe200078e0a21 */
[C---:B------:R-:W-:Y:S01]  /*d150*/  ISETP.GT.U32.AND P3, PT, R2.reuse, R4, PT ;  /* 0x000000040200720c */ /* 0x040fe20003f64070 */
[----:B------:R0:W-:Y:S01]  /*d160*/  STL [R1+0x374], R34 ;  /* 0x0003742201007387 */ /* 0x0001e20000100800 */
[----:B------:R-:W-:Y:S01]  /*d170*/  @!P0 IMAD.MOV R37, RZ, RZ, -R37 ;  /* 0x000000ffff258224 */ /* 0x000fe200078e0a25 */
[C---:B------:R-:W-:Y:S01]  /*d180*/  ISETP.GT.U32.AND P0, PT, R2.reuse, R31, PT ;  /* 0x0000001f0200720c */ /* 0x040fe20003f04070 */
[----:B------:R-:W-:Y:S02]  /*d190*/  @!P5 IMAD.IADD R29, R29, 0x1, -R2 ;  /* 0x000000011d1dd824 */ /* 0x000fe400078e0a02 */
[----:B------:R-:W-:-:S02]  /*d1a0*/  IMAD R32, R2, R36, R32 ;  /* 0x0000002402207224 */ /* 0x000fc400078e0220 */
[----:B------:R-:W-:Y:S01]  /*d1b0*/  IMAD.MOV.U32 R35, RZ, RZ, R30 ;  /* 0x000000ffff237224 */ /* 0x000fe200078e001e */
[----:B0-----:R-:W-:-:S03]  /*d1c0*/  IABS R34, R142 ;  /* 0x0000008e00227213 */ /* 0x001fc60000000000 */
[----:B------:R-:W-:Y:S01]  /*d1d0*/  @!P4 IMAD.MOV R35, RZ, RZ, -R35 ;  /* 0x000000ffff23c224 */ /* 0x000fe200078e0a23 */
[C---:B------:R-:W-:Y:S02]  /*d1e0*/  ISETP.GT.U32.AND P5, PT, R2.reuse, R29, PT ;  /* 0x0000001d0200720c */ /* 0x040fe40003fa4070 */
[----:B------:R-:W-:Y:S01]  /*d1f0*/  ISETP.GT.U32.AND P4, PT, R2, R32, PT ;  /* 0x000000200200720c */ /* 0x000fe20003f84070 */
[----:B------:R-:W-:Y:S01]  /*d200*/  IMAD.MOV.U32 R33, RZ, RZ, R34 ;  /* 0x000000ffff217224 */ /* 0x000fe200078e0022 */
[----:B------:R-:W-:Y:S02]  /*d210*/  ISETP.GE.AND P6, PT, R138, RZ, PT ;  /* 0x000000ff8a00720c */ /* 0x000fe40003fc6270 */
[----:B------:R-:W-:Y:S01]  /*d220*/  IABS R30, R143 ;  /* 0x0000008f001e7213 */ /* 0x000fe20000000000 */
[----:B------:R-:W-:Y:S01]  /*d230*/  IMAD.HI.U32 R34, R3, R33, RZ ;  /* 0x0000002103227227 */ /* 0x000fe200078e00ff */
[----:B------:R-:W-:Y:S01]  /*d240*/  ISETP.GE.AND P1, PT, R139, RZ, PT ;  /* 0x000000ff8b00720c */ /* 0x000fe20003f26270 */
[----:B------:R-:W-:Y:S02]  /*d250*/  STL [R1+0x370], R37 ;  /* 0x0003702501007387 */ /* 0x000fe40000100800 */
[----:B------:R-:W-:Y:S01]  /*d260*/  @!P3 IMAD.IADD R4, R4, 0x1, -R2 ;  /* 0x000000010404b824 */ /* 0x000fe200078e0a02 */
[----:B------:R-:W-:Y:S01]  /*d270*/  ISETP.GE.AND P3, PT, R140, RZ, PT ;  /* 0x000000ff8c00720c */ /* 0x000fe20003f66270 */
[----:B------:R-:W-:Y:S01]  /*d280*/  IMAD.MOV R34, RZ, RZ, -R34 ;  /* 0x000000ffff227224 */ /* 0x000fe200078e0a22 */
[----:B------:R0:W-:Y:S01]  /*d290*/  STL [R1+0x36c], R35 ;  /* 0x00036c2301007387 */ /* 0x0001e20000100800 */
[----:B------:R-:W-:-:S02]  /*d2a0*/  @!P0 IMAD.IADD R31, R31, 0x1, -R2 ;  /* 0x000000011f1f8824 */ /* 0x000fc400078e0a02 */
[----:B------:R-:W-:Y:S02]  /*d2b0*/  IMAD R33, R2, R34, R33 ;  /* 0x0000002202217224 */ /* 0x000fe400078e0221 */
[----:B------:R-:W-:Y:S02]  /*d2c0*/  IMAD.MOV.U32 R36, RZ, RZ, R31 ;  /* 0x000000ffff247224 */ /* 0x000fe400078e001f */
[----:B0-----:R-:W-:-:S04]  /*d2d0*/  IMAD.HI.U32 R35, R3, R30, RZ ;  /* 0x0000001e03237227 */ /* 0x001fc800078e00ff */
[--C-:B------:R-:W-:Y:S02]  /*d2e0*/  @!P5 IMAD.IADD R29, R29, 0x1, -R2.reuse ;  /* 0x000000011d1dd824 */ /* 0x100fe400078e0a02 */
[----:B------:R-:W-:Y:S02]  /*d2f0*/  IMAD.MOV R31, RZ, RZ, -R35 ;  /* 0x000000ffff1f7224 */ /* 0x000fe400078e0a23 */
[----:B------:R-:W-:Y:S01]  /*d300*/  @!P4 IMAD.IADD R32, R32, 0x1, -R2 ;  /* 0x000000012020c824 */ /* 0x000fe200078e0a02 */
[C---:B------:R-:W-:Y:S01]  /*d310*/  ISETP.GT.U32.AND P5, PT, R2.reuse, R33, PT ;  /* 0x000000210200720c */ /* 0x040fe20003fa4070 */
[----:B------:R-:W-:Y:S02]  /*d320*/  @!P6 IMAD.MOV R4, RZ, RZ, -R4 ;  /* 0x000000ffff04e224 */ /* 0x000fe400078e0a04 */
[----:B------:R-:W-:Y:S02]  /*d330*/  IMAD R30, R2, R31, R30 ;  /* 0x0000001f021e7224 */ /* 0x000fe400078e021e */
[----:B------:R-:W-:-:S02]  /*d340*/  IMAD.MOV.U32 R35, RZ, RZ, R29 ;  /* 0x000000ffff237224 */ /* 0x000fc400078e001d */
[----:B------:R-:W-:Y:S01]  /*d350*/  @!P1 IMAD.MOV R36, RZ, RZ, -R36 ;  /* 0x000000ffff249224 */ /* 0x000fe200078e0a24 */
[C---:B------:R-:W-:Y:S01]  /*d360*/  ISETP.GT.U32.AND P1, PT, R2.reuse, R32, PT ;  /* 0x000000200200720c */ /* 0x040fe20003f24070 */
[----:B------:R-:W-:Y:S01]  /*d370*/  @!P3 IMAD.MOV R35, RZ, RZ, -R35 ;  /* 0x000000ffff23b224 */ /* 0x000fe200078e0a23 */
[----:B------:R0:W-:Y:S01]  /*d380*/  STL [R1+0x368], R4 ;  /* 0x0003680401007387 */ /* 0x0001e20000100800 */
[----:B------:R-:W-:Y:S02]  /*d390*/  ISETP.GT.U32.AND P3, PT, R2, R30, PT ;  /* 0x0000001e0200720c */ /* 0x000fe40003f64070 */
[----:B------:R-:W-:Y:S02]  /*d3a0*/  ISETP.GE.AND P2, PT, R141, RZ, PT ;  /* 0x000000ff8d00720c */ /* 0x000fe40003f46270 */
[----:B0-----:R-:W-:Y:S01]  /*d3b0*/  IABS R4, R145 ;  /* 0x0000009100047213 */ /* 0x001fe20000000000 */
[----:B------:R-:W-:-:S04]  /*d3c0*/  @!P5 IMAD.IADD R33, R33, 0x1, -R2 ;  /* 0x000000012121d824 */ /* 0x000fc800078e0a02 */
[----:B------:R-:W-:Y:S01]  /*d3d0*/  IMAD.HI.U32 R29, R3, R4, RZ ;  /* 0x00000004031d7227 */ /* 0x000fe200078e00ff */
[----:B------:R-:W-:-:S03]  /*d3e0*/  IABS R34, R144 ;  /* 0x0000009000227213 */ /* 0x000fc60000000000 */
[----:B------:R-:W-:Y:S02]  /*d3f0*/  IMAD.MOV R29, RZ, RZ, -R29 ;  /* 0x000000ffff1d7224 */ /* 0x000fe400078e0a1d */
[--C-:B------:R-:W-:Y:S01]  /*d400*/  @!P1 IMAD.IADD R32, R32, 0x1, -R2.reuse ;  /* 0x0000000120209824 */ /* 0x100fe200078e0a02 */
[----:B------:R0:W-:Y:S01]  /*d410*/  STL [R1+0x364], R36 ;  /* 0x0003642401007387 */ /* 0x0001e20000100800 */
[----:B------:R-:W-:Y:S01]  /*d420*/  ISETP.GT.U32.AND P5, PT, R2, R33, PT ;  /* 0x000000210200720c */ /* 0x000fe20003fa4070 */
[----:B------:R-:W-:Y:S02]  /*d430*/  @!P3 IMAD.IADD R30, R30, 0x1, -R2 ;  /* 0x000000011e1eb824 */ /* 0x000fe400078e0a02 */
[----:B------:R1:W-:Y:S01]  /*d440*/  STL [R1+0x360], R35 ;  /* 0x0003602301007387 */ /* 0x0003e20000100800 */
[C---:B------:R-:W-:Y:S02]  /*d450*/  IMAD R4, R2.reuse, R29, R4 ;  /* 0x0000001d02047224 */ /* 0x040fe400078e0204 */
[----:B------:R-:W-:Y:S01]  /*d460*/  IMAD.MOV.U32 R38, RZ, RZ, R32 ;  /* 0x000000ffff267224 */ /* 0x000fe200078e0020 */
[----:B------:R-:W-:Y:S01]  /*d470*/  ISETP.GT.U32.AND P3, PT, R2, R30, PT ;  /* 0x0000001e0200720c */ /* 0x000fe20003f64070 */
[----:B0-----:R-:W-:Y:S01]  /*d480*/  IMAD.HI.U32 R36, R3, R34, RZ ;  /* 0x0000002203247227 */ /* 0x001fe200078e00ff */
[----:B-1----:R-:W-:-:S03]  /*d490*/  IABS R35, R146 ;  /* 0x0000009200237213 */ /* 0x002fc60000000000 */
[----:B------:R-:W-:Y:S01]  /*d4a0*/  @!P2 IMAD.MOV R38, RZ, RZ, -R38 ;  /* 0x000000ffff26a224 */ /* 0x000fe200078e0a26 */
[C---:B------:R-:W-:Y:S01]  /*d4b0*/  ISETP.GT.U32.AND P2, PT, R2.reuse, R4, PT ;  /* 0x000000040200720c */ /* 0x040fe20003f44070 */
[----:B------:R-:W-:Y:S02]  /*d4c0*/  IMAD.MOV R36, RZ, RZ, -R36 ;  /* 0x000000ffff247224 */ /* 0x000fe400078e0a24 */
[----:B------:R-:W-:Y:S01]  /*d4d0*/  IMAD.MOV.U32 R29, RZ, RZ, R35 ;  /* 0x000000ffff1d7224 */ /* 0x000fe200078e0023 */
[----:B------:R-:W-:Y:S01]  /*d4e0*/  IABS R31, R147 ;  /* 0x00000093001f7213 */ /* 0x000fe20000000000 */
[----:B------:R-:W-:Y:S02]  /*d4f0*/  IMAD R34, R2, R36, R34 ;  /* 0x0000002402227224 */ /* 0x000fe400078e0222 */
[----:B------:R-:W-:Y:S01]  /*d500*/  IMAD.HI.U32 R35, R3, R29, RZ ;  /* 0x0000001d03237227 */ /* 0x000fe200078e00ff */
[----:B------:R-:W-:-:S03]  /*d510*/  ISETP.GE.AND P0, PT, R143, RZ, PT ;  /* 0x000000ff8f00720c */ /* 0x000fc60003f06270 */
[----:B------:R-:W-:Y:S02]  /*d520*/  @!P5 IMAD.IADD R33, R33, 0x1, -R2 ;  /* 0x000000012121d824 */ /* 0x000fe400078e0a02 */
[----:B------:R-:W-:Y:S01]  /*d530*/  IMAD.HI.U32 R32, R3, R31, RZ ;  /* 0x0000001f03207227 */ /* 0x000fe200078e00ff */
[----:B------:R-:W-:-:S03]  /*d540*/  ISETP.GT.U32.AND P5, PT, R2, R34, PT ;  /* 0x000000220200720c */ /* 0x000fc60003fa4070 */
[----:B------:R-:W-:Y:S02]  /*d550*/  IMAD.MOV R35, RZ, RZ, -R35 ;  /* 0x000000ffff237224 */ /* 0x000fe400078e0a23 */
[----:B------:R-:W-:Y:S02]  /*d560*/  IMAD.MOV.U32 R37, RZ, RZ, R33 ;  /* 0x000000ffff257224 */ /* 0x000fe400078e0021 */
[----:B------:R-:W-:Y:S02]  /*d570*/  IMAD.MOV R33, RZ, RZ, -R32 ;  /* 0x000000ffff217224 */ /* 0x000fe400078e0a20 */
[--C-:B------:R-:W-:Y:S02]  /*d580*/  @!P3 IMAD.IADD R30, R30, 0x1, -R2.reuse ;  /* 0x000000011e1eb824 */ /* 0x100fe400078e0a02 */
[----:B------:R-:W-:Y:S01]  /*d590*/  IMAD R32, R2, R35, R29 ;  /* 0x0000002302207224 */ /* 0x000fe200078e021d */
[----:B------:R-:W-:Y:S01]  /*d5a0*/  IABS R35, R148 ;  /* 0x0000009400237213 */ /* 0x000fe20000000000 */
[----:B------:R-:W-:-:S02]  /*d5b0*/  @!P2 IMAD.IADD R4, R4, 0x1, -R2 ;  /* 0x000000010404a824 */ /* 0x000fc400078e0a02 */
[C---:B------:R-:W-:Y:S02]  /*d5c0*/  IMAD R31, R2.reuse, R33, R31 ;  /* 0x00000021021f7224 */ /* 0x040fe400078e021f */
[----:B------:R-:W-:Y:S01]  /*d5d0*/  IMAD.MOV.U32 R36, RZ, RZ, R30 ;  /* 0x000000ffff247224 */ /* 0x000fe200078e001e */
[C---:B------:R-:W-:Y:S01]  /*d5e0*/  ISETP.GT.U32.AND P2, PT, R2.reuse, R4, PT ;  /* 0x000000040200720c */ /* 0x040fe20003f44070 */
[----:B------:R-:W-:Y:S01]  /*d5f0*/  IMAD.HI.U32 R30, R3, R35, RZ ;  /* 0x00000023031e7227 */ /* 0x000fe200078e00ff */
[----:B------:R-:W-:-:S03]  /*d600*/  ISETP.GT.U32.AND P3, PT, R2, R32, PT ;  /* 0x000000200200720c */ /* 0x000fc60003f64070 */
[----:B------:R-:W-:Y:S01]  /*d610*/  @!P0 IMAD.MOV R36, RZ, RZ, -R36 ;  /* 0x000000ffff248224 */ /* 0x000fe200078e0a24 */
[----:B------:R-:W-:Y:S01]  /*d620*/  ISETP.GT.U32.AND P0, PT, R2, R31, PT ;  /* 0x0000001f0200720c */ /* 0x000fe20003f04070 */
[----:B------:R-:W-:Y:S02]  /*d630*/  IMAD.MOV R30, RZ, RZ, -R30 ;  /* 0x000000ffff1e7224 */ /* 0x000fe400078e0a1e */
[--C-:B------:R-:W-:Y:S01]  /*d640*/  @!P5 IMAD.IADD R34, R34, 0x1, -R2.reuse ;  /* 0x000000012222d824 */ /* 0x100fe200078e0a02 */
[----:B------:R-:W-:Y:S01]  /*d650*/  ISETP.GE.AND P6, PT, R142, RZ, PT ;  /* 0x000000ff8e00720c */ /* 0x000fe20003fc6270 */
[----:B------:R-:W-:Y:S02]  /*d660*/  IMAD R30, R2, R30, R35 ;  /* 0x0000001e021e7224 */ /* 0x000fe400078e0223 */
[--C-:B------:R-:W-:Y:S01]  /*d670*/  @!P2 IMAD.IADD R4, R4, 0x1, -R2.reuse ;  /* 0x000000010404a824 */ /* 0x100fe200078e0a02 */
[C---:B------:R-:W-:Y:S02]  /*d680*/  ISETP.GT.U32.AND P5, PT, R2.reuse, R34, PT ;  /* 0x000000220200720c */ /* 0x040fe40003fa4070 */
[----:B------:R-:W-:Y:S01]  /*d690*/  ISETP.GT.U32.AND P2, PT, R2, R30, PT ;  /* 0x0000001e0200720c */ /* 0x000fe20003f44070 */
[--C-:B------:R-:W-:Y:S01]  /*d6a0*/  @!P3 IMAD.IADD R32, R32, 0x1, -R2.reuse ;  /* 0x000000012020b824 */ /* 0x100fe200078e0a02 */
[----:B------:R-:W-:Y:S01]  /*d6b0*/  IABS R33, R149 ;  /* 0x0000009500217213 */ /* 0x000fe20000000000 */
[----:B------:R-:W-:Y:S01]  /*d6c0*/  @!P0 IMAD.IADD R31, R31, 0x1, -R2 ;  /* 0x000000011f1f8824 */ /* 0x000fe200078e0a02 */
[----:B------:R-:W-:-:S02]  /*d6d0*/  ISETP.GE.AND P4, PT, R144, RZ, PT ;  /* 0x000000ff9000720c */ /* 0x000fc40003f86270 */
[----:B------:R-:W-:Y:S01]  /*d6e0*/  ISETP.GE.AND P1, PT, R145, RZ, PT ;  /* 0x000000ff9100720c */ /* 0x000fe20003f26270 */
[----:B------:R-:W-:Y:S01]  /*d6f0*/  @!P6 IMAD.MOV R37, RZ, RZ, -R37 ;  /* 0x000000ffff25e224 */ /* 0x000fe200078e0a25 */
[C---:B------:R-:W-:Y:S01]  /*d700*/  ISETP.GT.U32.AND P0, PT, R2.reuse, R31, PT ;  /* 0x0000001f0200720c */ /* 0x040fe20003f04070 */
[----:B------:R-:W-:Y:S01]  /*d710*/  IMAD.HI.U32 R35, R3, R33, RZ ;  /* 0x0000002103237227 */ /* 0x000fe200078e00ff */
[----:B------:R-:W-:Y:S01]  /*d720*/  ISETP.GT.U32.AND P3, PT, R2, R32, PT ;  /* 0x000000200200720c */ /* 0x000fe20003f64070 */
[----:B------:R-:W-:Y:S02]  /*d730*/  STL [R1+0x35c], R38 ;  /* 0x00035c2601007387 */ /* 0x000fe40000100800 */
[--C-:B------:R-:W-:Y:S02]  /*d740*/  @!P5 IMAD.IADD R34, R34, 0x1, -R2.reuse ;  /* 0x000000012222d824 */ /* 0x100fe400078e0a02 */
[----:B------:R-:W-:Y:S01]  /*d750*/  IMAD.MOV R35, RZ, RZ, -R35 ;  /* 0x000000ffff237224 */ /* 0x000fe200078e0a23 */
[----:B------:R0:W-:Y:S01]  /*d760*/  STL [R1+0x358], R37 ;  /* 0x0003582501007387 */ /* 0x0001e20000100800 */
[----:B------:R-:W-:Y:S01]  /*d770*/  @!P2 IMAD.IADD R30, R30, 0x1, -R2 ;  /* 0x000000011e1ea824 */ /* 0x000fe200078e0a02 */
[----:B------:R-:W-:-:S02]  /*d780*/  ISETP.GE.AND P6, PT, R146, RZ, PT ;  /* 0x000000ff9200720c */ /* 0x000fc40003fc6270 */
[----:B------:R1:W-:Y:S01]  /*d790*/  STL [R1+0x354], R36 ;  /* 0x0003542401007387 */ /* 0x0003e20000100800 */
[----:B------:R-:W-:Y:S02]  /*d7a0*/  IABS R29, R150 ;  /* 0x00000096001d7213 */ /* 0x000fe40000000000 */
[C---:B------:R-:W-:Y:S01]  /*d7b0*/  ISETP.GT.U32.AND P2, PT, R2.reuse, R30, PT ;  /* 0x0000001e0200720c */ /* 0x040fe20003f44070 */
[----:B0-----:R-:W-:Y:S02]  /*d7c0*/  IMAD.MOV.U32 R37, RZ, RZ, R34 ;  /* 0x000000ffff257224 */ /* 0x001fe400078e0022 */
[----:B-1----:R-:W-:Y:S02]  /*d7d0*/  IMAD.MOV.U32 R36, RZ, RZ, R4 ;  /* 0x000000ffff247224 */ /* 0x002fe400078e0004 */
[----:B------:R-:W-:Y:S01]  /*d7e0*/  IMAD R4, R2, R35, R33 ;  /* 0x0000002302047224 */ /* 0x000fe200078e0221 */
[----:B------:R-:W-:Y:S01]  /*d7f0*/  ISETP.GE.AND P5, PT, R147, RZ, PT ;  /* 0x000000ff9300720c */ /* 0x000fe20003fa6270 */
[----:B------:R-:W-:-:S02]  /*d800*/  @!P4 IMAD.MOV R37, RZ, RZ, -R37 ;  /* 0x000000ffff25c224 */ /* 0x000fc400078e0a25 */
[----:B------:R-:W-:Y:S02]  /*d810*/  @!P1 IMAD.MOV R36, RZ, RZ, -R36 ;  /* 0x000000ffff249224 */ /* 0x000fe400078e0a24 */
[----:B------:R-:W-:Y:S01]  /*d820*/  @!P0 IMAD.IADD R31, R31, 0x1, -R2 ;  /* 0x000000011f1f8824 */ /* 0x000fe200078e0a02 */
[----:B------:R-:W-:Y:S01]  /*d830*/  ISETP.GT.U32.AND P0, PT, R2, R4, PT ;  /* 0x000000040200720c */ /* 0x000fe20003f04070 */
[----:B------:R-:W-:Y:S01]  /*d840*/  IMAD.HI.U32 R34, R3, R29, RZ ;  /* 0x0000001d03227227 */ /* 0x000fe200078e00ff */
[----:B------:R-:W-:-:S03]  /*d850*/  IABS R33, R151 ;  /* 0x0000009700217213 */ /* 0x000fc60000000000 */
[----:B------:R-:W-:Y:S01]  /*d860*/  @!P3 IMAD.IADD R32, R32, 0x1, -R2 ;  /* 0x000000012020b824 */ /* 0x000fe200078e0a02 */
[----:B------:R0:W-:Y:S01]  /*d870*/  STL [R1+0x350], R37 ;  /* 0x0003502501007387 */ /* 0x0001e20000100800 */
[----:B------:R-:W-:Y:S01]  /*d880*/  IMAD.MOV R34, RZ, RZ, -R34 ;  /* 0x000000ffff227224 */ /* 0x000fe200078e0a22 */
[----:B------:R-:W-:Y:S02]  /*d890*/  ISETP.GE.AND P4, PT, R148, RZ, PT ;  /* 0x000000ff9400720c */ /* 0x000fe40003f86270 */
[----:B------:R1:W-:Y:S01]  /*d8a0*/  STL [R1+0x34c], R36 ;  /* 0x00034c2401007387 */ /* 0x0003e20000100800 */
[----:B------:R-:W-:Y:S02]  /*d8b0*/  IMAD R29, R2, R34, R29 ;  /* 0x00000022021d7224 */ /* 0x000fe400078e021d */
[----:B0-----:R-:W-:Y:S02]  /*d8c0*/  IMAD.MOV.U32 R37, RZ, RZ, R32 ;  /* 0x000000ffff257224 */ /* 0x001fe400078e0020 */
[----:B-1----:R-:W-:-:S02]  /*d8d0*/  IMAD.MOV.U32 R36, RZ, RZ, R31 ;  /* 0x000000ffff247224 */ /* 0x002fc400078e001f */
[----:B------:R-:W-:-:S04]  /*d8e0*/  IMAD.HI.U32 R31, R3, R33, RZ ;  /* 0x00000021031f7227 */ /* 0x000fc800078e00ff */
[----:B------:R-:W-:Y:S02]  /*d8f0*/  @!P6 IMAD.MOV R37, RZ, RZ, -R37 ;  /* 0x000000ffff25e224 */ /* 0x000fe400078e0a25 */
[----:B------:R-:W-:Y:S02]  /*d900*/  IMAD.MOV R31, RZ, RZ, -R31 ;  /* 0x000000ffff1f7224 */ /* 0x000fe400078e0a1f */
[----:B------:R-:W-:Y:S01]  /*d910*/  @!P2 IMAD.IADD R30, R30, 0x1, -R2 ;  /* 0x000000011e1ea824 */ /* 0x000fe200078e0a02 */
[----:B------:R0:W-:Y:S01]  /*d920*/  STL [R1+0x348], R37 ;  /* 0x0003482501007387 */ /* 0x0001e20000100800 */
[----:B------:R-:W-:Y:S01]  /*d930*/  @!P5 IMAD.MOV R36, RZ, RZ, -R36 ;  /* 0x000000ffff24d224 */ /* 0x000fe200078e0a24 */
[----:B------:R-:W-:Y:S01]  /*d940*/  ISETP.GT.U32.AND P5, PT, R2, R29, PT ;  /* 0x0000001d0200720c */ /* 0x000fe20003fa4070 */
[----:B------:R-:W-:Y:S02]  /*d950*/  @!P0 IMAD.IADD R4, R4, 0x1, -R2 ;  /* 0x0000000104048824 */ /* 0x000fe400078e0a02 */
[----:B------:R-:W-:-:S02]  /*d960*/  IMAD R33, R2, R31, R33 ;  /* 0x0000001f02217224 */ /* 0x000fc400078e0221 */
[----:B0-----:R-:W-:Y:S01]  /*d970*/  IMAD.MOV.U32 R37, RZ, RZ, R30 ;  /* 0x000000ffff257224 */ /* 0x001fe200078e001e */
[----:B------:R-:W-:-:S03]  /*d980*/  ISETP.GT.U32.AND P0, PT, R2, R4, PT ;  /* 0x000000040200720c */ /* 0x000fc60003f04070 */
[----:B------:R-:W-:Y:S01]  /*d990*/  @!P4 IMAD.MOV R37, RZ, RZ, -R37 ;  /* 0x000000ffff25c224 */ /* 0x000fe200078e0a25 */
[----:B------:R-:W-:Y:S02]  /*d9a0*/  ISETP.GT.U32.AND P4, PT, R2, R33, PT ;  /* 0x000000210200720c */ /* 0x000fe40003f84070 */
[----:B------:R-:W-:Y:S01]  /*d9b0*/  IABS R32, R152 ;  /* 0x0000009800207213 */ /* 0x000fe20000000000 */
[----:B------:R0:W-:Y:S01]  /*d9c0*/  STL [R1+0x344], R36 ;  /* 0x0003442401007387 */ /* 0x0001e20000100800 */
[----:B------:R-:W-:Y:S01]  /*d9d0*/  ISETP.GE.AND P1, PT, R149, RZ, PT ;  /* 0x000000ff9500720c */ /* 0x000fe20003f26270 */
[----:B------:R-:W-:Y:S01]  /*d9e0*/  @!P5 IMAD.IADD R29, R29, 0x1, -R2 ;  /* 0x000000011d1dd824 */ /* 0x000fe200078e0a02 */
[----:B------:R-:W-:Y:S01]  /*d9f0*/  IABS R34, R153 ;  /* 0x0000009900227213 */ /* 0x000fe20000000000 */
[----:B0-----:R-:W-:-:S03]  /*da00*/  IMAD.HI.U32 R36, R3, R32, RZ ;  /* 0x0000002003247227 */ /* 0x001fc600078e00ff */
[----:B------:R-:W-:Y:S01]  /*da10*/  ISETP.GT.U32.AND P5, PT, R2, R29, PT ;  /* 0x0000001d0200720c */ /* 0x000fe20003fa4070 */
[----:B------:R-:W-:Y:S02]  /*da20*/  IMAD.MOV R36, RZ, RZ, -R36 ;  /* 0x000000ffff247224 */ /* 0x000fe400078e0a24 */
[--C-:B------:R-:W-:Y:S02]  /*da30*/  @!P0 IMAD.IADD R4, R4, 0x1, -R2.reuse ;  /* 0x0000000104048824 */ /* 0x100fe400078e0a02 */
[----:B------:R-:W-:Y:S01]  /*da40*/  IMAD.HI.U32 R35, R3, R34, RZ ;  /* 0x0000002203237227 */ /* 0x000fe200078e00ff */
[----:B------:R0:W-:Y:S03]  /*da50*/  STL [R1+0x340], R37 ;  /* 0x0003402501007387 */ /* 0x0001e60000100800 */
[----:B------:R-:W-:Y:S01]  /*da60*/  @!P4 IMAD.IADD R33, R33, 0x1, -R2 ;  /* 0x000000012121c824 */ /* 0x000fe200078e0a02 */
[----:B------:R-:W-:Y:S01]  /*da70*/  ISETP.GE.AND P3, PT, R150, RZ, PT ;  /* 0x000000ff9600720c */ /* 0x000fe20003f66270 */
[C---:B------:R-:W-:Y:S01]  /*da80*/  IMAD R32, R2.reuse, R36, R32 ;  /* 0x0000002402207224 */ /* 0x040fe200078e0220 */
[----:B------:R-:W-:Y:S01]  /*da90*/  IABS R31, R154 ;  /* 0x0000009a001f7213 */ /* 0x000fe20000000000 */
[----:B------:R-:W-:Y:S01]  /*daa0*/  IMAD.MOV R35, RZ, RZ, -R35 ;  /* 0x000000ffff237224 */ /* 0x000fe200078e0a23 */
[C---:B------:R-:W-:Y:S01]  /*dab0*/  ISETP.GT.U32.AND P4, PT, R2.reuse, R33, PT ;  /* 0x000000210200720c */ /* 0x040fe20003f84070 */
[----:B0-----:R-:W-:Y:S01]  /*dac0*/  IMAD.MOV.U32 R37, RZ, RZ, R4 ;  /* 0x000000ffff257224 */ /* 0x001fe200078e0004 */
[C---:B------:R-:W-:Y:S01]  /*dad0*/  ISETP.GT.U32.AND P0, PT, R2.reuse, R32, PT ;  /* 0x000000200200720c */ /* 0x040fe20003f04070 */
[----:B------:R-:W-:-:S02]  /*dae0*/  IMAD R30, R2, R35, R34 ;  /* 0x00000023021e7224 */ /* 0x000fc400078e0222 */
[----:B------:R-:W-:Y:S01]  /*daf0*/  @!P1 IMAD.MOV R37, RZ, RZ, -R37 ;  /* 0x000000ffff259224 */ /* 0x000fe200078e0a25 */
[----:B------:R-:W-:Y:S01]  /*db00*/  IABS R34, R155 ;  /* 0x0000009b00227213 */ /* 0x000fe20000000000 */
[----:B------:R-:W-:Y:S01]  /*db10*/  IMAD.HI.U32 R35, R3, R31, RZ ;  /* 0x0000001f03237227 */ /* 0x000fe200078e00ff */
[----:B------:R-:W-:Y:S02]  /*db20*/  ISETP.GE.AND P6, PT, R151, RZ, PT ;  /* 0x000000ff9700720c */ /* 0x000fe40003fc6270 */
[----:B------:R0:W-:Y:S01]  /*db30*/  STL [R1+0x33c], R37 ;  /* 0x00033c2501007387 */ /* 0x0001e20000100800 */
[--C-:B------:R-:W-:Y:S02]  /*db40*/  @!P5 IMAD.IADD R29, R29, 0x1, -R2.reuse ;  /* 0x000000011d1dd824 */ /* 0x100fe400078e0a02 */
[----:B------:R-:W-:Y:S02]  /*db50*/  @!P4 IMAD.IADD R33, R33, 0x1, -R2 ;  /* 0x000000012121c824 */ /* 0x000fe400078e0a02 */
[----:B------:R-:W-:-:S02]  /*db60*/  @!P3 IMAD.MOV R29, RZ, RZ, -R29 ;  /* 0x000000ffff1db224 */ /* 0x000fc400078e0a1d */
[----:B0-----:R-:W-:Y:S02]  /*db70*/  IMAD.MOV R37, RZ, RZ, -R35 ;  /* 0x000000ffff257224 */ /* 0x001fe400078e0a23 */
[----:B------:R-:W-:Y:S01]  /*db80*/  IMAD.HI.U32 R35, R3, R34, RZ ;  /* 0x0000002203237227 */ /* 0x000fe200078e00ff */
[----:B------:R0:W-:Y:S03]  /*db90*/  STL [R1+0x338], R29 ;  /* 0x0003381d01007387 */ /* 0x0001e60000100800 */
[----:B------:R-:W-:Y:S02]  /*dba0*/  IMAD R31, R2, R37, R31 ;  /* 0x00000025021f7224 */ /* 0x000fe400078e021f */
[----:B------:R-:W-:Y:S02]  /*dbb0*/  IMAD.MOV R35, RZ, RZ, -R35 ;  /* 0x000000ffff237224 */ /* 0x000fe400078e0a23 */
[----:B------:R-:W-:Y:S01]  /*dbc0*/  @!P0 IMAD.IADD R32, R32, 0x1, -R2 ;  /* 0x0000000120208824 */ /* 0x000fe200078e0a02 */
[----:B------:R-:W-:Y:S01]  /*dbd0*/  ISETP.GT.U32.AND P4, PT, R2, R31, PT ;  /* 0x0000001f0200720c */ /* 0x000fe20003f84070 */
[----:B------:R-:W-:-:S02]  /*dbe0*/  IMAD.MOV.U32 R37, RZ, RZ, R33 ;  /* 0x000000ffff257224 */ /* 0x000fc400078e0021 */
[C---:B0-----:R-:W-:Y:S01]  /*dbf0*/  IMAD R29, R2.reuse, R35, R34 ;  /* 0x00000023021d7224 */ /* 0x041fe200078e0222 */
[----:B------:R-:W-:Y:S01]  /*dc00*/  IABS R36, R156 ;  /* 0x0000009c00247213 */ /* 0x000fe20000000000 */
[----:B------:R-:W-:Y:S01]  /*dc10*/  @!P6 IMAD.MOV R37, RZ, RZ, -R37 ;  /* 0x000000ffff25e224 */ /* 0x000fe200078e0a25 */
[C---:B------:R-:W-:Y:S02]  /*dc20*/  ISETP.GT.U32.AND P3, PT, R2.reuse, R32, PT ;  /* 0x000000200200720c */ /* 0x040fe40003f64070 */
[----:B------:R-:W-:Y:S01]  /*dc30*/  ISETP.GT.U32.AND P6, PT, R2, R29, PT ;  /* 0x0000001d0200720c */ /* 0x000fe20003fc4070 */
[----:B------:R-:W-:Y:S01]  /*dc40*/  IMAD.MOV.U32 R4, RZ, RZ, R36 ;  /* 0x000000ffff047224 */ /* 0x000fe200078e0024 */
[----:B------:R-:W-:-:S03]  /*dc50*/  ISETP.GE.AND P2, PT, R152, RZ, PT ;  /* 0x000000ff9800720c */ /* 0x000fc60003f46270 */
[----:B------:R-:W-:Y:S01]  /*dc60*/  IMAD.HI.U32 R36, R3, R4, RZ ;  /* 0x0000000403247227 */ /* 0x000fe200078e00ff */
[----:B------:R-:W-:-:S03]  /*dc70*/  IABS R34, R157 ;  /* 0x0000009d00227213 */ /* 0x000fc60000000000 */
[----:B------:R-:W-:Y:S02]  /*dc80*/  @!P4 IMAD.IADD R31, R31, 0x1, -R2 ;  /* 0x000000011f1fc824 */ /* 0x000fe400078e0a02 */
[----:B------:R-:W-:Y:S02]  /*dc90*/  IMAD.MOV R36, RZ, RZ, -R36 ;  /* 0x000000ffff247224 */ /* 0x000fe400078e0a24 */
[--C-:B------:R-:W-:Y:S01]  /*dca0*/  @!P3 IMAD.IADD R32, R32, 0x1, -R2.reuse ;  /* 0x000000012020b824 */ /* 0x100fe200078e0a02 */
[C---:B------:R-:W-:Y:S01]  /*dcb0*/  ISETP.GT.U32.AND P5, PT, R2.reuse, R30, PT ;  /* 0x0000001e0200720c */ /* 0x040fe20003fa4070 */
[----:B------:R-:W-:Y:S01]  /*dcc0*/  @!P6 IMAD.IADD R29, R29, 0x1, -R2 ;  /* 0x000000011d1de824 */ /* 0x000fe200078e0a02 */
[C---:B------:R-:W-:Y:S01]  /*dcd0*/  ISETP.GT.U32.AND P6, PT, R2.reuse, R31, PT ;  /* 0x0000001f0200720c */ /* 0x040fe20003fc4070 */
[----:B------:R-:W-:Y:S01]  /*dce0*/  IMAD R4, R2, R36, R4 ;  /* 0x0000002402047224 */ /* 0x000fe200078e0204 */
[----:B------:R-:W-:Y:S01]  /*dcf0*/  IABS R33, R158 ;  /* 0x0000009e00217213 */ /* 0x000fe20000000000 */
[----:B------:R-:W-:-:S04]  /*dd00*/  IMAD.HI.U32 R36, R3, R34, RZ ;  /* 0x0000002203247227 */ /* 0x000fc800078e00ff */
[----:B------:R-:W-:Y:S01]  /*dd10*/  IMAD.MOV.U32 R39, RZ, RZ, R32 ;  /* 0x000000ffff277224 */ /* 0x000fe200078e0020 */
[----:B------:R0:W-:Y:S01]  /*dd20*/  STL [R1+0x334], R37 ;  /* 0x0003342501007387 */ /* 0x0001e20000100800 */
[----:B------:R-:W-:Y:S02]  /*dd30*/  IMAD.MOV R36, RZ, RZ, -R36 ;  /* 0x000000ffff247224 */ /* 0x000fe400078e0a24 */
[----:B------:R-:W-:Y:S01]  /*dd40*/  @!P2 IMAD.MOV R39, RZ, RZ, -R39 ;  /* 0x000000ffff27a224 */ /* 0x000fe200078e0a27 */
[----:B------:R-:W-:Y:S01]  /*dd50*/  ISETP.GT.U32.AND P2, PT, R2, R29, PT ;  /* 0x0000001d0200720c */ /* 0x000fe20003f44070 */
[----:B------:R-:W-:Y:S01]  /*dd60*/  IMAD.HI.U32 R35, R3, R33, RZ ;  /* 0x0000002103237227 */ /* 0x000fe200078e00ff */
[----:B0-----:R-:W-:-:S03]  /*dd70*/  IABS R37, R159 ;  /* 0x0000009f00257213 */ /* 0x001fc60000000000 */
[----:B------:R-:W-:Y:S02]  /*dd80*/  IMAD R34, R2, R36, R34 ;  /* 0x0000002402227224 */ /* 0x000fe400078e0222 */
[----:B------:R-:W-:Y:S02]  /*dd90*/  IMAD.MOV R35, RZ, RZ, -R35 ;  /* 0x000000ffff237224 */ /* 0x000fe400078e0a23 */
[----:B------:R-:W-:Y:S02]  /*dda0*/  IMAD.MOV.U32 R32, RZ, RZ, R37 ;  /* 0x000000ffff207224 */ /* 0x000fe400078e0025 */
[--C-:B------:R-:W-:Y:S02]  /*ddb0*/  @!P5 IMAD.IADD R30, R30, 0x1, -R2.reuse ;  /* 0x000000011e1ed824 */ /* 0x100fe400078e0a02 */
[----:B------:R-:W-:Y:S01]  /*ddc0*/  @!P6 IMAD.IADD R31, R31, 0x1, -R2 ;  /* 0x000000011f1fe824 */ /* 0x000fe200078e0a02 */
[C---:B------:R-:W-:Y:S01]  /*ddd0*/  ISETP.GT.U32.AND P6, PT, R2.reuse, R34, PT ;  /* 0x000000220200720c */ /* 0x040fe20003fc4070 */
[----:B------:R-:W-:-:S02]  /*dde0*/  IMAD R33, R2, R35, R33 ;  /* 0x0000002302217224 */ /* 0x000fc400078e0221 */
[----:B------:R-:W-:Y:S01]  /*ddf0*/  IMAD.HI.U32 R35, R3, R32, RZ ;  /* 0x0000002003237227 */ /* 0x000fe200078e00ff */
[----:B------:R-:W-:-:S03]  /*de00*/  ISETP.GT.U32.AND P5, PT, R2, R30, PT ;  /* 0x0000001e0200720c */ /* 0x000fc60003fa4070 */
[----:B------:R-:W-:Y:S02]  /*de10*/  IMAD.MOV R35, RZ, RZ, -R35 ;  /* 0x000000ffff237224 */ /* 0x000fe400078e0a23 */
[----:B------:R-:W-:Y:S01]  /*de20*/  @!P2 IMAD.IADD R29, R29, 0x1, -R2 ;  /* 0x000000011d1da824 */ /* 0x000fe200078e0a02 */
[C---:B------:R-:W-:Y:S01]  /*de30*/  ISETP.GT.U32.AND P2, PT, R2.reuse, R33, PT ;  /* 0x000000210200720c */ /* 0x040fe20003f44070 */
[----:B------:R-:W-:Y:S01]  /*de40*/  IMAD R32, R2, R35, R32 ;  /* 0x0000002302207224 */ /* 0x000fe200078e0220 */
[----:B------:R-:W-:Y:S01]  /*de50*/  ISETP.GE.AND P1, PT, R153, RZ, PT ;  /* 0x000000ff9900720c */ /* 0x000fe20003f26270 */
[--C-:B------:R-:W-:Y:S01]  /*de60*/  @!P6 IMAD.IADD R34, R34, 0x1, -R2.reuse ;  /* 0x000000012222e824 */ /* 0x100fe200078e0a02 */
[----:B------:R-:W-:Y:S02]  /*de70*/  ISETP.GE.AND P0, PT, R154, RZ, PT ;  /* 0x000000ff9a00720c */ /* 0x000fe40003f06270 */
[C---:B------:R-:W-:Y:S02]  /*de80*/  ISETP.GT.U32.AND P3, PT, R2.reuse, R4, PT ;  /* 0x000000040200720c */ /* 0x040fe40003f64070 */
[----:B------:R-:W-:Y:S01]  /*de90*/  ISETP.GT.U32.AND P6, PT, R2, R32, PT ;  /* 0x000000200200720c */ /* 0x000fe20003fc4070 */
[--C-:B------:R-:W-:Y:S01]  /*dea0*/  @!P5 IMAD.IADD R30, R30, 0x1, -R2.reuse ;  /* 0x000000011e1ed824 */ /* 0x100fe200078e0a02 */
[----:B------:R0:W-:Y:S03]  /*deb0*/  STL [R1+0x330], R39 ;  /* 0x0003302701007387 */ /* 0x0001e60000100800 */
[----:B------:R-:W-:Y:S01]  /*dec0*/  @!P2 IMAD.IADD R33, R33, 0x1, -R2 ;  /* 0x000000012121a824 */ /* 0x000fe200078e0a02 */
[----:B------:R-:W-:Y:S01]  /*ded0*/  ISETP.GT.U32.AND P2, PT, R2, R34, PT ;  /* 0x000000220200720c */ /* 0x000fe20003f44070 */
[----:B------:R-:W-:Y:S01]  /*dee0*/  IMAD.MOV.U32 R38, RZ, RZ, R30 ;  /* 0x000000ffff267224 */ /* 0x000fe200078e001e */
[----:B------:R-:W-:Y:S01]  /*def0*/  IABS R30, R161 ;  /* 0x000000a1001e7213 */ /* 0x000fe20000000000 */
[----:B0-----:R-:W-:-:S02]  /*df00*/  IMAD.MOV.U32 R39, RZ, RZ, R31 ;  /* 0x000000ffff277224 */ /* 0x001fc400078e001f */
[----:B------:R-:W-:Y:S02]  /*df10*/  @!P1 IMAD.MOV R38, RZ, RZ, -R38 ;  /* 0x000000ffff269224 */ /* 0x000fe400078e0a26 */
[----:B------:R-:W-:Y:S01]  /*df20*/  @!P0 IMAD.MOV R39, RZ, RZ, -R39 ;  /* 0x000000ffff278224 */ /* 0x000fe200078e0a27 */
[----:B------:R-:W-:Y:S01]  /*df30*/  IABS R35, R162 ;  /* 0x000000a200237213 */ /* 0x000fe20000000000 */
[--C-:B------:R-:W-:Y:S01]  /*df40*/  @!P3 IMAD.IADD R4, R4, 0x1, -R2.reuse ;  /* 0x000000010404b824 */ /* 0x100fe200078e0a02 */
[----:B------:R-:W-:Y:S01]  /*df50*/  ISETP.GE.AND P3, PT, R157, RZ, PT ;  /* 0x000000ff9d00720c */ /* 0x000fe20003f66270 */
[--C-:B------:R-:W-:Y:S02]  /*df60*/  @!P6 IMAD.IADD R32, R32, 0x1, -R2.reuse ;  /* 0x000000012020e824 */ /* 0x100fe400078e0a02 */
[----:B------:R-:W-:Y:S01]  /*df70*/  IMAD.HI.U32 R37, R3, R30, RZ ;  /* 0x0000001e03257227 */ /* 0x000fe200078e00ff */
[----:B------:R-:W-:Y:S02]  /*df80*/  STL [R1+0x32c], R38 ;  /* 0x00032c2601007387 */ /* 0x000fe40000100800 */
[----:B------:R-:W-:Y:S01]  /*df90*/  ISETP.GT.U32.AND P6, PT, R2, R32, PT ;  /* 0x000000200200720c */ /* 0x000fe20003fc4070 */
[----:B------:R-:W-:Y:S01]  /*dfa0*/  IMAD.MOV R37, RZ, RZ, -R37 ;  /* 0x000000ffff257224 */ /* 0x000fe200078e0a25 */
[----:B------:R0:W-:Y:S01]  /*dfb0*/  STL [R1+0x328], R39 ;  /* 0x0003282701007387 */ /* 0x0001e20000100800 */
[----:B------:R-:W-:-:S02]  /*dfc0*/  @!P2 IMAD.IADD R34, R34, 0x1, -R2 ;  /* 0x000000012222a824 */ /* 0x000fc400078e0a02 */
[C---:B------:R-:W-:Y:S01]  /*dfd0*/  IMAD R30, R2.reuse, R37, R30 ;  /* 0x00000025021e7224 */ /* 0x040fe200078e021e */
[----:B------:R-:W-:Y:S01]  /*dfe0*/  ISETP.GT.U32.AND P1, PT, R2, R4, PT ;  /* 0x000000040200720c */ /* 0x000fe20003f24070 */
[----:B------:R-:W-:Y:S02]  /*dff0*/  IMAD.MOV.U32 R37, RZ, RZ, R34 ;  /* 0x000000ffff257224 */ /* 0x000fe400078e0022 */
[----:B0-----:R-:W-:Y:S02]  /*e000*/  IMAD.MOV.U32 R39, RZ, RZ, R29 ;  /* 0x000000ffff277224 */ /* 0x001fe400078e001d */
[----:B------:R-:W-:-:S04]  /*e010*/  IMAD.HI.U32 R29, R3, R35, RZ ;  /* 0x00000023031d7227 */ /* 0x000fc800078e00ff */
[----:B------:R-:W-:Y:S01]  /*e020*/  IMAD.MOV R29, RZ, RZ, -R29 ;  /* 0x000000ffff1d7224 */ /* 0x000fe200078e0a1d */
[----:B------:R-:W-:Y:S01]  /*e030*/  ISETP.GE.AND P5, PT, R155, RZ, PT ;  /* 0x000000ff9b00720c */ /* 0x000fe20003fa6270 */
[----:B------:R-:W-:Y:S01]  /*e040*/  @!P3 IMAD.MOV R37, RZ, RZ, -R37 ;  /* 0x000000ffff25b224 */ /* 0x000fe200078e0a25 */
[----:B------:R-:W-:Y:S01]  /*e050*/  ISETP.GE.AND P4, PT, R156, RZ, PT ;  /* 0x000000ff9c00720c */ /* 0x000fe20003f86270 */
[C---:B------:R-:W-:Y:S01]  /*e060*/  IMAD R29, R2.reuse, R29, R35 ;  /* 0x0000001d021d7224 */ /* 0x040fe200078e0223 */
[----:B------:R-:W-:Y:S02]  /*e070*/  IABS R36, R160 ;  /* 0x000000a000247213 */ /* 0x000fe40000000000 */
[----:B------:R-:W-:Y:S01]  /*e080*/  ISETP.GT.U32.AND P3, PT, R2, R30, PT ;  /* 0x0000001e0200720c */ /* 0x000fe20003f64070 */
[----:B------:R-:W-:Y:S01]  /*e090*/  @!P6 IMAD.IADD R32, R32, 0x1, -R2 ;  /* 0x000000012020e824 */ /* 0x000fe200078e0a02 */
[----:B------:R-:W-:Y:S01]  /*e0a0*/  ISETP.GT.U32.AND P6, PT, R2, R29, PT ;  /* 0x0000001d0200720c */ /* 0x000fe20003fc4070 */
[----:B------:R-:W-:-:S04]  /*e0b0*/  IMAD.HI.U32 R38, R3, R36, RZ ;  /* 0x0000002403267227 */ /* 0x000fc800078e00ff */
[----:B------:R-:W-:Y:S02]  /*e0c0*/  @!P1 IMAD.IADD R4, R4, 0x1, -R2 ;  /* 0x0000000104049824 */ /* 0x000fe400078e0a02 */
[----:B------:R-:W-:Y:S02]  /*e0d0*/  IMAD.MOV R38, RZ, RZ, -R38 ;  /* 0x000000ffff267224 */ /* 0x000fe400078e0a26 */
[----:B------:R-:W-:Y:S01]  /*e0e0*/  @!P5 IMAD.MOV R39, RZ, RZ, -R39 ;  /* 0x000000ffff27d224 */ /* 0x000fe200078e0a27 */
[----:B------:R-:W-:Y:S01]  /*e0f0*/  IABS R35, R164 ;  /* 0x000000a400237213 */ /* 0x000fe20000000000 */
[----:B------:R-:W-:Y:S01]  /*e100*/  IMAD R31, R2, R38, R36 ;  /* 0x00000026021f7224 */ /* 0x000fe200078e0224 */
[----:B------:R-:W-:Y:S01]  /*e110*/  IABS R36, R163 ;  /* 0x000000a300247213 */ /* 0x000fe20000000000 */
[----:B------:R-:W-:Y:S02]  /*e120*/  @!P4 IMAD.MOV R4, RZ, RZ, -R4 ;  /* 0x000000ffff04c224 */ /* 0x000fe400078e0a04 */
[--C-:B------:R-:W-:Y:S01]  /*e130*/  @!P3 IMAD.IADD R30, R30, 0x1, -R2.reuse ;  /* 0x000000011e1eb824 */ /* 0x100fe200078e0a02 */
[----:B------:R-:W-:Y:S01]  /*e140*/  STL [R1+0x324], R39 ;  /* 0x0003242701007387 */ /* 0x000fe20000100800 */
[----:B------:R-:W-:Y:S01]  /*e150*/  @!P6 IMAD.IADD R29, R29, 0x1, -R2 ;  /* 0x000000011d1de824 */ /* 0x000fe200078e0a02 */
[C---:B------:R-:W-:Y:S01]  /*e160*/  ISETP.GT.U32.AND P2, PT, R2.reuse, R31, PT ;  /* 0x0000001f0200720c */ /* 0x040fe20003f44070 */
[----:B------:R-:W-:Y:S01]  /*e170*/  IMAD.HI.U32 R38, R3, R35, RZ ;  /* 0x0000002303267227 */ /* 0x000fe200078e00ff */
[----:B------:R0:W-:Y:S01]  /*e180*/  STL [R1+0x320], R4 ;  /* 0x0003200401007387 */ /* 0x0001e20000100800 */
[----:B------:R-:W-:-:S02]  /*e190*/  ISETP.GT.U32.AND P6, PT, R2, R30, PT ;  /* 0x0000001e0200720c */ /* 0x000fc40003fc4070 */
[----:B------:R-:W-:Y:S01]  /*e1a0*/  ISETP.GT.U32.AND P5, PT, R2, R33, PT ;  /* 0x000000210200720c */ /* 0x000fe20003fa4070 */
[----:B------:R-:W-:Y:S02]  /*e1b0*/  IMAD.MOV R38, RZ, RZ, -R38 ;  /* 0x000000ffff267224 */ /* 0x000fe400078e0a26 */
[----:B0-----:R-:W-:-:S04]  /*e1c0*/  IMAD.HI.U32 R4, R3, R36, RZ ;  /* 0x0000002403047227 */ /* 0x001fc800078e00ff */
[----:B------:R-:W-:Y:S01]  /*e1d0*/  IMAD.MOV R4, RZ, RZ, -R4 ;  /* 0x000000ffff047224 */ /* 0x000fe200078e0a04 */
[----:B------:R-:W-:Y:S01]  /*e1e0*/  ISETP.GE.AND P1, PT, R158, RZ, PT ;  /* 0x000000ff9e00720c */ /* 0x000fe20003f26270 */
[C---:B------:R-:W-:Y:S01]  /*e1f0*/  IMAD R35, R2.reuse, R38, R35 ;  /* 0x0000002602237224 */ /* 0x040fe200078e0223 */
[----:B------:R-:W-:Y:S01]  /*e200*/  ISETP.GE.AND P0, PT, R159, RZ, PT ;  /* 0x000000ff9f00720c */ /* 0x000fe20003f06270 */
[----:B------:R-:W-:Y:S01]  /*e210*/  IMAD R4, R2, R4, R36 ;  /* 0x0000000402047224 */ /* 0x000fe200078e0224 */
[----:B------:R-:W-:Y:S01]  /*e220*/  IABS R36, R165 ;  /* 0x000000a500247213 */ /* 0x000fe20000000000 */
[--C-:B------:R-:W-:Y:S02]  /*e230*/  @!P2 IMAD.IADD R31, R31, 0x1, -R2.reuse ;  /* 0x000000011f1fa824 */ /* 0x100fe400078e0a02 */
[--C-:B------:R-:W-:Y:S01]  /*e240*/  @!P6 IMAD.IADD R30, R30, 0x1, -R2.reuse ;  /* 0x000000011e1ee824 */ /* 0x100fe200078e0a02 */
[----:B------:R-:W-:Y:S01]  /*e250*/  ISETP.GT.U32.AND P6, PT, R2, R35, PT ;  /* 0x000000230200720c */ /* 0x000fe20003fc4070 */
[----:B------:R-:W-:-:S02]  /*e260*/  @!P5 IMAD.IADD R33, R33, 0x1, -R2 ;  /* 0x000000012121d824 */ /* 0x000fc400078e0a02 */
[----:B------:R-:W-:Y:S01]  /*e270*/  IMAD.HI.U32 R38, R3, R36, RZ ;  /* 0x0000002403267227 */ /* 0x000fe200078e00ff */
[----:B------:R-:W-:-:S03]  /*e280*/  ISETP.GT.U32.AND P3, PT, R2, R31, PT ;  /* 0x0000001f0200720c */ /* 0x000fc60003f64070 */
[----:B------:R-:W-:Y:S02]  /*e290*/  IMAD.MOV.U32 R39, RZ, RZ, R33 ;  /* 0x000000ffff277224 */ /* 0x000fe400078e0021 */
[----:B------:R-:W-:Y:S02]  /*e2a0*/  IMAD.MOV R38, RZ, RZ, -R38 ;  /* 0x000000ffff267224 */ /* 0x000fe400078e0a26 */
[----:B------:R-:W-:Y:S01]  /*e2b0*/  @!P1 IMAD.MOV R39, RZ, RZ, -R39 ;  /* 0x000000ffff279224 */ /* 0x000fe200078e0a27 */
[----:B------:R-:W-:Y:S01]  /*e2c0*/  IABS R34, R167 ;  /* 0x000000a700227213 */ /* 0x000fe20000000000 */
[----:B------:R-:W-:Y:S01]  /*e2d0*/  @!P0 IMAD.MOV R32, RZ, RZ, -R32 ;  /* 0x000000ffff208224 */ /* 0x000fe200078e0a20 */
[C---:B------:R-:W-:Y:S01]  /*e2e0*/  ISETP.GT.U32.AND P1, PT, R2.reuse, R29, PT ;  /* 0x0000001d0200720c */ /* 0x040fe20003f24070 */
[C---:B------:R-:W-:Y:S01]  /*e2f0*/  IMAD R36, R2.reuse, R38, R36 ;  /* 0x0000002602247224 */ /* 0x040fe200078e0224 */
[----:B------:R-:W-:Y:S01]  /*e300*/  ISETP.GT.U32.AND P0, PT, R2, R4, PT ;  /* 0x000000040200720c */ /* 0x000fe20003f04070 */
[----:B------:R0:W-:Y:S01]  /*e310*/  STL [R1+0x318], R37 ;  /* 0x0003182501007387 */ /* 0x0001e20000100800 */
[----:B------:R-:W-:Y:S01]  /*e320*/  ISETP.GE.AND P4, PT, R160, RZ, PT ;  /* 0x000000ffa000720c */ /* 0x000fe20003f86270 */
[----:B------:R-:W-:Y:S01]  /*e330*/  @!P6 IMAD.IADD R35, R35, 0x1, -R2 ;  /* 0x000000012323e824 */ /* 0x000fe200078e0a02 */
[----:B------:R-:W-:Y:S01]  /*e340*/  ISETP.GE.AND P5, PT, R161, RZ, PT ;  /* 0x000000ffa100720c */ /* 0x000fe20003fa6270 */
[----:B------:R-:W-:Y:S01]  /*e350*/  STL [R1+0x310], R39 ;  /* 0x0003102701007387 */ /* 0x000fe20000100800 */
[----:B------:R-:W-:-:S02]  /*e360*/  ISETP.GE.AND P2, PT, R162, RZ, PT ;  /* 0x000000ffa200720c */ /* 0x000fc40003f46270 */
[----:B------:R-:W-:Y:S01]  /*e370*/  ISETP.GT.U32.AND P6, PT, R2, R36, PT ;  /* 0x000000240200720c */ /* 0x000fe20003fc4070 */
[----:B------:R1:W-:Y:S01]  /*e380*/  STL [R1+0x30c], R32 ;  /* 0x00030c2001007387 */ /* 0x0003e20000100800 */
[----:B------:R-:W-:Y:S01]  /*e390*/  @!P3 IMAD.IADD R31, R31, 0x1, -R2 ;  /* 0x000000011f1fb824 */ /* 0x000fe200078e0a02 */
[----:B0-----:R-:W-:Y:S01]  /*e3a0*/  IABS R37, R166 ;  /* 0x000000a600257213 */ /* 0x001fe20000000000 */
[----:B-1----:R-:W-:Y:S02]  /*e3b0*/  IMAD.MOV.U32 R32, RZ, RZ, R34 ;  /* 0x000000ffff207224 */ /* 0x002fe400078e0022 */
[----:B------:R-:W-:Y:S02]  /*e3c0*/  IMAD.MOV.U32 R40, RZ, RZ, R31 ;  /* 0x000000ffff287224 */ /* 0x000fe400078e001f */
[----:B------:R-:W-:-:S04]  /*e3d0*/  IMAD.HI.U32 R34, R3, R32, RZ ;  /* 0x0000002003227227 */ /* 0x000fc800078e00ff */
[----:B------:R-:W-:Y:S02]  /*e3e0*/  IMAD.MOV.U32 R39, RZ, RZ, R30 ;  /* 0x000000ffff277224 */ /* 0x000fe400078e001e */
[----:B------:R-:W-:Y:S02]  /*e3f0*/  @!P1 IMAD.IADD R29, R29, 0x1, -R2 ;  /* 0x000000011d1d9824 */ /* 0x000fe400078e0a02 */
[----:B------:R-:W-:Y:S02]  /*e400*/  IMAD.MOV R34, RZ, RZ, -R34 ;  /* 0x000000ffff227224 */ /* 0x000fe400078e0a22 */
[----:B------:R-:W-:Y:S02]  /*e410*/  @!P0 IMAD.IADD R4, R4, 0x1, -R2 ;  /* 0x0000000104048824 */ /* 0x000fe400078e0a02 */
[----:B------:R-:W-:Y:S02]  /*e420*/  @!P4 IMAD.MOV R40, RZ, RZ, -R40 ;  /* 0x000000ffff28c224 */ /* 0x000fe400078e0a28 */
[----:B------:R-:W-:-:S02]  /*e430*/  IMAD.MOV.U32 R33, RZ, RZ, R37 ;  /* 0x000000ffff217224 */ /* 0x000fc400078e0025 */
[----:B------:R-:W-:Y:S02]  /*e440*/  @!P5 IMAD.MOV R39, RZ, RZ, -R39 ;  /* 0x000000ffff27d224 */ /* 0x000fe400078e0a27 */
[----:B------:R-:W-:Y:S01]  /*e450*/  IMAD R30, R2, R34, R32 ;  /* 0x00000022021e7224 */ /* 0x000fe200078e0220 */
[----:B------:R-:W-:Y:S01]  /*e460*/  IABS R34, R168 ;  /* 0x000000a800227213 */ /* 0x000fe20000000000 */
[----:B------:R-:W-:Y:S02]  /*e470*/  @!P2 IMAD.MOV R29, RZ, RZ, -R29 ;  /* 0x000000ffff1da224 */ /* 0x000fe400078e0a1d */
[----:B------:R-:W-:Y:S01]  /*e480*/  @!P6 IMAD.IADD R36, R36, 0x1, -R2 ;  /* 0x000000012424e824 */ /* 0x000fe200078e0a02 */
[C---:B------:R-:W-:Y:S01]  /*e490*/  ISETP.GT.U32.AND P4, PT, R2.reuse, R4, PT ;  /* 0x000000040200720c */ /* 0x040fe20003f84070 */
[----:B------:R-:W-:Y:S01]  /*e4a0*/  IMAD.HI.U32 R37, R3, R33, RZ ;  /* 0x0000002103257227 */ /* 0x000fe200078e00ff */
[----:B------:R-:W-:Y:S02]  /*e4b0*/  STL [R1+0x308], R40 ;  /* 0x0003082801007387 */ /* 0x000fe40000100800 */
[----:B------:R-:W-:-:S02]  /*e4c0*/  ISETP.GT.U32.AND P6, PT, R2, R36, PT ;  /* 0x000000240200720c */ /* 0x000fc40003fc4070 */
[----:B------:R-:W-:Y:S01]  /*e4d0*/  STL [R1+0x300], R39 ;  /* 0x0003002701007387 */ /* 0x000fe20000100800 */
[----:B------:R-:W-:-:S03]  /*e4e0*/  IMAD.MOV R37, RZ, RZ, -R37 ;  /* 0x000000ffff257224 */ /* 0x000fc600078e0a25 */
[----:B------:R0:W-:Y:S01]  /*e4f0*/  STL [R1+0x2fc], R29 ;  /* 0x0002fc1d01007387 */ /* 0x0001e20000100800 */
[----:B------:R-:W-:Y:S02]  /*e500*/  IMAD R33, R2, R37, R33 ;  /* 0x0000002502217224 */ /* 0x000fe400078e0221 */
[----:B0-----:R-:W-:-:S04]  /*e510*/  IMAD.HI.U32 R29, R3, R34, RZ ;  /* 0x00000022031d7227 */ /* 0x001fc800078e00ff */
[----:B------:R-:W-:Y:S01]  /*e520*/  IMAD.MOV R29, RZ, RZ, -R29 ;  /* 0x000000ffff1d7224 */ /* 0x000fe200078e0a1d */
[----:B------:R-:W-:Y:S01]  /*e530*/  IABS R37, R170 ;  /* 0x000000aa00257213 */ /* 0x000fe20000000000 */
[----:B------:R-:W-:Y:S02]  /*e540*/  @!P4 IMAD.IADD R4, R4, 0x1, -R2 ;  /* 0x000000010404c824 */ /* 0x000fe400078e0a02 */
[C---:B------:R-:W-:Y:S01]  /*e550*/  IMAD R34, R2.reuse, R29, R34 ;  /* 0x0000001d02227224 */ /* 0x040fe200078e0222 */
[----:B------:R-:W-:Y:S01]  /*e560*/  ISETP.GT.U32.AND P2, PT, R2, R33, PT ;  /* 0x000000210200720c */ /* 0x000fe20003f44070 */
[----:B------:R-:W-:Y:S01]  /*e570*/  @!P6 IMAD.IADD R36, R36, 0x1, -R2 ;  /* 0x000000012424e824 */ /* 0x000fe200078e0a02 */
[C---:B------:R-:W-:Y:S01]  /*e580*/  ISETP.GT.U32.AND P4, PT, R2.reuse, R30, PT ;  /* 0x0000001e0200720c */ /* 0x040fe20003f84070 */
[----:B------:R-:W-:Y:S01]  /*e590*/  IMAD.MOV.U32 R38, RZ, RZ, R4 ;  /* 0x000000ffff267224 */ /* 0x000fe200078e0004 */
[----:B------:R-:W-:Y:S01]  /*e5a0*/  ISETP.GT.U32.AND P6, PT, R2, R34, PT ;  /* 0x000000220200720c */ /* 0x000fe20003fc4070 */
[----:B------:R-:W-:Y:S01]  /*e5b0*/  IMAD.HI.U32 R4, R3, R37, RZ ;  /* 0x0000002503047227 */ /* 0x000fe200078e00ff */
[----:B------:R-:W-:-:S02]  /*e5c0*/  ISETP.GE.AND P3, PT, R163, RZ, PT ;  /* 0x000000ffa300720c */ /* 0x000fc40003f66270 */
[----:B------:R-:W-:Y:S01]  /*e5d0*/  IABS R31, R169 ;  /* 0x000000a9001f7213 */ /* 0x000fe20000000000 */
[----:B------:R-:W-:Y:S01]  /*e5e0*/  IMAD.MOV R4, RZ, RZ, -R4 ;  /* 0x000000ffff047224 */ /* 0x000fe200078e0a04 */
[----:B------:R-:W-:-:S03]  /*e5f0*/  ISETP.GT.U32.AND P5, PT, R2, R35, PT ;  /* 0x000000230200720c */ /* 0x000fc60003fa4070 */
[----:B------:R-:W-:Y:S02]  /*e600*/  IMAD R4, R2, R4, R37 ;  /* 0x0000000402047224 */ /* 0x000fe400078e0225 */
[----:B------:R-:W-:-:S04]  /*e610*/  IMAD.HI.U32 R32, R3, R31, RZ ;  /* 0x0000001f03207227 */ /* 0x000fc800078e00ff */
[--C-:B------:R-:W-:Y:S02]  /*e620*/  @!P2 IMAD.IADD R33, R33, 0x1, -R2.reuse ;  /* 0x000000012121a824 */ /* 0x100fe400078e0a02 */
[--C-:B------:R-:W-:Y:S02]  /*e630*/  @!P4 IMAD.IADD R30, R30, 0x1, -R2.reuse ;  /* 0x000000011e1ec824 */ /* 0x100fe400078e0a02 */
[----:B------:R-:W-:Y:S01]  /*e640*/  @!P6 IMAD.IADD R34, R34, 0x1, -R2 ;  /* 0x000000012222e824 */ /* 0x000fe200078e0a02 */
[C---:B------:R-:W-:Y:S01]  /*e650*/  ISETP.GT.U32.AND P6, PT, R2.reuse, R4, PT ;  /* 0x000000040200720c */ /* 0x040fe20003fc4070 */
[----:B------:R-:W-:Y:S01]  /*e660*/  IMAD.MOV R32, RZ, RZ, -R32 ;  /* 0x000000ffff207224 */ /* 0x000fe200078e0a20 */
[C---:B------:R-:W-:Y:S01]  /*e670*/  ISETP.GT.U32.AND P2, PT, R2.reuse, R33, PT ;  /* 0x000000210200720c */ /* 0x040fe20003f44070 */
[----:B------:R-:W-:Y:S01]  /*e680*/  @!P3 IMAD.MOV R38, RZ, RZ, -R38 ;  /* 0x000000ffff26b224 */ /* 0x000fe200078e0a26 */
[C---:B------:R-:W-:Y:S01]  /*e690*/  ISETP.GT.U32.AND P3, PT, R2.reuse, R30, PT ;  /* 0x0000001e0200720c */ /* 0x040fe20003f64070 */
[----:B------:R-:W-:Y:S01]  /*e6a0*/  IMAD R31, R2, R32, R31 ;  /* 0x00000020021f7224 */ /* 0x000fe200078e021f */
[----:B------:R-:W-:Y:S01]  /*e6b0*/  ISETP.GE.AND P1, PT, R164, RZ, PT ;  /* 0x000000ffa400720c */ /* 0x000fe20003f26270 */
[----:B------:R-:W-:Y:S01]  /*e6c0*/  @!P5 IMAD.IADD R35, R35, 0x1, -R2 ;  /* 0x000000012323d824 */ /* 0x000fe200078e0a02 */
[----:B------:R-:W-:-:S02]  /*e6d0*/  IABS R32, R171 ;  /* 0x000000ab00207213 */ /* 0x000fc40000000000 */
[----:B------:R-:W-:Y:S02]  /*e6e0*/  ISETP.GE.AND P0, PT, R165, RZ, PT ;  /* 0x000000ffa500720c */ /* 0x000fe40003f06270 */
[----:B------:R-:W-:Y:S02]  /*e6f0*/  ISETP.GE.AND P5, PT, R166, RZ, PT ;  /* 0x000000ffa600720c */ /* 0x000fe40003fa6270 */
[----:B------:R-:W-:Y:S01]  /*e700*/  ISETP.GE.AND P4, PT, R167, RZ, PT ;  /* 0x000000ffa700720c */ /* 0x000fe20003f86270 */
[----:B------:R-:W-:Y:S01]  /*e710*/  IMAD.HI.U32 R39, R3, R32, RZ ;  /* 0x0000002003277227 */ /* 0x000fe200078e00ff */
[----:B------:R0:W-:Y:S03]  /*e720*/  STL [R1+0x2e0], R38 ;  /* 0x0002e02601007387 */ /* 0x0001e60000100800 */
[--C-:B------:R-:W-:Y:S02]  /*e730*/  @!P6 IMAD.IADD R4, R4, 0x1, -R2.reuse ;  /* 0x000000010404e824 */ /* 0x100fe400078e0a02 */
[----:B------:R-:W-:Y:S01]  /*e740*/  @!P2 IMAD.IADD R33, R33, 0x1, -R2 ;  /* 0x000000012121a824 */ /* 0x000fe200078e0a02 */
[----:B------:R-:W-:Y:S01]  /*e750*/  ISETP.GT.U32.AND P2, PT, R2, R31, PT ;  /* 0x0000001f0200720c */ /* 0x000fe20003f44070 */
[----:B------:R-:W-:-:S02]  /*e760*/  IMAD.MOV R39, RZ, RZ, -R39 ;  /* 0x000000ffff277224 */ /* 0x000fc400078e0a27 */
[----:B------:R-:W-:Y:S01]  /*e770*/  IMAD.MOV.U32 R41, RZ, RZ, R35 ;  /* 0x000000ffff297224 */ /* 0x000fe200078e0023 */
[----:B0-----:R-:W-:Y:S01]  /*e780*/  IABS R38, R173 ;  /* 0x000000ad00267213 */ /* 0x001fe20000000000 */
[----:B------:R-:W-:Y:S01]  /*e790*/  IMAD.MOV.U32 R40, RZ, RZ, R36 ;  /* 0x000000ffff287224 */ /* 0x000fe200078e0024 */
[----:B------:R-:W-:Y:S01]  /*e7a0*/  ISETP.GT.U32.AND P6, PT, R2, R4, PT ;  /* 0x000000040200720c */ /* 0x000fe20003fc4070 */
[----:B------:R-:W-:Y:S02]  /*e7b0*/  @!P3 IMAD.IADD R30, R30, 0x1, -R2 ;  /* 0x000000011e1eb824 */ /* 0x000fe400078e0a02 */
[C---:B------:R-:W-:Y:S02]  /*e7c0*/  IMAD R32, R2.reuse, R39, R32 ;  /* 0x0000002702207224 */ /* 0x040fe400078e0220 */
[----:B------:R-:W-:Y:S01]  /*e7d0*/  @!P1 IMAD.MOV R41, RZ, RZ, -R41 ;  /* 0x000000ffff299224 */ /* 0x000fe200078e0a29 */
[----:B------:R-:W-:Y:S01]  /*e7e0*/  ISETP.GT.U32.AND P1, PT, R2, R34, PT ;  /* 0x000000220200720c */ /* 0x000fe20003f24070 */
[----:B------:R-:W-:Y:S01]  /*e7f0*/  IMAD.HI.U32 R35, R3, R38, RZ ;  /* 0x0000002603237227 */ /* 0x000fe200078e00ff */
[----:B------:R-:W-:-:S03]  /*e800*/  IABS R29, R172 ;  /* 0x000000ac001d7213 */ /* 0x000fc60000000000 */
[----:B------:R-:W-:Y:S02]  /*e810*/  @!P0 IMAD.MOV R40, RZ, RZ, -R40 ;  /* 0x000000ffff288224 */ /* 0x000fe400078e0a28 */
[----:B------:R-:W-:Y:S02]  /*e820*/  @!P5 IMAD.MOV R33, RZ, RZ, -R33 ;  /* 0x000000ffff21d224 */ /* 0x000fe400078e0a21 */
[----:B------:R-:W-:Y:S01]  /*e830*/  @!P4 IMAD.MOV R30, RZ, RZ, -R30 ;  /* 0x000000ffff1ec224 */ /* 0x000fe200078e0a1e */
[----:B------:R-:W-:Y:S01]  /*e840*/  STL [R1+0x2dc], R41 ;  /* 0x0002dc2901007387 */ /* 0x000fe20000100800 */
[----:B------:R-:W-:Y:S01]  /*e850*/  IMAD.MOV R35, RZ, RZ, -R35 ;  /* 0x000000ffff237224 */ /* 0x000fe200078e0a23 */
[----:B------:R-:W-:Y:S01]  /*e860*/  ISETP.GT.U32.AND P5, PT, R2, R32, PT ;  /* 0x000000200200720c */ /* 0x000fe20003fa4070 */
[----:B------:R-:W-:Y:S01]  /*e870*/  IMAD.HI.U32 R37, R3, R29, RZ ;  /* 0x0000001d03257227 */ /* 0x000fe200078e00ff */
[----:B------:R-:W-:Y:S01]  /*e880*/  STL [R1+0x2d8], R40 ;  /* 0x0002d82801007387 */ /* 0x000fe20000100800 */
[----:B------:R-:W-:-:S03]  /*e890*/  ISETP.GE.AND P3, PT, R168, RZ, PT ;  /* 0x000000ffa800720c */ /* 0x000fc60003f66270 */
[----:B------:R-:W-:Y:S01]  /*e8a0*/  STL [R1+0x2d0], R33 ;  /* 0x0002d02101007387 */ /* 0x000fe20000100800 */
[----:B------:R-:W-:-:S03]  /*e8b0*/  @!P2 IMAD.IADD R31, R31, 0x1, -R2 ;  /* 0x000000011f1fa824 */ /* 0x000fc600078e0a02 */
[----:B------:R0:W-:Y:S01]  /*e8c0*/  STL [R1+0x2cc], R30 ;  /* 0x0002cc1e01007387 */ /* 0x0001e20000100800 */
[----:B------:R-:W-:Y:S02]  /*e8d0*/  IMAD.MOV R37, RZ, RZ, -R37 ;  /* 0x000000ffff257224 */ /* 0x000fe400078e0a25 */
[--C-:B------:R-:W-:Y:S01]  /*e8e0*/  @!P6 IMAD.IADD R4, R4, 0x1, -R2.reuse ;  /* 0x000000010404e824 */ /* 0x100fe200078e0a02 */
[----:B------:R-:W-:Y:S01]  /*e8f0*/  ISETP.GT.U32.AND P0, PT, R2, R31, PT ;  /* 0x0000001f0200720c */ /* 0x000fe20003f04070 */
[----:B------:R-:W-:Y:S02]  /*e900*/  @!P1 IMAD.IADD R34, R34, 0x1, -R2 ;  /* 0x0000000122229824 */ /* 0x000fe400078e0a02 */
[C---:B0-----:R-:W-:Y:S02]  /*e910*/  IMAD R30, R2.reuse, R35, R38 ;  /* 0x00000023021e7224 */ /* 0x041fe400078e0226 */
[----:B------:R-:W-:-:S03]  /*e920*/  IMAD R29, R2, R37, R29 ;  /* 0x00000025021d7224 */ /* 0x000fc600078e021d */
[----:B------:R-:W-:Y:S01]  /*e930*/  ISETP.GT.U32.AND P6, PT, R2, R30, PT ;  /* 0x0000001e0200720c */ /* 0x000fe20003fc4070 */
[----:B------:R-:W-:Y:S01]  /*e940*/  IMAD.MOV.U32 R36, RZ, RZ, R34 ;  /* 0x000000ffff247224 */ /* 0x000fe200078e0022 */
[----:B------:R-:W-:Y:S01]  /*e950*/  IABS R37, R174 ;  /* 0x000000ae00257213 */ /* 0x000fe20000000000 */
[----:B------:R-:W-:Y:S01]  /*e960*/  @!P5 IMAD.IADD R32, R32, 0x1, -R2 ;  /* 0x000000012020d824 */ /* 0x000fe200078e0a02 */
[C---:B------:R-:W-:Y:S01]  /*e970*/  ISETP.GT.U32.AND P1, PT, R2.reuse, R29, PT ;  /* 0x0000001d0200720c */ /* 0x040fe20003f24070 */
[----:B------:R-:W-:Y:S01]  /*e980*/  @!P3 IMAD.MOV R36, RZ, RZ, -R36 ;  /* 0x000000ffff24b224 */ /* 0x000fe200078e0a24 */
[----:B------:R-:W-:Y:S01]  /*e990*/  ISETP.GE.AND P2, PT, R169, RZ, PT ;  /* 0x000000ffa900720c */ /* 0x000fe20003f46270 */
[----:B------:R-:W-:Y:S01]  /*e9a0*/  IMAD.HI.U32 R33, R3, R37, RZ ;  /* 0x0000002503217227 */ /* 0x000fe200078e00ff */
[----:B------:R-:W-:Y:S02]  /*e9b0*/  ISETP.GT.U32.AND P3, PT, R2, R32, PT ;  /* 0x000000200200720c */ /* 0x000fe40003f64070 */
[----:B------:R-:W-:Y:S01]  /*e9c0*/  IABS R34, R175 ;  /* 0x000000af00227213 */ /* 0x000fe20000000000 */
[----:B------:R-:W-:-:S02]  /*e9d0*/  @!P0 IMAD.IADD R31, R31, 0x1, -R2 ;  /* 0x000000011f1f8824 */ /* 0x000fc400078e0a02 */
[--C-:B------:R-:W-:Y:S01]  /*e9e0*/  @!P6 IMAD.IADD R30, R30, 0x1, -R2.reuse ;  /* 0x000000011e1ee824 */ /* 0x100fe200078e0a02 */
[----:B------:R-:W-:Y:S01]  /*e9f0*/  ISETP.GE.AND P4, PT, R170, RZ, PT ;  /* 0x000000ffaa00720c */ /* 0x000fe20003f86270 */
[----:B------:R-:W-:Y:S01]  /*ea00*/  IMAD.MOV R33, RZ, RZ, -R33 ;  /* 0x000000ffff217224 */ /* 0x000fe200078e0a21 */
[----:B------:R0:W-:Y:S01]  /*ea10*/  STL [R1+0x2c8], R36 ;  /* 0x0002c82401007387 */ /* 0x0001e20000100800 */
[--C-:B------:R-:W-:Y:S01]  /*ea20*/  @!P1 IMAD.IADD R29, R29, 0x1, -R2.reuse ;  /* 0x000000011d1d9824 */ /* 0x100fe200078e0a02 */
[C---:B------:R-:W-:Y:S01]  /*ea30*/  ISETP.GT.U32.AND P6, PT, R2.reuse, R30, PT ;  /* 0x0000001e0200720c */ /* 0x040fe20003fc4070 */
[----:B------:R-:W-:Y:S02]  /*ea40*/  IMAD R33, R2, R33, R37 ;  /* 0x0000002102217224 */ /* 0x000fe400078e0225 */
[----:B------:R-:W-:Y:S02]  /*ea50*/  @!P3 IMAD.IADD R32, R32, 0x1, -R2 ;  /* 0x000000012020b824 */ /* 0x000fe400078e0a02 */
[----:B0-----:R-:W-:-:S02]  /*ea60*/  IMAD.MOV.U32 R36, RZ, RZ, R31 ;  /* 0x000000ffff247224 */ /* 0x001fc400078e001f */
[----:B------:R-:W-:Y:S01]  /*ea70*/  IMAD.HI.U32 R31, R3, R34, RZ ;  /* 0x00000022031f7227 */ /* 0x000fe200078e00ff */
[----:B------:R-:W-:-:S03]  /*ea80*/  ISETP.GT.U32.AND P3, PT, R2, R33, PT ;  /* 0x000000210200720c */ /* 0x000fc60003f64070 */
[----:B------:R-:W-:Y:S01]  /*ea90*/  @!P2 IMAD.MOV R36, RZ, RZ, -R36 ;  /* 0x000000ffff24a224 */ /* 0x000fe200078e0a24 */
[C---:B------:R-:W-:Y:S01]  /*eaa0*/  ISETP.GT.U32.AND P2, PT, R2.reuse, R29, PT ;  /* 0x0000001d0200720c */ /* 0x040fe20003f44070 */
[----:B------:R-:W-:Y:S01]  /*eab0*/  IMAD.MOV R31, RZ, RZ, -R31 ;  /* 0x000000ffff1f7224 */ /* 0x000fe200078e0a1f */
[----:B------:R-:W-:Y:S01]  /*eac0*/  IABS R35, R176 ;  /* 0x000000b000237213 */ /* 0x000fe20000000000 */
[----:B------:R-:W-:Y:S02]  /*ead0*/  @!P4 IMAD.MOV R4, RZ, RZ, -R4 ;  /* 0x000000ffff04c224 */ /* 0x000fe400078e0a04 */
[----:B------:R-:W-:Y:S01]  /*eae0*/  IMAD R31, R2, R31, R34 ;  /* 0x0000001f021f7224 */ /* 0x000fe200078e0222 */
[----:B------:R-:W-:Y:S01]  /*eaf0*/  ISETP.GE.AND P0, PT, R171, RZ, PT ;  /* 0x000000ffab00720c */ /* 0x000fe20003f06270 */
[----:B------:R-:W-:Y:S01]  /*eb00*/  @!P6 IMAD.IADD R30, R30, 0x1, -R2 ;  /* 0x000000011e1ee824 */ /* 0x000fe200078e0a02 */
[----:B------:R-:W-:Y:S01]  /*eb10*/  ISETP.GE.AND P5, PT, R172, RZ, PT ;  /* 0x000000ffac00720c */ /* 0x000fe20003fa6270 */
[----:B------:R-:W-:Y:S01]  /*eb20*/  STL [R1+0x2c4], R36 ;  /* 0x0002c42401007387 */ /* 0x000fe20000100800 */
[----:B------:R-:W-:-:S03]  /*eb30*/  ISETP.GT.U32.AND P6, PT, R2, R31, PT ;  /* 0x0000001f0200720c */ /* 0x000fc60003fc4070 */
[----:B------:R0:W-:Y:S01]  /*eb40*/  STL [R1+0x2c0], R4 ;  /* 0x0002c00401007387 */ /* 0x0001e20000100800 */
[--C-:B------:R-:W-:Y:S01]  /*eb50*/  @!P3 IMAD.IADD R33, R33, 0x1, -R2.reuse ;  /* 0x000000012121b824 */ /* 0x100fe200078e0a02 */
[----:B------:R-:W-:Y:S01]  /*eb60*/  ISETP.GE.AND P3, PT, R177, RZ, PT ;  /* 0x000000ffb100720c */ /* 0x000fe20003f66270 */
[----:B------:R-:W-:Y:S01]  /*eb70*/  @!P2 IMAD.IADD R29, R29, 0x1, -R2 ;  /* 0x000000011d1da824 */ /* 0x000fe200078e0a02 */
[----:B------:R-:W-:Y:S01]  /*eb80*/  IABS R177, R177 ;  /* 0x000000b100b17213 */ /* 0x000fe20000000000 */
[----:B0-----:R-:W-:-:S04]  /*eb90*/  IMAD.HI.U32 R4, R3, R35, RZ ;  /* 0x0000002303047227 */ /* 0x001fc800078e00ff */
[----:B------:R-:W-:Y:S02]  /*eba0*/  IMAD.MOV R4, RZ, RZ, -R4 ;  /* 0x000000ffff047224 */ /* 0x000fe400078e0a04 */
[----:B------:R-:W-:Y:S01]  /*ebb0*/  IMAD.MOV.U32 R36, RZ, RZ, R32 ;  /* 0x000000ffff247224 */ /* 0x000fe200078e0020 */
[----:B------:R-:W-:Y:S01]  /*ebc0*/  ISETP.GE.AND P1, PT, R173, RZ, PT ;  /* 0x000000ffad00720c */ /* 0x000fe20003f26270 */
[----:B------:R-:W-:Y:S02]  /*ebd0*/  IMAD.MOV.U32 R38, RZ, RZ, R29 ;  /* 0x000000ffff267224 */ /* 0x000fe400078e001d */
[----:B------:R-:W-:Y:S02]  /*ebe0*/  IMAD R34, R2, R4, R35 ;  /* 0x0000000402227224 */ /* 0x000fe400078e0223 */
[----:B------:R-:W-:Y:S02]  /*ebf0*/  IMAD.MOV.U32 R35, RZ, RZ, R177 ;  /* 0x000000ffff237224 */ /* 0x000fe400078e00b1 */
[----:B------:R-:W-:Y:S01]  /*ec00*/  @!P0 IMAD.MOV R36, RZ, RZ, -R36 ;  /* 0x000000ffff248224 */ /* 0x000fe200078e0a24 */
[----:B------:R-:W-:Y:S01]  /*ec10*/  IABS R4, R178 ;  /* 0x000000b200047213 */ /* 0x000fe20000000000 */
[----:B------:R-:W-:-:S02]  /*ec20*/  @!P6 IMAD.IADD R31, R31, 0x1, -R2 ;  /* 0x000000011f1fe824 */ /* 0x000fc400078e0a02 */
[----:B------:R-:W-:Y:S01]  /*ec30*/  @!P5 IMAD.MOV R38, RZ, RZ, -R38 ;  /* 0x000000ffff26d224 */ /* 0x000fe200078e0a26 */
[C---:B------:R-:W-:Y:S01]  /*ec40*/  ISETP.GT.U32.AND P5, PT, R2.reuse, R33, PT ;  /* 0x000000210200720c */ /* 0x040fe20003fa4070 */
[C---:B------:R-:W-:Y:S01]  /*ec50*/  IMAD.HI.U32 R37, R3.reuse, R35, RZ ;  /* 0x0000002303257227 */ /* 0x040fe200078e00ff */
[----:B------:R-:W-:Y:S01]  /*ec60*/  STL [R1+0x2bc], R36 ;  /* 0x0002bc2401007387 */ /* 0x000fe20000100800 */
[----:B------:R-:W-:Y:S02]  /*ec70*/  ISETP.GT.U32.AND P6, PT, R2, R31, PT ;  /* 0x0000001f0200720c */ /* 0x000fe40003fc4070 */
[----:B------:R-:W-:Y:S01]  /*ec80*/  IMAD.HI.U32 R29, R3, R4, RZ ;  /* 0x00000004031d7227 */ /* 0x000fe200078e00ff */
[----:B------:R0:W-:Y:S03]  /*ec90*/  STL [R1+0x2b0], R38 ;  /* 0x0002b02601007387 */ /* 0x0001e60000100800 */
[----:B------:R-:W-:-:S02]  /*eca0*/  IMAD.MOV R37, RZ, RZ, -R37 ;  /* 0x000000ffff257224 */ /* 0x000fc400078e0a25 */
[----:B------:R-:W-:Y:S02]  /*ecb0*/  IMAD.MOV R29, RZ, RZ, -R29 ;  /* 0x000000ffff1d7224 */ /* 0x000fe400078e0a1d */
[----:B0-----:R-:W-:Y:S02]  /*ecc0*/  IMAD.MOV.U32 R38, RZ, RZ, R30 ;  /* 0x000000ffff267224 */ /* 0x001fe400078e001e */
[C---:B------:R-:W-:Y:S02]  /*ecd0*/  IMAD R35, R2.reuse, R37, R35 ;  /* 0x0000002502237224 */ /* 0x040fe400078e0223 */
[----:B------:R-:W-:Y:S01]  /*ece0*/  @!P1 IMAD.MOV R38, RZ, RZ, -R38 ;  /* 0x000000ffff269224 */ /* 0x000fe200078e0a26 */
[C---:B------:R-:W-:Y:S01]  /*ecf0*/  ISETP.GT.U32.AND P1, PT, R2.reuse, R34, PT ;  /* 0x000000220200720c */ /* 0x040fe20003f24070 */
[C---:B------:R-:W-:Y:S02]  /*ed00*/  IMAD R4, R2.reuse, R29, R4 ;  /* 0x0000001d02047224 */ /* 0x040fe400078e0204 */
[--C-:B------:R-:W-:Y:S01]  /*ed10*/  @!P5 IMAD.IADD R33, R33, 0x1, -R2.reuse ;  /* 0x000000012121d824 */ /* 0x100fe200078e0a02 */
[C---:B------:R-:W-:Y:S01]  /*ed20*/  ISETP.GT.U32.AND P5, PT, R2.reuse, R35, PT ;  /* 0x000000230200720c */ /* 0x040fe20003fa4070 */
[----:B------:R-:W-:Y:S01]  /*ed30*/  @!P6 IMAD.IADD R31, R31, 0x1, -R2 ;  /* 0x000000011f1fe824 */ /* 0x000fe200078e0a02 */
[----:B------:R-:W-:-:S02]  /*ed40*/  ISETP.GT.U32.AND P6, PT, R2, R4, PT ;  /* 0x000000040200720c */ /* 0x000fc40003fc4070 */
[----:B------:R-:W-:Y:S02]  /*ed50*/  IABS R32, R179 ;  /* 0x000000b300207213 */ /* 0x000fe40000000000 */
[----:B------:R-:W-:Y:S02]  /*ed60*/  IABS R36, R180 ;  /* 0x000000b400247213 */ /* 0x000fe40000000000 */
[----:B------:R-:W-:Y:S01]  /*ed70*/  ISETP.GE.AND P4, PT, R174, RZ, PT ;  /* 0x000000ffae00720c */ /* 0x000fe20003f86270 */
[----:B------:R-:W-:Y:S01]  /*ed80*/  @!P1 IMAD.IADD R34, R34, 0x1, -R2 ;  /* 0x0000000122229824 */ /* 0x000fe200078e0a02 */
[----:B------:R-:W-:Y:S01]  /*ed90*/  ISETP.GE.AND P0, PT, R175, RZ, PT ;  /* 0x000000ffaf00720c */ /* 0x000fe20003f06270 */
[----:B------:R-:W-:Y:S01]  /*eda0*/  IMAD.HI.U32 R37, R3, R32, RZ ;  /* 0x0000002003257227 */ /* 0x000fe200078e00ff */
[----:B------:R-:W-:-:S03]  /*edb0*/  IABS R29, R181 ;  /* 0x000000b5001d7213 */ /* 0x000fc60000000000 */
[----:B------:R-:W-:Y:S02]  /*edc0*/  IMAD.MOV.U32 R30, RZ, RZ, R36 ;  /* 0x000000ffff1e7224 */ /* 0x000fe400078e0024 */
[----:B------:R-:W-:Y:S01]  /*edd0*/  @!P5 IMAD.IADD R35, R35, 0x1, -R2 ;  /* 0x000000012323d824 */ /* 0x000fe200078e0a02 */
[----:B------:R-:W-:Y:S01]  /*ede0*/  ISETP.GT.U32.AND P5, PT, R2, R34, PT ;  /* 0x000000220200720c */ /* 0x000fe20003fa4070 */
[----:B------:R-:W-:Y:S01]  /*edf0*/  IMAD.MOV R37, RZ, RZ, -R37 ;  /* 0x000000ffff257224 */ /* 0x000fe200078e0a25 */
[----:B------:R0:W-:Y:S01]  /*ee00*/  STL [R1+0x2ac], R38 ;  /* 0x0002ac2601007387 */ /* 0x0001e20000100800 */
[----:B------:R-:W-:-:S04]  /*ee10*/  IMAD.HI.U32 R36, R3, R30, RZ ;  /* 0x0000001e03247227 */ /* 0x000fc800078e00ff */
[----:B------:R-:W-:Y:S01]  /*ee20*/  @!P6 IMAD.IADD R4, R4, 0x1, -R2 ;  /* 0x000000010404e824 */ /* 0x000fe200078e0a02 */
[C---:B------:R-:W-:Y:S01]  /*ee30*/  ISETP.GT.U32.AND P6, PT, R2.reuse, R35, PT ;  /* 0x000000230200720c */ /* 0x040fe20003fc4070 */
[----:B------:R-:W-:Y:S02]  /*ee40*/  IMAD R32, R2, R37, R32 ;  /* 0x0000002502207224 */ /* 0x000fe400078e0220 */
[----:B0-----:R-:W-:Y:S02]  /*ee50*/  IMAD.MOV.U32 R38, RZ, RZ, R33 ;  /* 0x000000ffff267224 */ /* 0x001fe400078e0021 */
[----:B------:R-:W-:Y:S02]  /*ee60*/  IMAD.MOV R36, RZ, RZ, -R36 ;  /* 0x000000ffff247224 */ /* 0x000fe400078e0a24 */
[----:B------:R-:W-:-:S04]  /*ee70*/  IMAD.HI.U32 R37, R3, R29, RZ ;  /* 0x0000001d03257227 */ /* 0x000fc800078e00ff */
[----:B------:R-:W-:Y:S02]  /*ee80*/  @!P4 IMAD.MOV R38, RZ, RZ, -R38 ;  /* 0x000000ffff26c224 */ /* 0x000fe400078e0a26 */
[----:B------:R-:W-:Y:S02]  /*ee90*/  @!P0 IMAD.MOV R31, RZ, RZ, -R31 ;  /* 0x000000ffff1f8224 */ /* 0x000fe400078e0a1f */
[----:B------:R-:W-:Y:S02]  /*eea0*/  IMAD R30, R2, R36, R30 ;  /* 0x00000024021e7224 */ /* 0x000fe400078e021e */
[----:B------:R-:W-:Y:S01]  /*eeb0*/  IMAD.MOV R37, RZ, RZ, -R37 ;  /* 0x000000ffff257224 */ /* 0x000fe200078e0a25 */
[----:B------:R-:W-:Y:S01]  /*eec0*/  STL [R1+0x2a8], R38 ;  /* 0x0002a82601007387 */ /* 0x000fe20000100800 */
[--C-:B------:R-:W-:Y:S01]  /*eed0*/  @!P5 IMAD.IADD R34, R34, 0x1, -R2.reuse ;  /* 0x000000012222d824 */ /* 0x100fe200078e0a02 */
[C---:B------:R-:W-:Y:S02]  /*eee0*/  ISETP.GT.U32.AND P5, PT, R2.reuse, R30, PT ;  /* 0x0000001e0200720c */ /* 0x040fe40003fa4070 */
[----:B------:R0:W-:Y:S01]  /*eef0*/  STL [R1+0x2a0], R31 ;  /* 0x0002a01f01007387 */ /* 0x0001e20000100800 */
[C---:B------:R-:W-:Y:S01]  /*ef00*/  ISETP.GT.U32.AND P0, PT, R2.reuse, R32, PT ;  /* 0x000000200200720c */ /* 0x040fe20003f04070 */
[----:B------:R-:W-:Y:S01]  /*ef10*/  @!P6 IMAD.IADD R35, R35, 0x1, -R2 ;  /* 0x000000012323e824 */ /* 0x000fe200078e0a02 */
[C---:B------:R-:W-:Y:S01]  /*ef20*/  ISETP.GT.U32.AND P4, PT, R2.reuse, R4, PT ;  /* 0x000000040200720c */ /* 0x040fe20003f84070 */
[----:B0-----:R-:W-:Y:S01]  /*ef30*/  IMAD R31, R2, R37, R29 ;  /* 0x00000025021f7224 */ /* 0x001fe200078e021d */
[----:B------:R-:W-:-:S02]  /*ef40*/  ISETP.GE.AND P2, PT, R176, RZ, PT ;  /* 0x000000ffb000720c */ /* 0x000fc40003f46270 */
[----:B------:R-:W-:Y:S02]  /*ef50*/  IABS R36, R182 ;  /* 0x000000b600247213 */ /* 0x000fe40000000000 */
[----:B------:R-:W-:Y:S02]  /*ef60*/  ISETP.GT.U32.AND P6, PT, R2, R31, PT ;  /* 0x0000001f0200720c */ /* 0x000fe40003fc4070 */
[----:B------:R-:W-:Y:S01]  /*ef70*/  ISETP.GE.AND P1, PT, R178, RZ, PT ;  /* 0x000000ffb200720c */ /* 0x000fe20003f26270 */
[----:B------:R-:W-:Y:S01]  /*ef80*/  IMAD.HI.U32 R29, R3, R36, RZ ;  /* 0x00000024031d7227 */ /* 0x000fe200078e00ff */
[----:B------:R-:W-:-:S03]  /*ef90*/  IABS R33, R183 ;  /* 0x000000b700217213 */ /* 0x000fc60000000000 */
[--C-:B------:R-:W-:Y:S02]  /*efa0*/  @!P5 IMAD.IADD R30, R30, 0x1, -R2.reuse ;  /* 0x000000011e1ed824 */ /* 0x100fe400078e0a02 */
[----:B------:R-:W-:Y:S02]  /*efb0*/  IMAD.MOV R29, RZ, RZ, -R29 ;  /* 0x000000ffff1d7224 */ /* 0x000fe400078e0a1d */
[----:B------:R-:W-:Y:S02]  /*efc0*/  @!P0 IMAD.IADD R32, R32, 0x1, -R2 ;  /* 0x0000000120208824 */ /* 0x000fe400078e0a02 */
[----:B------:R-:W-:Y:S02]  /*efd0*/  IMAD.MOV.U32 R39, RZ, RZ, R34 ;  /* 0x000000ffff277224 */ /* 0x000fe400078e0022 */
[----:B------:R-:W-:Y:S02]  /*efe0*/  IMAD.MOV.U32 R38, RZ, RZ, R35 ;  /* 0x000000ffff267224 */ /* 0x000fe400078e0023 */
[----:B------:R-:W-:-:S02]  /*eff0*/  @!P4 IMAD.IADD R4, R4, 0x1, -R2 ;  /* 0x000000010404c824 */ /* 0x000fc400078e0a02 */
[----:B------:R-:W-:Y:S01]  /*f000*/  @!P6 IMAD.IADD R31, R31, 0x1, -R2 ;  /* 0x000000011f1fe824 */ /* 0x000fe200078e0a02 */
[C---:B------:R-:W-:Y:S01]  /*f010*/  ISETP.GT.U32.AND P6, PT, R2.reuse, R30, PT ;  /* 0x0000001e0200720c */ /* 0x040fe20003fc4070 */
[----:B------:R-:W-:Y:S01]  /*f020*/  IMAD.HI.U32 R37, R3, R33, RZ ;  /* 0x0000002103257227 */ /* 0x000fe200078e00ff */
[----:B------:R-:W-:-:S03]  /*f030*/  ISETP.GT.U32.AND P5, PT, R2, R32, PT ;  /* 0x000000200200720c */ /* 0x000fc60003fa4070 */
[C---:B------:R-:W-:Y:S02]  /*f040*/  IMAD R29, R2.reuse, R29, R36 ;  /* 0x0000001d021d7224 */ /* 0x040fe400078e0224 */
[----:B------:R-:W-:Y:S02]  /*f050*/  @!P2 IMAD.MOV R39, RZ, RZ, -R39 ;  /* 0x000000ffff27a224 */ /* 0x000fe400078e0a27 */
[----:B------:R-:W-:Y:S02]  /*f060*/  @!P3 IMAD.MOV R38, RZ, RZ, -R38 ;  /* 0x000000ffff26b224 */ /* 0x000fe400078e0a26 */
[----:B------:R-:W-:Y:S01]  /*f070*/  @!P1 IMAD.MOV R4, RZ, RZ, -R4 ;  /* 0x000000ffff049224 */ /* 0x000fe200078e0a04 */
[----:B------:R-:W-:Y:S01]  /*f080*/  STL [R1+0x294], R39 ;  /* 0x0002942701007387 */ /* 0x000fe20000100800 */
[----:B------:R-:W-:Y:S01]  /*f090*/  IMAD.MOV R37, RZ, RZ, -R37 ;  /* 0x000000ffff257224 */ /* 0x000fe200078e0a25 */
[----:B------:R-:W-:Y:S02]  /*f0a0*/  ISETP.GT.U32.AND P1, PT, R2, R29, PT ;  /* 0x0000001d0200720c */ /* 0x000fe40003f24070 */
[----:B------:R-:W-:Y:S01]  /*f0b0*/  STL [R1+0x290], R38 ;  /* 0x0002902601007387 */ /* 0x000fe20000100800 */
[----:B------:R-:W-:-:S03]  /*f0c0*/  ISETP.GE.AND P4, PT, R179, RZ, PT ;  /* 0x000000ffb300720c */ /* 0x000fc60003f86270 */
[----:B------:R0:W-:Y:S01]  /*f0d0*/  STL [R1+0x28c], R4 ;  /* 0x00028c0401007387 */ /* 0x0001e20000100800 */
[----:B------:R-:W-:Y:S02]  /*f0e0*/  IABS R36, R184 ;  /* 0x000000b800247213 */ /* 0x000fe40000000000 */
[----:B------:R-:W-:Y:S01]  /*f0f0*/  ISETP.GT.U32.AND P2, PT, R2, R31, PT ;  /* 0x0000001f0200720c */ /* 0x000fe20003f44070 */
[--C-:B------:R-:W-:Y:S02]  /*f100*/  @!P6 IMAD.IADD R30, R30, 0x1, -R2.reuse ;  /* 0x000000011e1ee824 */ /* 0x100fe400078e0a02 */
[----:B0-----:R-:W-:Y:S02]  /*f110*/  IMAD R4, R2, R37, R33 ;  /* 0x0000002502047224 */ /* 0x001fe400078e0221 */
[----:B------:R-:W-:Y:S02]  /*f120*/  @!P5 IMAD.IADD R32, R32, 0x1, -R2 ;  /* 0x000000012020d824 */ /* 0x000fe400078e0a02 */
[----:B------:R-:W-:Y:S01]  /*f130*/  IMAD.HI.U32 R33, R3, R36, RZ ;  /* 0x0000002403217227 */ /* 0x000fe200078e00ff */
[----:B------:R-:W-:-:S02]  /*f140*/  ISETP.GT.U32.AND P6, PT, R2, R4, PT ;  /* 0x000000040200720c */ /* 0x000fc40003fc4070 */
[----:B------:R-:W-:Y:S01]  /*f150*/  ISETP.GE.AND P0, PT, R180, RZ, PT ;  /* 0x000000ffb400720c */ /* 0x000fe20003f06270 */
[----:B------:R-:W-:Y:S01]  /*f160*/  IMAD.MOV R33, RZ, RZ, -R33 ;  /* 0x000000ffff217224 */ /* 0x000fe200078e0a21 */
[----:B------:R-:W-:Y:S01]  /*f170*/  ISETP.GE.AND P3, PT, R181, RZ, PT ;  /* 0x000000ffb500720c */ /* 0x000fe20003f66270 */
[----:B------:R-:W-:Y:S01]  /*f180*/  @!P1 IMAD.IADD R29, R29, 0x1, -R2 ;  /* 0x000000011d1d9824 */ /* 0x000fe200078e0a02 */
[----:B------:R-:W-:Y:S01]  /*f190*/  IABS R35, R185 ;  /* 0x000000b900237213 */ /* 0x000fe20000000000 */
[----:B------:R-:W-:Y:S01]  /*f1a0*/  IMAD.MOV.U32 R40, RZ, RZ, R32 ;  /* 0x000000ffff287224 */ /* 0x000fe200078e0020 */
[----:B------:R-:W-:Y:S01]  /*f1b0*/  IABS R34, R186 ;  /* 0x000000ba00227213 */ /* 0x000fe20000000000 */
[----:B------:R-:W-:Y:S02]  /*f1c0*/  @!P2 IMAD.IADD R31, R31, 0x1, -R2 ;  /* 0x000000011f1fa824 */ /* 0x000fe400078e0a02 */
[C---:B------:R-:W-:Y:S02]  /*f1d0*/  IMAD R33, R2.reuse, R33, R36 ;  /* 0x0000002102217224 */ /* 0x040fe400078e0224 */
[----:B------:R-:W-:Y:S01]  /*f1e0*/  @!P4 IMAD.MOV R40, RZ, RZ, -R40 ;  /* 0x000000ffff28c224 */ /* 0x000fe200078e0a28 */
[----:B------:R-:W-:Y:S01]  /*f1f0*/  ISETP.GT.U32.AND P4, PT, R2, R29, PT ;  /* 0x0000001d0200720c */ /* 0x000fe20003f84070 */
[----:B------:R-:W-:-:S04]  /*f200*/  IMAD.HI.U32 R38, R3, R35, RZ ;  /* 0x0000002303267227 */ /* 0x000fc800078e00ff */
[----:B------:R-:W-:Y:S02]  /*f210*/  IMAD.MOV.U32 R39, RZ, RZ, R30 ;  /* 0x000000ffff277224 */ /* 0x000fe400078e001e */
[----:B------:R-:W-:Y:S01]  /*f220*/  @!P6 IMAD.IADD R4, R4, 0x1, -R2 ;  /* 0x000000010404e824 */ /* 0x000fe200078e0a02 */
[----:B------:R-:W-:Y:S01]  /*f230*/  ISETP.GT.U32.AND P6, PT, R2, R33, PT ;  /* 0x000000210200720c */ /* 0x000fe20003fc4070 */
[----:B------:R-:W-:Y:S02]  /*f240*/  IMAD.MOV.U32 R30, RZ, RZ, R31 ;  /* 0x000000ffff1e7224 */ /* 0x000fe400078e001f */
[----:B------:R-:W-:-:S04]  /*f250*/  IMAD.HI.U32 R36, R3, R34, RZ ;  /* 0x0000002203247227 */ /* 0x000fc800078e00ff */
[----:B------:R-:W-:Y:S02]  /*f260*/  IMAD.MOV R38, RZ, RZ, -R38 ;  /* 0x000000ffff267224 */ /* 0x000fe400078e0a26 */
[----:B------:R-:W-:Y:S02]  /*f270*/  @!P0 IMAD.MOV R39, RZ, RZ, -R39 ;  /* 0x000000ffff278224 */ /* 0x000fe400078e0a27 */
[----:B------:R-:W-:Y:S01]  /*f280*/  @!P3 IMAD.MOV R30, RZ, RZ, -R30 ;  /* 0x000000ffff1eb224 */ /* 0x000fe200078e0a1e */
[----:B------:R-:W-:Y:S01]  /*f290*/  ISETP.GE.AND P5, PT, R182, RZ, PT ;  /* 0x000000ffb600720c */ /* 0x000fe20003fa6270 */
[----:B------:R-:W-:Y:S01]  /*f2a0*/  IMAD.MOV R36, RZ, RZ, -R36 ;  /* 0x000000ffff247224 */ /* 0x000fe200078e0a24 */
[----:B------:R-:W-:Y:S01]  /*f2b0*/  STL [R1+0x288], R40 ;  /* 0x0002882801007387 */ /* 0x000fe20000100800 */
[C---:B------:R-:W-:Y:S01]  /*f2c0*/  IMAD R31, R2.reuse, R38, R35 ;  /* 0x00000026021f7224 */ /* 0x040fe200078e0223 */
[----:B------:R-:W-:Y:S02]  /*f2d0*/  IABS R37, R187 ;  /* 0x000000bb00257213 */ /* 0x000fe40000000000 */
[----:B------:R-:W-:Y:S01]  /*f2e0*/  STL [R1+0x284], R39 ;  /* 0x0002842701007387 */ /* 0x000fe20000100800 */
[----:B------:R-:W-:Y:S01]  /*f2f0*/  ISETP.GT.U32.AND P0, PT, R2, R4, PT ;  /* 0x000000040200720c */ /* 0x000fe20003f04070 */
[----:B------:R-:W-:-:S02]  /*f300*/  @!P4 IMAD.IADD R29, R29, 0x1, -R2 ;  /* 0x000000011d1dc824 */ /* 0x000fc400078e0a02 */
[----:B------:R0:W-:Y:S01]  /*f310*/  STL [R1+0x280], R30 ;  /* 0x0002801e01007387 */ /* 0x0001e20000100800 */
[C---:B------:R-:W-:Y:S01]  /*f320*/  ISETP.GT.U32.AND P4, PT, R2.reuse, R31, PT ;  /* 0x0000001f0200720c */ /* 0x040fe20003f84070 */
[----:B------:R-:W-:Y:S02]  /*f330*/  IMAD.MOV.U32 R32, RZ, RZ, R37 ;  /* 0x000000ffff207224 */ /* 0x000fe400078e0025 */
[----:B------:R-:W-:Y:S02]  /*f340*/  @!P6 IMAD.IADD R33, R33, 0x1, -R2 ;  /* 0x000000012121e824 */ /* 0x000fe400078e0a02 */
[----:B0-----:R-:W-:Y:S01]  /*f350*/  IMAD R30, R2, R36, R34 ;  /* 0x00000024021e7224 */ /* 0x001fe200078e0222 */
[----:B------:R-:W-:Y:S01]  /*f360*/  ISETP.GE.AND P2, PT, R183, RZ, PT ;  /* 0x000000ffb700720c */ /* 0x000fe20003f46270 */
[----:B------:R-:W-:-:S03]  /*f370*/  IMAD.MOV.U32 R39, RZ, RZ, R29 ;  /* 0x000000ffff277224 */ /* 0x000fc600078e001d */
[----:B------:R-:W-:Y:S01]  /*f380*/  ISETP.GT.U32.AND P6, PT, R2, R30, PT ;  /* 0x0000001e0200720c */ /* 0x000fe20003fc4070 */
[----:B------:R-:W-:-:S04]  /*f390*/  IMAD.HI.U32 R35, R3, R32, RZ ;  /* 0x0000002003237227 */ /* 0x000fc800078e00ff */
[----:B------:R-:W-:Y:S02]  /*f3a0*/  @!P5 IMAD.MOV R39, RZ, RZ, -R39 ;  /* 0x000000ffff27d224 */ /* 0x000fe400078e0a27 */
[----:B------:R-:W-:Y:S02]  /*f3b0*/  IMAD.MOV R35, RZ, RZ, -R35 ;  /* 0x000000ffff237224 */ /* 0x000fe400078e0a23 */
[--C-:B------:R-:W-:Y:S01]  /*f3c0*/  @!P0 IMAD.IADD R4, R4, 0x1, -R2.reuse ;  /* 0x0000000104048824 */ /* 0x100fe200078e0a02 */
[----:B------:R-:W-:Y:S01]  /*f3d0*/  IABS R37, R188 ;  /* 0x000000bc00257213 */ /* 0x000fe20000000000 */
[----:B------:R-:W-:Y:S01]  /*f3e0*/  @!P4 IMAD.IADD R31, R31, 0x1, -R2 ;  /* 0x000000011f1fc824 */ /* 0x000fe200078e0a02 */
[----:B------:R0:W-:Y:S01]  /*f3f0*/  STL [R1+0x27c], R39 ;  /* 0x00027c2701007387 */ /* 0x0001e20000100800 */
[----:B------:R-:W-:Y:S01]  /*f400*/  IMAD R32, R2, R35, R32 ;  /* 0x0000002302207224 */ /* 0x000fe200078e0220 */
[----:B------:R-:W-:Y:S01]  /*f410*/  IABS R34, R189 ;  /* 0x000000bd00227213 */ /* 0x000fe20000000000 */
[----:B------:R-:W-:Y:S01]  /*f420*/  @!P6 IMAD.IADD R30, R30, 0x1, -R2 ;  /* 0x000000011e1ee824 */ /* 0x000fe200078e0a02 */
[----:B------:R-:W-:Y:S01]  /*f430*/  ISETP.GT.U32.AND P6, PT, R2, R31, PT ;  /* 0x0000001f0200720c */ /* 0x000fe20003fc4070 */
[----:B------:R-:W-:-:S04]  /*f440*/  IMAD.HI.U32 R38, R3, R37, RZ ;  /* 0x0000002503267227 */ /* 0x000fc800078e00ff */
[----:B0-----:R-:W-:-:S04]  /*f450*/  IMAD.MOV.U32 R39, RZ, RZ, R4 ;  /* 0x000000ffff277224 */ /* 0x001fc800078e0004 */
[----:B------:R-:W-:Y:S01]  /*f460*/  @!P2 IMAD.MOV R39, RZ, RZ, -R39 ;  /* 0x000000ffff27a224 */ /* 0x000fe200078e0a27 */
[----:B------:R-:W-:Y:S01]  /*f470*/  ISETP.GT.U32.AND P2, PT, R2, R32, PT ;  /* 0x000000200200720c */ /* 0x000fe20003f44070 */
[----:B------:R-:W-:-:S04]  /*f480*/  IMAD.HI.U32 R29, R3, R34, RZ ;  /* 0x00000022031d7227 */ /* 0x000fc800078e00ff */
[----:B------:R-:W-:Y:S02]  /*f490*/  IMAD.MOV R38, RZ, RZ, -R38 ;  /* 0x000000ffff267224 */ /* 0x000fe400078e0a26 */
[----:B------:R-:W-:Y:S01]  /*f4a0*/  IMAD.MOV R4, RZ, RZ, -R29 ;  /* 0x000000ffff047224 */ /* 0x000fe200078e0a1d */
[C---:B------:R-:W-:Y:S01]  /*f4b0*/  ISETP.GT.U32.AND P4, PT, R2.reuse, R33, PT ;  /* 0x000000210200720c */ /* 0x040fe20003f84070 */
[----:B------:R-:W-:Y:S02]  /*f4c0*/  IMAD R29, R2, R38, R37 ;  /* 0x00000026021d7224 */ /* 0x000fe400078e0225 */
[--C-:B------:R-:W-:Y:S02]  /*f4d0*/  @!P6 IMAD.IADD R31, R31, 0x1, -R2.reuse ;  /* 0x000000011f1fe824 */ /* 0x100fe400078e0a02 */
[----:B------:R-:W-:Y:S01]  /*f4e0*/  @!P2 IMAD.IADD R32, R32, 0x1, -R2 ;  /* 0x000000012020a824 */ /* 0x000fe200078e0a02 */
[----:B------:R-:W-:Y:S02]  /*f4f0*/  ISETP.GT.U32.AND P6, PT, R2, R29, PT ;  /* 0x0000001d0200720c */ /* 0x000fe40003fc4070 */
[----:B------:R-:W-:-:S02]  /*f500*/  ISETP.GE.AND P3, PT, R185, RZ, PT ;  /* 0x000000ffb900720c */ /* 0x000fc40003f66270 */
[C---:B------:R-:W-:Y:S02]  /*f510*/  ISETP.GT.U32.AND P5, PT, R2.reuse, R30, PT ;  /* 0x0000001e0200720c */ /* 0x040fe40003fa4070 */
[C---:B------:R-:W-:Y:S01]  /*f520*/  ISETP.GT.U32.AND P2, PT, R2.reuse, R32, PT ;  /* 0x000000200200720c */ /* 0x040fe20003f44070 */
[----:B------:R-:W-:Y:S01]  /*f530*/  @!P4 IMAD.IADD R33, R33, 0x1, -R2 ;  /* 0x000000012121c824 */ /* 0x000fe200078e0a02 */
[----:B------:R-:W-:Y:S01]  /*f540*/  IABS R35, R191 ;  /* 0x000000bf00237213 */ /* 0x000fe20000000000 */
[----:B------:R0:W-:Y:S01]  /*f550*/  STL [R1+0x278], R39 ;  /* 0x0002782701007387 */ /* 0x0001e20000100800 */
[----:B------:R-:W-:Y:S01]  /*f560*/  IMAD R4, R2, R4, R34 ;  /* 0x0000000402047224 */ /* 0x000fe200078e0222 */
[----:B------:R-:W-:Y:S01]  /*f570*/  ISETP.GE.AND P4, PT, R187, RZ, PT ;  /* 0x000000ffbb00720c */ /* 0x000fe20003f86270 */
[----:B------:R-:W-:Y:S02]  /*f580*/  IMAD.MOV.U32 R38, RZ, RZ, R31 ;  /* 0x000000ffff267224 */ /* 0x000fe400078e001f */
[----:B------:R-:W-:-:S02]  /*f590*/  @!P6 IMAD.IADD R29, R29, 0x1, -R2 ;  /* 0x000000011d1de824 */ /* 0x000fc400078e0a02 */
[----:B------:R-:W-:-:S04]  /*f5a0*/  IMAD.HI.U32 R34, R3, R35, RZ ;  /* 0x0000002303227227 */ /* 0x000fc800078e00ff */
[----:B0-----:R-:W-:Y:S01]  /*f5b0*/  IMAD.MOV.U32 R39, RZ, RZ, R33 ;  /* 0x000000ffff277224 */ /* 0x001fe200078e0021 */
[----:B------:R-:W-:Y:S01]  /*f5c0*/  IABS R33, R192 ;  /* 0x000000c000217213 */ /* 0x000fe20000000000 */
[----:B------:R-:W-:Y:S01]  /*f5d0*/  @!P3 IMAD.MOV R38, RZ, RZ, -R38 ;  /* 0x000000ffff26b224 */ /* 0x000fe200078e0a26 */
[----:B------:R-:W-:Y:S01]  /*f5e0*/  ISETP.GT.U32.AND P3, PT, R2, R29, PT ;  /* 0x0000001d0200720c */ /* 0x000fe20003f64070 */
[----:B------:R-:W-:Y:S01]  /*f5f0*/  IMAD.MOV R34, RZ, RZ, -R34 ;  /* 0x000000ffff227224 */ /* 0x000fe200078e0a22 */
[----:B------:R-:W-:Y:S01]  /*f600*/  IABS R36, R190 ;  /* 0x000000be00247213 */ /* 0x000fe20000000000 */
[----:B------:R-:W-:Y:S01]  /*f610*/  @!P5 IMAD.IADD R30, R30, 0x1, -R2 ;  /* 0x000000011e1ed824 */ /* 0x000fe200078e0a02 */
[----:B------:R-:W-:Y:S01]  /*f620*/  ISETP.GT.U32.AND P5, PT, R2, R4, PT ;  /* 0x000000040200720c */ /* 0x000fe20003fa4070 */
[----:B------:R-:W-:Y:S01]  /*f630*/  IMAD.HI.U32 R31, R3, R33, RZ ;  /* 0x00000021031f7227 */ /* 0x000fe200078e00ff */
[----:B------:R-:W-:-:S03]  /*f640*/  ISETP.GE.AND P1, PT, R184, RZ, PT ;  /* 0x000000ffb800720c */ /* 0x000fc60003f26270 */
[----:B------:R-:W-:Y:S01]  /*f650*/  @!P2 IMAD.IADD R32, R32, 0x1, -R2 ;  /* 0x000000012020a824 */ /* 0x000fe200078e0a02 */
[----:B------:R-:W-:Y:S01]  /*f660*/  ISETP.GE.AND P0, PT, R186, RZ, PT ;  /* 0x000000ffba00720c */ /* 0x000fe20003f06270 */
[----:B------:R-:W-:Y:S02]  /*f670*/  IMAD R35, R2, R34, R35 ;  /* 0x0000002202237224 */ /* 0x000fe400078e0223 */
[----:B------:R-:W-:Y:S02]  /*f680*/  IMAD.MOV R31, RZ, RZ, -R31 ;  /* 0x000000ffff1f7224 */ /* 0x000fe400078e0a1f */
[----:B------:R-:W-:Y:S02]  /*f690*/  IMAD.MOV.U32 R34, RZ, RZ, R32 ;  /* 0x000000ffff227224 */ /* 0x000fe400078e0020 */
[----:B------:R-:W-:-:S04]  /*f6a0*/  IMAD.HI.U32 R37, R3, R36, RZ ;  /* 0x0000002403257227 */ /* 0x000fc800078e00ff */
[C---:B------:R-:W-:Y:S02]  /*f6b0*/  IMAD R33, R2.reuse, R31, R33 ;  /* 0x0000001f02217224 */ /* 0x040fe400078e0221 */
[----:B------:R-:W-:Y:S01]  /*f6c0*/  @!P4 IMAD.MOV R34, RZ, RZ, -R34 ;  /* 0x000000ffff22c224 */ /* 0x000fe200078e0a22 */
[C---:B------:R-:W-:Y:S01]  /*f6d0*/  ISETP.GT.U32.AND P4, PT, R2.reuse, R35, PT ;  /* 0x000000230200720c */ /* 0x040fe20003f84070 */
[----:B------:R-:W-:Y:S02]  /*f6e0*/  IMAD.MOV R37, RZ, RZ, -R37 ;  /* 0x000000ffff257224 */ /* 0x000fe400078e0a25 */
[----:B------:R-:W-:Y:S01]  /*f6f0*/  @!P3 IMAD.IADD R29, R29, 0x1, -R2 ;  /* 0x000000011d1db824 */ /* 0x000fe200078e0a02 */
[C---:B------:R-:W-:Y:S01]  /*f700*/  ISETP.GT.U32.AND P3, PT, R2.reuse, R33, PT ;  /* 0x000000210200720c */ /* 0x040fe20003f64070 */
[----:B------:R-:W-:Y:S02]  /*f710*/  IMAD R36, R2, R37, R36 ;  /* 0x0000002502247224 */ /* 0x000fe400078e0224 */
[----:B------:R-:W-:-:S02]  /*f720*/  @!P5 IMAD.IADD R4, R4, 0x1, -R2 ;  /* 0x000000010404d824 */ /* 0x000fc400078e0a02 */
[----:B------:R-:W-:Y:S02]  /*f730*/  @!P1 IMAD.MOV R39, RZ, RZ, -R39 ;  /* 0x000000ffff279224 */ /* 0x000fe400078e0a27 */
[----:B------:R-:W-:Y:S01]  /*f740*/  @!P0 IMAD.MOV R30, RZ, RZ, -R30 ;  /* 0x000000ffff1e8224 */ /* 0x000fe200078e0a1e */
[C---:B------:R-:W-:Y:S02]  /*f750*/  ISETP.GT.U32.AND P5, PT, R2.reuse, R4, PT ;  /* 0x000000040200720c */ /* 0x040fe40003fa4070 */
[----:B------:R-:W-:Y:S01]  /*f760*/  ISETP.GT.U32.AND P2, PT, R2, R36, PT ;  /* 0x000000240200720c */ /* 0x000fe20003f44070 */
[----:B------:R-:W-:Y:S01]  /*f770*/  STL [R1+0x270], R39 ;  /* 0x0002702701007387 */ /* 0x000fe20000100800 */
[----:B------:R-:W-:-:S03]  /*f780*/  @!P4 IMAD.IADD R35, R35, 0x1, -R2 ;  /* 0x000000012323c824 */ /* 0x000fc600078e0a02 */
[----:B------:R-:W-:Y:S04]  /*f790*/  STL [R1+0x264], R38 ;  /* 0x0002642601007387 */ /* 0x000fe80000100800 */
[----:B------:R0:W-:Y:S01]  /*f7a0*/  STL [R1+0x260], R30 ;  /* 0x0002601e01007387 */ /* 0x0001e20000100800 */
[----:B------:R-:W-:Y:S01]  /*f7b0*/  ISETP.GE.AND P1, PT, R188, RZ, PT ;  /* 0x000000ffbc00720c */ /* 0x000fe20003f26270 */
[--C-:B------:R-:W-:Y:S01]  /*f7c0*/  @!P3 IMAD.IADD R33, R33, 0x1, -R2.reuse ;  /* 0x000000012121b824 */ /* 0x100fe200078e0a02 */
[----:B------:R-:W-:Y:S02]  /*f7d0*/  ISETP.GE.AND P6, PT, R189, RZ, PT ;  /* 0x000000ffbd00720c */ /* 0x000fe40003fc6270 */
[----:B------:R-:W-:Y:S02]  /*f7e0*/  ISETP.GT.U32.AND P3, PT, R2, R35, PT ;  /* 0x000000230200720c */ /* 0x000fe40003f64070 */
[----:B0-----:R-:W-:Y:S01]  /*f7f0*/  IABS R30, R193 ;  /* 0x000000c1001e7213 */ /* 0x001fe20000000000 */
[----:B------:R-:W-:-:S04]  /*f800*/  @!P5 IMAD.IADD R4, R4, 0x1, -R2 ;  /* 0x000000010404d824 */ /* 0x000fc800078e0a02 */
[----:B------:R-:W-:-:S04]  /*f810*/  IMAD.HI.U32 R32, R3, R30, RZ ;  /* 0x0000001e03207227 */ /* 0x000fc800078e00ff */
[----:B------:R-:W-:Y:S02]  /*f820*/  @!P2 IMAD.IADD R36, R36, 0x1, -R2 ;  /* 0x000000012424a824 */ /* 0x000fe400078e0a02 */
[----:B------:R-:W-:Y:S02]  /*f830*/  IMAD.MOV R32, RZ, RZ, -R32 ;  /* 0x000000ffff207224 */ /* 0x000fe400078e0a20 */
[----:B------:R-:W-:Y:S01]  /*f840*/  IMAD.MOV.U32 R37, RZ, RZ, R29 ;  /* 0x000000ffff257224 */ /* 0x000fe200078e001d */
[C---:B------:R-:W-:Y:S01]  /*f850*/  ISETP.GT.U32.AND P4, PT, R2.reuse, R36, PT ;  /* 0x000000240200720c */ /* 0x040fe20003f84070 */
[----:B------:R-:W-:Y:S02]  /*f860*/  IMAD.MOV.U32 R29, RZ, RZ, R4 ;  /* 0x000000ffff1d7224 */ /* 0x000fe400078e0004 */
[----:B------:R-:W-:Y:S02]  /*f870*/  IMAD R30, R2, R32, R30 ;  /* 0x00000020021e7224 */ /* 0x000fe400078e021e */
[----:B------:R-:W-:Y:S01]  /*f880*/  @!P1 IMAD.MOV R37, RZ, RZ, -R37 ;  /* 0x000000ffff259224 */ /* 0x000fe200078e0a25 */
[----:B------:R-:W-:Y:S01]  /*f890*/  IABS R31, R194 ;  /* 0x000000c2001f7213 */ /* 0x000fe20000000000 */
[----:B------:R-:W-:-:S02]  /*f8a0*/  @!P6 IMAD.MOV R29, RZ, RZ, -R29 ;  /* 0x000000ffff1de224 */ /* 0x000fc400078e0a1d */
[----:B------:R-:W-:Y:S01]  /*f8b0*/  @!P3 IMAD.IADD R35, R35, 0x1, -R2 ;  /* 0x000000012323b824 */ /* 0x000fe200078e0a02 */
[----:B------:R-:W-:Y:S01]  /*f8c0*/  ISETP.GT.U32.AND P3, PT, R2, R30, PT ;  /* 0x0000001e0200720c */ /* 0x000fe20003f64070 */
[----:B------:R0:W-:Y:S01]  /*f8d0*/  STL [R1+0x258], R34 ;  /* 0x0002582201007387 */ /* 0x0001e20000100800 */
[----:B------:R-:W-:-:S03]  /*f8e0*/  ISETP.GE.AND P0, PT, R190, RZ, PT ;  /* 0x000000ffbe00720c */ /* 0x000fc60003f06270 */
[----:B------:R-:W-:Y:S04]  /*f8f0*/  STL [R1+0x254], R37 ;  /* 0x0002542501007387 */ /* 0x000fe80000100800 */
[----:B------:R1:W-:Y:S01]  /*f900*/  STL [R1+0x24c], R29 ;  /* 0x00024c1d01007387 */ /* 0x0003e20000100800 */
[----:B0-----:R-:W-:Y:S01]  /*f910*/  IABS R34, R195 ;  /* 0x000000c300227213 */ /* 0x001fe20000000000 */
[----:B------:R-:W-:Y:S01]  /*f920*/  @!P4 IMAD.IADD R36, R36, 0x1, -R2 ;  /* 0x000000012424c824 */ /* 0x000fe200078e0a02 */
[----:B------:R-:W-:Y:S01]  /*f930*/  ISETP.GE.AND P5, PT, R191, RZ, PT ;  /* 0x000000ffbf00720c */ /* 0x000fe20003fa6270 */
[----:B-1----:R-:W-:-:S04]  /*f940*/  IMAD.HI.U32 R29, R3, R31, RZ ;  /* 0x0000001f031d7227 */ /* 0x002fc800078e00ff */
[----:B------:R-:W-:Y:S02]  /*f950*/  IMAD.MOV.U32 R4, RZ, RZ, R34 ;  /* 0x000000ffff047224 */ /* 0x000fe400078e0022 */
[----:B------:R-:W-:Y:S02]  /*f960*/  IMAD.MOV R29, RZ, RZ, -R29 ;  /* 0x000000ffff1d7224 */ /* 0x000fe400078e0a1d */
[----:B------:R-:W-:-:S04]  /*f970*/  IMAD.HI.U32 R34, R3, R4, RZ ;  /* 0x0000000403227227 */ /* 0x000fc800078e00ff */
[----:B------:R-:W-:Y:S02]  /*f980*/  IMAD R29, R2, R29, R31 ;  /* 0x0000001d021d7224 */ /* 0x000fe400078e021f */
[----:B------:R-:W-:Y:S02]  /*f990*/  IMAD.MOV.U32 R39, RZ, RZ, R36 ;  /* 0x000000ffff277224 */ /* 0x000fe400078e0024 */
[----:B------:R-:W-:Y:S02]  /*f9a0*/  @!P3 IMAD.IADD R30, R30, 0x1, -R2 ;  /* 0x000000011e1eb824 */ /* 0x000fe400078e0a02 */
[----:B------:R-:W-:Y:S02]  /*f9b0*/  IMAD.MOV R34, RZ, RZ, -R34 ;  /* 0x000000ffff227224 */ /* 0x000fe400078e0a22 */
[----:B------:R-:W-:Y:S01]  /*f9c0*/  @!P0 IMAD.MOV R39, RZ, RZ, -R39 ;  /* 0x000000ffff278224 */ /* 0x000fe200078e0a27 */
[C---:B------:R-:W-:Y:S02]  /*f9d0*/  ISETP.GT.U32.AND P3, PT, R2.reuse, R30, PT ;  /* 0x0000001e0200720c */ /* 0x040fe40003f64070 */
[----:B------:R-:W-:-:S02]  /*f9e0*/  ISETP.GT.U32.AND P0, PT, R2, R29, PT ;  /* 0x0000001d0200720c */ /* 0x000fc40003f04070 */
[C---:B------:R-:W-:Y:S01]  /*f9f0*/  ISETP.GT.U32.AND P1, PT, R2.reuse, R33, PT ;  /* 0x000000210200720c */ /* 0x040fe20003f24070 */
[----:B------:R-:W-:Y:S01]  /*fa00*/  IMAD R4, R2, R34, R4 ;  /* 0x0000002202047224 */ /* 0x000fe200078e0204 */
[----:B------:R-:W-:Y:S01]  /*fa10*/  IABS R34, R197 ;  /* 0x000000c500227213 */ /* 0x000fe20000000000 */
[----:B------:R-:W-:Y:S01]  /*fa20*/  @!P5 IMAD.MOV R35, RZ, RZ, -R35 ;  /* 0x000000ffff23d224 */ /* 0x000fe200078e0a23 */
[----:B------:R-:W-:Y:S02]  /*fa30*/  ISETP.GE.AND P2, PT, R192, RZ, PT ;  /* 0x000000ffc000720c */ /* 0x000fe40003f46270 */
[----:B------:R-:W-:Y:S01]  /*fa40*/  IABS R32, R199 ;  /* 0x000000c700207213 */ /* 0x000fe20000000000 */
[----:B------:R-:W-:Y:S01]  /*fa50*/  IMAD.HI.U32 R36, R3, R34, RZ ;  /* 0x0000002203247227 */ /* 0x000fe200078e00ff */
[----:B------:R-:W-:Y:S01]  /*fa60*/  ISETP.GE.AND P6, PT, R193, RZ, PT ;  /* 0x000000ffc100720c */ /* 0x000fe20003fc6270 */
[----:B------:R-:W-:Y:S01]  /*fa70*/  STL [R1+0x248], R39 ;  /* 0x0002482701007387 */ /* 0x000fe20000100800 */
[----:B------:R-:W-:Y:S01]  /*fa80*/  IABS R37, R196 ;  /* 0x000000c400257213 */ /* 0x000fe20000000000 */
[----:B------:R-:W-:-:S02]  /*fa90*/  @!P3 IMAD.IADD R30, R30, 0x1, -R2 ;  /* 0x000000011e1eb824 */ /* 0x000fc400078e0a02 */
[----:B------:R0:W-:Y:S01]  /*faa0*/  STL [R1+0x244], R35 ;  /* 0x0002442301007387 */ /* 0x0001e20000100800 */
[--C-:B------:R-:W-:Y:S01]  /*fab0*/  @!P0 IMAD.IADD R29, R29, 0x1, -R2.reuse ;  /* 0x000000011d1d8824 */ /* 0x100fe200078e0a02 */
[----:B------:R-:W-:Y:S01]  /*fac0*/  ISETP.GT.U32.AND P5, PT, R2, R4, PT ;  /* 0x000000040200720c */ /* 0x000fe20003fa4070 */
[----:B------:R-:W-:Y:S02]  /*fad0*/  @!P1 IMAD.IADD R33, R33, 0x1, -R2 ;  /* 0x0000000121219824 */ /* 0x000fe400078e0a02 */
[----:B------:R-:W-:-:S04]  /*fae0*/  IMAD.HI.U32 R38, R3, R37, RZ ;  /* 0x0000002503267227 */ /* 0x000fc800078e00ff */
[----:B0-----:R-:W-:Y:S02]  /*faf0*/  IMAD.MOV.U32 R35, RZ, RZ, R32 ;  /* 0x000000ffff237224 */ /* 0x001fe400078e0020 */
[----:B------:R-:W-:Y:S01]  /*fb00*/  IMAD.MOV R32, RZ, RZ, -R36 ;  /* 0x000000ffff207224 */ /* 0x000fe200078e0a24 */
[C---:B------:R-:W-:Y:S01]  /*fb10*/  ISETP.GT.U32.AND P0, PT, R2.reuse, R29, PT ;  /* 0x0000001d0200720c */ /* 0x040fe20003f04070 */
[----:B------:R-:W-:Y:S02]  /*fb20*/  IMAD.MOV.U32 R39, RZ, RZ, R30 ;  /* 0x000000ffff277224 */ /* 0x000fe400078e001e */
[----:B------:R-:W-:Y:S02]  /*fb30*/  IMAD R32, R2, R32, R34 ;  /* 0x0000002002207224 */ /* 0x000fe400078e0222 */
[----:B------:R-:W-:Y:S01]  /*fb40*/  @!P2 IMAD.MOV R33, RZ, RZ, -R33 ;  /* 0x000000ffff21a224 */ /* 0x000fe200078e0a21 */
[----:B------:R-:W-:Y:S01]  /*fb50*/  IABS R31, R198 ;  /* 0x000000c6001f7213 */ /* 0x000fe20000000000 */
[----:B------:R-:W-:-:S02]  /*fb60*/  IMAD.MOV R38, RZ, RZ, -R38 ;  /* 0x000000ffff267224 */ /* 0x000fc400078e0a26 */
[----:B------:R-:W-:Y:S01]  /*fb70*/  @!P6 IMAD.MOV R39, RZ, RZ, -R39 ;  /* 0x000000ffff27e224 */ /* 0x000fe200078e0a27 */
[----:B------:R-:W-:Y:S01]  /*fb80*/  ISETP.GT.U32.AND P6, PT, R2, R32, PT ;  /* 0x000000200200720c */ /* 0x000fe20003fc4070 */
[----:B------:R0:W-:Y:S01]  /*fb90*/  STL [R1+0x208], R33 ;  /* 0x0002082101007387 */ /* 0x0001e20000100800 */
[----:B------:R-:W-:Y:S01]  /*fba0*/  ISETP.GE.AND P4, PT, R194, RZ, PT ;  /* 0x000000ffc200720c */ /* 0x000fe20003f86270 */
[----:B------:R-:W-:-:S04]  /*fbb0*/  IMAD.HI.U32 R36, R3, R31, RZ ;  /* 0x0000001f03247227 */ /* 0x000fc800078e00ff */
[----:B------:R-:W-:Y:S02]  /*fbc0*/  @!P5 IMAD.IADD R4, R4, 0x1, -R2 ;  /* 0x000000010404d824 */ /* 0x000fe400078e0a02 */
[----:B0-----:R-:W-:Y:S02]  /*fbd0*/  IMAD R33, R2, R38, R37 ;  /* 0x0000002602217224 */ /* 0x001fe400078e0225 */
[----:B------:R-:W-:-:S03]  /*fbe0*/  IMAD.MOV R36, RZ, RZ, -R36 ;  /* 0x000000ffff247224 */ /* 0x000fc600078e0a24 */
[C---:B------:R-:W-:Y:S01]  /*fbf0*/  ISETP.GT.U32.AND P3, PT, R2.reuse, R33, PT ;  /* 0x000000210200720c */ /* 0x040fe20003f64070 */
[----:B------:R-:W-:Y:S01]  /*fc00*/  IMAD.HI.U32 R34, R3, R35, RZ ;  /* 0x0000002303227227 */ /* 0x000fe200078e00ff */
[----:B------:R-:W-:-:S03]  /*fc10*/  ISETP.GT.U32.AND P5, PT, R2, R4, PT ;  /* 0x000000040200720c */ /* 0x000fc60003fa4070 */
[----:B------:R-:W-:Y:S02]  /*fc20*/  @!P0 IMAD.IADD R29, R29, 0x1, -R2 ;  /* 0x000000011d1d8824 */ /* 0x000fe400078e0a02 */
[----:B------:R-:W-:Y:S02]  /*fc30*/  IMAD R31, R2, R36, R31 ;  /* 0x00000024021f7224 */ /* 0x000fe400078e021f */
[----:B------:R-:W-:Y:S02]  /*fc40*/  IMAD.MOV R34, RZ, RZ, -R34 ;  /* 0x000000ffff227224 */ /* 0x000fe400078e0a22 */
[----:B------:R-:W-:Y:S02]  /*fc50*/  IMAD.MOV.U32 R36, RZ, RZ, R29 ;  /* 0x000000ffff247224 */ /* 0x000fe400078e001d */
[----:B------:R-:W-:Y:S02]  /*fc60*/  @!P6 IMAD.IADD R32, R32, 0x1, -R2 ;  /* 0x000000012020e824 */ /* 0x000fe400078e0a02 */
[C---:B------:R-:W-:Y:S01]  /*fc70*/  IMAD R30, R2.reuse, R34, R35 ;  /* 0x00000022021e7224 */ /* 0x040fe200078e0223 */
[----:B------:R-:W-:Y:S01]  /*fc80*/  IABS R35, R200 ;  /* 0x000000c800237213 */ /* 0x000fe20000000000 */
[----:B------:R-:W-:Y:S01]  /*fc90*/  @!P4 IMAD.MOV R36, RZ, RZ, -R36 ;  /* 0x000000ffff24c224 */ /* 0x000fe200078e0a24 */
[C---:B------:R-:W-:Y:S01]  /*fca0*/  ISETP.GT.U32.AND P4, PT, R2.reuse, R32, PT ;  /* 0x000000200200720c */ /* 0x040fe20003f84070 */
[--C-:B------:R-:W-:Y:S01]  /*fcb0*/  @!P3 IMAD.IADD R33, R33, 0x1, -R2.reuse ;  /* 0x000000012121b824 */ /* 0x100fe200078e0a02 */
[----:B------:R-:W-:Y:S01]  /*fcc0*/  ISETP.GT.U32.AND P0, PT, R2, R31, PT ;  /* 0x0000001f0200720c */ /* 0x000fe20003f04070 */
[----:B------:R-:W-:Y:S01]  /*fcd0*/  @!P5 IMAD.IADD R4, R4, 0x1, -R2 ;  /* 0x000000010404d824 */ /* 0x000fe200078e0a02 */
[----:B------:R-:W-:Y:S01]  /*fce0*/  IABS R34, R201 ;  /* 0x000000c900227213 */ /* 0x000fe20000000000 */
[----:B------:R-:W-:Y:S01]  /*fcf0*/  IMAD.HI.U32 R29, R3, R35, RZ ;  /* 0x00000023031d7227 */ /* 0x000fe200078e00ff */
[----:B------:R-:W-:Y:S01]  /*fd00*/  ISETP.GE.AND P1, PT, R195, RZ, PT ;  /* 0x000000ffc300720c */ /* 0x000fe20003f26270 */
[----:B------:R-:W-:Y:S01]  /*fd10*/  STL [R1+0x200], R39 ;  /* 0x0002002701007387 */ /* 0x000fe20000100800 */
[----:B------:R-:W-:-:S02]  /*fd20*/  ISETP.GT.U32.AND P5, PT, R2, R30, PT ;  /* 0x0000001e0200720c */ /* 0x000fc40003fa4070 */
[----:B------:R-:W-:Y:S01]  /*fd30*/  ISETP.GT.U32.AND P3, PT, R2, R33, PT ;  /* 0x000000210200720c */ /* 0x000fe20003f64070 */
[----:B------:R0:W-:Y:S01]  /*fd40*/  STL [R1+0x1fc], R36 ;  /* 0x0001fc2401007387 */ /* 0x0001e20000100800 */
[----:B------:R-:W-:Y:S01]  /*fd50*/  ISETP.GE.AND P6, PT, R197, RZ, PT ;  /* 0x000000ffc500720c */ /* 0x000fe20003fc6270 */
[----:B------:R-:W-:Y:S02]  /*fd60*/  IMAD.MOV R29, RZ, RZ, -R29 ;  /* 0x000000ffff1d7224 */ /* 0x000fe400078e0a1d */
[----:B------:R-:W-:Y:S02]  /*fd70*/  @!P4 IMAD.IADD R32, R32, 0x1, -R2 ;  /* 0x000000012020c824 */ /* 0x000fe400078e0a02 */
[----:B------:R-:W-:Y:S02]  /*fd80*/  IMAD R29, R2, R29, R35 ;  /* 0x0000001d021d7224 */ /* 0x000fe400078e0223 */
[----:B0-----:R-:W-:Y:S01]  /*fd90*/  IMAD.HI.U32 R36, R3, R34, RZ ;  /* 0x0000002203247227 */ /* 0x001fe200078e00ff */
[----:B------:R-:W-:-:S03]  /*fda0*/  ISETP.GE.AND P2, PT, R196, RZ, PT ;  /* 0x000000ffc400720c */ /* 0x000fc60003f46270 */
[----:B------:R-:W-:Y:S02]  /*fdb0*/  IMAD.MOV R36, RZ, RZ, -R36 ;  /* 0x000000ffff247224 */ /* 0x000fe400078e0a24 */
[----:B------:R-:W-:Y:S02]  /*fdc0*/  @!P0 IMAD.IADD R31, R31, 0x1, -R2 ;  /* 0x000000011f1f8824 */ /* 0x000fe400078e0a02 */
[----:B------:R-:W-:Y:S01]  /*fdd0*/  IMAD.MOV.U32 R37, RZ, RZ, R4 ;  /* 0x000000ffff257224 */ /* 0x000fe200078e0004 */
[C---:B------:R-:W-:Y:S01]  /*fde0*/  ISETP.GT.U32.AND P4, PT, R2.reuse, R29, PT ;  /* 0x0000001d0200720c */ /* 0x040fe20003f84070 */
[----:B------:R-:W-:Y:S02]  /*fdf0*/  IMAD R4, R2, R36, R34 ;  /* 0x0000002402047224 */ /* 0x000fe400078e0222 */
[----:B------:R-:W-:Y:S02]  /*fe00*/  IMAD.MOV.U32 R35, RZ, RZ, R32 ;  /* 0x000000ffff237224 */ /* 0x000fe400078e0020 */
[----:B------:R-:W-:-:S02]  /*fe10*/  @!P5 IMAD.IADD R30, R30, 0x1, -R2 ;  /* 0x000000011e1ed824 */ /* 0x000fc400078e0a02 */
[----:B------:R-:W-:Y:S01]  /*fe20*/  @!P1 IMAD.MOV R37, RZ, RZ, -R37 ;  /* 0x000000ffff259224 */ /* 0x000fe200078e0a25 */
[C---:B------:R-:W-:Y:S01]  /*fe30*/  ISETP.GT.U32.AND P1, PT, R2.reuse, R31, PT ;  /* 0x0000001f0200720c */ /* 0x040fe20003f24070 */
[----:B------:R-:W-:Y:S02]  /*fe40*/  @!P3 IMAD.IADD R33, R33, 0x1, -R2 ;  /* 0x000000012121b824 */ /* 0x000fe400078e0a02 */
[----:B------:R-:W-:Y:S01]  /*fe50*/  @!P6 IMAD.MOV R35, RZ, RZ, -R35 ;  /* 0x000000ffff23e224 */ /* 0x000fe200078e0a23 */
[C---:B------:R-:W-:Y:S01]  /*fe60*/  ISETP.GT.U32.AND P6, PT, R2.reuse, R4, PT ;  /* 0x000000040200720c */ /* 0x040fe20003fc4070 */
[----:B------:R-:W-:Y:S01]  /*fe70*/  IMAD.MOV.U32 R34, RZ, RZ, R33 ;  /* 0x000000ffff227224 */ /* 0x000fe200078e0021 */
[----:B------:R-:W-:Y:S02]  /*fe80*/  ISETP.GT.U32.AND P5, PT, R2, R30, PT ;  /* 0x0000001e0200720c */ /* 0x000fe40003fa4070 */
[----:B------:R-:W-:Y:S01]  /*fe90*/  ISETP.GE.AND P3, PT, R198, RZ, PT ;  /* 0x000000ffc600720c */ /* 0x000fe20003f66270 */
[----:B------:R-:W-:Y:S01]  /*fea0*/  @!P2 IMAD.MOV R34, RZ, RZ, -R34 ;  /* 0x000000ffff22a224 */ /* 0x000fe200078e0a22 */
[----:B------:R-:W-:Y:S01]  /*feb0*/  IABS R33, R202 ;  /* 0x000000ca00217213 */ /* 0x000fe20000000000 */
[--C-:B------:R-:W-:Y:S01]  /*fec0*/  @!P4 IMAD.IADD R29, R29, 0x1, -R2.reuse ;  /* 0x000000011d1dc824 */ /* 0x100fe200078e0a02 */
[----:B------:R-:W-:Y:S01]  /*fed0*/  ISETP.GE.AND P0, PT, R199, RZ, PT ;  /* 0x000000ffc700720c */ /* 0x000fe20003f06270 */
[----:B------:R-:W-:Y:S01]  /*fee0*/  STL [R1+0x1ec], R37 ;  /* 0x0001ec2501007387 */ /* 0x000fe20000100800 */
[----:B------:R-:W-:-:S02]  /*fef0*/  @!P1 IMAD.IADD R31, R31, 0x1, -R2 ;  /* 0x000000011f1f9824 */ /* 0x000fc400078e0a02 */
[----:B------:R-:W-:Y:S01]  /*ff00*/  IMAD.MOV.U32 R32, RZ, RZ, R33 ;  /* 0x000000ffff207224 */ /* 0x000fe200078e0021 */
[----:B------:R0:W-:Y:S01]  /*ff10*/  STL [R1+0x1e0], R34 ;  /* 0x0001e02201007387 */ /* 0x0001e20000100800 */
[--C-:B------:R-:W-:Y:S01]  /*ff20*/  @!P6 IMAD.IADD R4, R4, 0x1, -R2.reuse ;  /* 0x000000010404e824 */ /* 0x100fe200078e0a02 */
[----:B------:R-:W-:Y:S01]  /*ff30*/  ISETP.GT.U32.AND P6, PT, R2, R29, PT ;  /* 0x0000001d0200720c */ /* 0x000fe20003fc4070 */
[----:B------:R-:W-:Y:S02]  /*ff40*/  @!P5 IMAD.IADD R30, R30, 0x1, -R2 ;  /* 0x000000011e1ed824 */ /* 0x000fe400078e0a02 */
[----:B------:R-:W-:Y:S01]  /*ff50*/  IMAD.HI.U32 R36, R3, R32, RZ ;  /* 0x0000002003247227 */ /* 0x000fe200078e00ff */
[----:B0-----:R-:W-:-:S03]  /*ff60*/  IABS R34, R203 ;  /* 0x000000cb00227213 */ /* 0x001fc60000000000 */
[----:B------:R-:W-:Y:S01]  /*ff70*/  IMAD.MOV.U32 R38, RZ, RZ, R31 ;  /* 0x000000ffff267224 */ /* 0x000fe200078e001f */
[----:B------:R0:W-:Y:S01]  /*ff80*/  STL [R1+0x1dc], R35 ;  /* 0x0001dc2301007387 */ /* 0x0001e20000100800 */
[----:B------:R-:W-:Y:S02]  /*ff90*/  IMAD.MOV R36, RZ, RZ, -R36 ;  /* 0x000000ffff247224 */ /* 0x000fe400078e0a24 */
[----:B------:R-:W-:Y:S01]  /*ffa0*/  IMAD.MOV.U32 R33, RZ, RZ, R34 ;  /* 0x000000ffff217224 */ /* 0x000fe200078e0022 */
[----:B------:R-:W-:Y:S01]  /*ffb0*/  IABS R34, R204 ;  /* 0x000000cc00227213 */ /* 0x000fe20000000000 */
[----:B------:R-:W-:Y:S02]  /*ffc0*/  IMAD.MOV.U32 R37, RZ, RZ, R30 ;  /* 0x000000ffff257224 */ /* 0x000fe400078e001e */
[----:B------:R-:W-:Y:S01]  /*ffd0*/  @!P3 IMAD.MOV R38, RZ, RZ, -R38 ;  /* 0x000000ffff26b224 */ /* 0x000fe200078e0a26 */
[----:B------:R-:W-:Y:S01]  /*ffe0*/  ISETP.GT.U32.AND P3, PT, R2, R4, PT ;  /* 0x000000040200720c */ /* 0x000fe20003f64070 */
[----:B0-----:R-:W-:-:S04]  /*fff0*/  IMAD.HI.U32 R35, R3, R33, RZ ;  /* 0x0000002103237227 */ /* 0x001fc800078e00ff */
[----:B------:R-:W-:Y:S02]  /*10000*/  @!P0 IMAD.MOV R37, RZ, RZ, -R37 ;  /* 0x000000ffff258224 */ /* 0x000fe400078e0a25 */
[C---:B------:R-:W-:Y:S02]  /*10010*/  IMAD R32, R2.reuse, R36, R32 ;  /* 0x0000002402207224 */ /* 0x040fe400078e0220 */
[----:B------:R-:W-:Y:S02]  /*10020*/  IMAD.MOV R35, RZ, RZ, -R35 ;  /* 0x000000ffff237224 */ /* 0x000fe400078e0a23 */
[----:B------:R-:W-:Y:S01]  /*10030*/  IMAD.MOV.U32 R30, RZ, RZ, R34 ;  /* 0x000000ffff1e7224 */ /* 0x000fe200078e0022 */
[----:B------:R-:W-:Y:S01]  /*10040*/  STL [R1+0x1d4], R38 ;  /* 0x0001d42601007387 */ /* 0x000fe20000100800 */
[--C-:B------:R-:W-:Y:S01]  /*10050*/  @!P6 IMAD.IADD R29, R29, 0x1, -R2.reuse ;  /* 0x000000011d1de824 */ /* 0x100fe200078e0a02 */
[C---:B------:R-:W-:Y:S01]  /*10060*/  ISETP.GT.U32.AND P6, PT, R2.reuse, R32, PT ;  /* 0x000000200200720c */ /* 0x040fe20003fc4070 */
[----:B------:R-:W-:Y:S01]  /*10070*/  IMAD R31, R2, R35, R33 ;  /* 0x00000023021f7224 */ /* 0x000fe200078e0221 */
[----:B------:R0:W-:Y:S01]  /*10080*/  STL [R1+0x1cc], R37 ;  /* 0x0001cc2501007387 */ /* 0x0001e20000100800 */
[----:B------:R-:W-:-:S03]  /*10090*/  @!P3 IMAD.IADD R4, R4, 0x1, -R2 ;  /* 0x000000010404b824 */ /* 0x000fc600078e0a02 */
[----:B------:R-:W-:Y:S01]  /*100a0*/  ISETP.GT.U32.AND P3, PT, R2, R31, PT ;  /* 0x0000001f0200720c */ /* 0x000fe20003f64070 */
[----:B0-----:R-:W-:-:S04]  /*100b0*/  IMAD.HI.U32 R37, R3, R30, RZ ;  /* 0x0000001e03257227 */ /* 0x001fc800078e00ff */
[----:B------:R-:W-:-:S04]  /*100c0*/  IMAD.MOV R37, RZ, RZ, -R37 ;  /* 0x000000ffff257224 */ /* 0x000fc800078e0a25 */
[----:B------:R-:W-:Y:S02]  /*100d0*/  IMAD R30, R2, R37, R30 ;  /* 0x00000025021e7224 */ /* 0x000fe400078e021e */
[----:B------:R-:W-:-:S03]  /*100e0*/  @!P6 IMAD.IADD R32, R32, 0x1, -R2 ;  /* 0x000000012020e824 */ /* 0x000fc600078e0a02 */
[----:B------:R-:W-:Y:S02]  /*100f0*/  ISETP.GT.U32.AND P6, PT, R2, R30, PT ;  /* 0x0000001e0200720c */ /* 0x000fe40003fc4070 */
[----:B------:R-:W-:Y:S01]  /*10100*/  ISETP.GE.AND P2, PT, R200, RZ, PT ;  /* 0x000000ffc800720c */ /* 0x000fe20003f46270 */
[----:B------:R-:W-:Y:S01]  /*10110*/  @!P3 IMAD.IADD R31, R31, 0x1, -R2 ;  /* 0x000000011f1fb824 */ /* 0x000fe200078e0a02 */
[----:B------:R-:W-:Y:S02]  /*10120*/  ISETP.GE.AND P1, PT, R201, RZ, PT ;  /* 0x000000ffc900720c */ /* 0x000fe40003f26270 */
[----:B------:R-:W-:Y:S02]  /*10130*/  ISETP.GT.U32.AND P3, PT, R2, R32, PT ;  /* 0x000000200200720c */ /* 0x000fe40003f64070 */
[----:B------:R-:W-:Y:S01]  /*10140*/  IABS R35, R207 ;  /* 0x000000cf00237213 */ /* 0x000fe20000000000 */
[----:B------:R-:W-:Y:S01]  /*10150*/  IMAD.MOV.U32 R42, RZ, RZ, R29 ;  /* 0x000000ffff2a7224 */ /* 0x000fe200078e001d */
[----:B------:R-:W-:Y:S01]  /*10160*/  ISETP.GE.AND P5, PT, R202, RZ, PT ;  /* 0x000000ffca00720c */ /* 0x000fe20003fa6270 */
[----:B------:R-:W-:Y:S01]  /*10170*/  IMAD.MOV.U32 R41, RZ, RZ, R4 ;  /* 0x000000ffff297224 */ /* 0x000fe200078e0004 */
[----:B------:R-:W-:Y:S01]  /*10180*/  IABS R33, R208 ;  /* 0x000000d000217213 */ /* 0x000fe20000000000 */
[----:B------:R-:W-:-:S02]  /*10190*/  @!P6 IMAD.IADD R30, R30, 0x1, -R2 ;  /* 0x000000011e1ee824 */ /* 0x000fc400078e0a02 */
[----:B------:R-:W-:-:S04]  /*101a0*/  IMAD.HI.U32 R38, R3, R35, RZ ;  /* 0x0000002303267227 */ /* 0x000fc800078e00ff */
[----:B------:R-:W-:Y:S01]  /*101b0*/  @!P2 IMAD.MOV R42, RZ, RZ, -R42 ;  /* 0x000000ffff2aa224 */ /* 0x000fe200078e0a2a */
[----:B------:R-:W-:Y:S01]  /*101c0*/  ISETP.GT.U32.AND P6, PT, R2, R30, PT ;  /* 0x0000001e0200720c */ /* 0x000fe20003fc4070 */
[----:B------:R-:W-:Y:S01]  /*101d0*/  @!P1 IMAD.MOV R41, RZ, RZ, -R41 ;  /* 0x000000ffff299224 */ /* 0x000fe200078e0a29 */
[----:B------:R-:W-:Y:S01]  /*101e0*/  IABS R34, R206 ;  /* 0x000000ce00227213 */ /* 0x000fe20000000000 */
[----:B------:R-:W-:Y:S01]  /*101f0*/  IMAD.HI.U32 R37, R3, R33, RZ ;  /* 0x0000002103257227 */ /* 0x000fe200078e00ff */
[----:B------:R-:W-:Y:S03]  /*10200*/  STL [R1+0x1c8], R42 ;  /* 0x0001c82a01007387 */ /* 0x000fe60000100800 */
[----:B------:R-:W-:Y:S02]  /*10210*/  IMAD.MOV R38, RZ, RZ, -R38 ;  /* 0x000000ffff267224 */ /* 0x000fe400078e0a26 */
[----:B------:R-:W-:Y:S01]  /*10220*/  @!P3 IMAD.IADD R32, R32, 0x1, -R2 ;  /* 0x000000012020b824 */ /* 0x000fe200078e0a02 */
[----:B------:R0:W-:Y:S01]  /*10230*/  STL [R1+0x1bc], R41 ;  /* 0x0001bc2901007387 */ /* 0x0001e20000100800 */
[----:B------:R-:W-:Y:S01]  /*10240*/  IMAD.MOV R37, RZ, RZ, -R37 ;  /* 0x000000ffff257224 */ /* 0x000fe200078e0a25 */
[C---:B------:R-:W-:Y:S01]  /*10250*/  ISETP.GT.U32.AND P2, PT, R2.reuse, R31, PT ;  /* 0x0000001f0200720c */ /* 0x040fe20003f44070 */
[----:B------:R-:W-:-:S02]  /*10260*/  IMAD R35, R2, R38, R35 ;  /* 0x0000002602237224 */ /* 0x000fc400078e0223 */
[----:B------:R-:W-:-:S04]  /*10270*/  IMAD.HI.U32 R39, R3, R34, RZ ;  /* 0x0000002203277227 */ /* 0x000fc800078e00ff */
[----:B0-----:R-:W-:Y:S02]  /*10280*/  IMAD.MOV.U32 R41, RZ, RZ, R32 ;  /* 0x000000ffff297224 */ /* 0x001fe400078e0020 */
[C---:B------:R-:W-:Y:S02]  /*10290*/  IMAD R33, R2.reuse, R37, R33 ;  /* 0x0000002502217224 */ /* 0x040fe400078e0221 */
[----:B------:R-:W-:Y:S01]  /*102a0*/  @!P5 IMAD.MOV R41, RZ, RZ, -R41 ;  /* 0x000000ffff29d224 */ /* 0x000fe200078e0a29 */
[----:B------:R-:W-:Y:S01]  /*102b0*/  ISETP.GT.U32.AND P5, PT, R2, R35, PT ;  /* 0x000000230200720c */ /* 0x000fe20003fa4070 */
[----:B------:R-:W-:Y:S01]  /*102c0*/  IMAD.MOV R39, RZ, RZ, -R39 ;  /* 0x000000ffff277224 */ /* 0x000fe200078e0a27 */
[----:B------:R-:W-:Y:S01]  /*102d0*/  IABS R36, R205 ;  /* 0x000000cd00247213 */ /* 0x000fe20000000000 */
[----:B------:R-:W-:Y:S01]  /*102e0*/  @!P6 IMAD.IADD R30, R30, 0x1, -R2 ;  /* 0x000000011e1ee824 */ /* 0x000fe200078e0a02 */
[C---:B------:R-:W-:Y:S01]  /*102f0*/  ISETP.GT.U32.AND P6, PT, R2.reuse, R33, PT ;  /* 0x000000210200720c */ /* 0x040fe20003fc4070 */
[----:B------:R-:W-:-:S02]  /*10300*/  IMAD R34, R2, R39, R34 ;  /* 0x0000002702227224 */ /* 0x000fc400078e0222 */
[----:B------:R-:W-:-:S04]  /*10310*/  IMAD.HI.U32 R40, R3, R36, RZ ;  /* 0x0000002403287227 */ /* 0x000fc800078e00ff */
[----:B------:R-:W-:Y:S01]  /*10320*/  @!P2 IMAD.IADD R31, R31, 0x1, -R2 ;  /* 0x000000011f1fa824 */ /* 0x000fe200078e0a02 */
[C---:B------:R-:W-:Y:S01]  /*10330*/  ISETP.GT.U32.AND P2, PT, R2.reuse, R34, PT ;  /* 0x000000220200720c */ /* 0x040fe20003f44070 */
[----:B------:R-:W-:Y:S01]  /*10340*/  IMAD.MOV R29, RZ, RZ, -R40 ;  /* 0x000000ffff1d7224 */ /* 0x000fe200078e0a28 */
[----:B------:R-:W-:Y:S01]  /*10350*/  IABS R32, R210 ;  /* 0x000000d200207213 */ /* 0x000fe20000000000 */
[----:B------:R-:W-:Y:S02]  /*10360*/  @!P5 IMAD.IADD R35, R35, 0x1, -R2 ;  /* 0x000000012323d824 */ /* 0x000fe400078e0a02 */
[C---:B------:R-:W-:Y:S02]  /*10370*/  IMAD R29, R2.reuse, R29, R36 ;  /* 0x0000001d021d7224 */ /* 0x040fe400078e0224 */
[----:B------:R-:W-:Y:S01]  /*10380*/  @!P6 IMAD.IADD R33, R33, 0x1, -R2 ;  /* 0x000000012121e824 */ /* 0x000fe200078e0a02 */
[C---:B------:R-:W-:Y:S01]  /*10390*/  ISETP.GT.U32.AND P6, PT, R2.reuse, R35, PT ;  /* 0x000000230200720c */ /* 0x040fe20003fc4070 */
[----:B------:R-:W-:Y:S01]  /*103a0*/  IMAD.MOV.U32 R36, RZ, RZ, R30 ;  /* 0x000000ffff247224 */ /* 0x000fe200078e001e */
[----:B------:R-:W-:Y:S01]  /*103b0*/  ISETP.GT.U32.AND P3, PT, R2, R29, PT ;  /* 0x0000001d0200720c */ /* 0x000fe20003f64070 */
[----:B------:R-:W-:Y:S01]  /*103c0*/  IMAD.HI.U32 R30, R3, R32, RZ ;  /* 0x00000020031e7227 */ /* 0x000fe200078e00ff */
[----:B------:R-:W-:-:S03]  /*103d0*/  IABS R4, R209 ;  /* 0x000000d100047213 */ /* 0x000fc60000000000 */
[----:B------:R-:W-:Y:S02]  /*103e0*/  @!P2 IMAD.IADD R34, R34, 0x1, -R2 ;  /* 0x000000012222a824 */ /* 0x000fe400078e0a02 */
[----:B------:R-:W-:Y:S01]  /*103f0*/  IMAD.MOV R30, RZ, RZ, -R30 ;  /* 0x000000ffff1e7224 */ /* 0x000fe200078e0a1e */
[----:B------:R-:W-:Y:S01]  /*10400*/  ISETP.GE.AND P4, PT, R203, RZ, PT ;  /* 0x000000ffcb00720c */ /* 0x000fe20003f86270 */
[----:B------:R-:W-:Y:S01]  /*10410*/  IMAD.MOV.U32 R40, RZ, RZ, R31 ;  /* 0x000000ffff287224 */ /* 0x000fe200078e001f */
[----:B------:R-:W-:Y:S01]  /*10420*/  ISETP.GE.AND P0, PT, R204, RZ, PT ;  /* 0x000000ffcc00720c */ /* 0x000fe20003f06270 */
[C---:B------:R-:W-:Y:S01]  /*10430*/  IMAD R30, R2.reuse, R30, R32 ;  /* 0x0000001e021e7224 */ /* 0x040fe200078e0220 */
[----:B------:R-:W-:Y:S01]  /*10440*/  ISETP.GT.U32.AND P5, PT, R2, R34, PT ;  /* 0x000000220200720c */ /* 0x000fe20003fa4070 */
[----:B------:R-:W-:-:S04]  /*10450*/  IMAD.HI.U32 R31, R3, R4, RZ ;  /* 0x00000004031f7227 */ /* 0x000fc800078e00ff */
[--C-:B------:R-:W-:Y:S01]  /*10460*/  @!P6 IMAD.IADD R35, R35, 0x1, -R2.reuse ;  /* 0x000000012323e824 */ /* 0x100fe200078e0a02 */
[----:B------:R-:W-:Y:S01]  /*10470*/  ISETP.GT.U32.AND P6, PT, R2, R30, PT ;  /* 0x0000001e0200720c */ /* 0x000fe20003fc4070 */
[----:B------:R-:W-:Y:S02]  /*10480*/  @!P3 IMAD.IADD R29, R29, 0x1, -R2 ;  /* 0x000000011d1db824 */ /* 0x000fe400078e0a02 */
[----:B------:R-:W-:-:S03]  /*10490*/  IMAD.MOV R31, RZ, RZ, -R31 ;  /* 0x000000ffff1f7224 */ /* 0x000fc600078e0a1f */
[C---:B------:R-:W-:Y:S01]  /*104a0*/  ISETP.GT.U32.AND P2, PT, R2.reuse, R29, PT ;  /* 0x0000001d0200720c */ /* 0x040fe20003f44070 */
[----:B------:R-:W-:Y:S02]  /*104b0*/  IMAD R31, R2, R31, R4 ;  /* 0x0000001f021f7224 */ /* 0x000fe400078e0204 */
[----:B------:R-:W-:Y:S02]  /*104c0*/  @!P4 IMAD.MOV R40, RZ, RZ, -R40 ;  /* 0x000000ffff28c224 */ /* 0x000fe400078e0a28 */
[----:B------:R-:W-:Y:S01]  /*104d0*/  @!P0 IMAD.MOV R36, RZ, RZ, -R36 ;  /* 0x000000ffff248224 */ /* 0x000fe200078e0a24 */
[----:B------:R-:W-:Y:S01]  /*104e0*/  IABS R4, R211 ;  /* 0x000000d300047213 */ /* 0x000fe20000000000 */
[--C-:B------:R-:W-:Y:S01]  /*104f0*/  @!P5 IMAD.IADD R34, R34, 0x1, -R2.reuse ;  /* 0x000000012222d824 */ /* 0x100fe200078e0a02 */
[----:B------:R-:W-:Y:S01]  /*10500*/  ISETP.GT.U32.AND P5, PT, R2, R31, PT ;  /* 0x0000001f0200720c */ /* 0x000fe20003fa4070 */
[----:B------:R-:W-:Y:S01]  /*10510*/  STL [R1+0x1b8], R41 ;  /* 0x0001b82901007387 */ /* 0x000fe20000100800 */
[----:B------:R-:W-:Y:S01]  /*10520*/  @!P6 IMAD.IADD R30, R30, 0x1, -R2 ;  /* 0x000000011e1ee824 */ /* 0x000fe200078e0a02 */
[----:B------:R-:W-:-:S02]  /*10530*/  ISETP.GE.AND P1, PT, R205, RZ, PT ;  /* 0x000000ffcd00720c */ /* 0x000fc40003f26270 */
[----:B------:R-:W-:Y:S01]  /*10540*/  STL [R1+0x1b4], R40 ;  /* 0x0001b42801007387 */ /* 0x000fe20000100800 */
[----:B------:R-:W-:Y:S01]  /*10550*/  ISETP.GE.AND P4, PT, R206, RZ, PT ;  /* 0x000000ffce00720c */ /* 0x000fe20003f86270 */
[----:B------:R-:W-:Y:S02]  /*10560*/  IMAD.HI.U32 R37, R3, R4, RZ ;  /* 0x0000000403257227 */ /* 0x000fe400078e00ff */
[----:B------:R0:W-:Y:S01]  /*10570*/  STL [R1+0x1b0], R36 ;  /* 0x0001b02401007387 */ /* 0x0001e20000100800 */
[----:B------:R-:W-:Y:S01]  /*10580*/  ISETP.GT.U32.AND P6, PT, R2, R30, PT ;  /* 0x0000001e0200720c */ /* 0x000fe20003fc4070 */
[----:B------:R-:W-:Y:S02]  /*10590*/  @!P2 IMAD.IADD R29, R29, 0x1, -R2 ;  /* 0x000000011d1da824 */ /* 0x000fe400078e0a02 */
[----:B------:R-:W-:Y:S01]  /*105a0*/  IMAD.MOV R37, RZ, RZ, -R37 ;  /* 0x000000ffff257224 */ /* 0x000fe200078e0a25 */
[----:B0-----:R-:W-:Y:S01]  /*105b0*/  IABS R36, R212 ;  /* 0x000000d400247213 */ /* 0x001fe20000000000 */
[----:B------:R-:W-:-:S04]  /*105c0*/  IMAD.MOV.U32 R39, RZ, RZ, R29 ;  /* 0x000000ffff277224 */ /* 0x000fc800078e001d */
[----:B------:R-:W-:Y:S01]  /*105d0*/  IMAD.HI.U32 R38, R3, R36, RZ ;  /* 0x0000002403267227 */ /* 0x000fe200078e00ff */
[----:B------:R-:W-:-:S03]  /*105e0*/  ISETP.GE.AND P3, PT, R207, RZ, PT ;  /* 0x000000ffcf00720c */ /* 0x000fc60003f66270 */
[----:B------:R-:W-:Y:S02]  /*105f0*/  @!P5 IMAD.IADD R31, R31, 0x1, -R2 ;  /* 0x000000011f1fd824 */ /* 0x000fe400078e0a02 */
[C---:B------:R-:W-:Y:S02]  /*10600*/  IMAD R4, R2.reuse, R37, R4 ;  /* 0x0000002502047224 */ /* 0x040fe400078e0204 */
[----:B------:R-:W-:Y:S02]  /*10610*/  IMAD.MOV R29, RZ, RZ, -R38 ;  /* 0x000000ffff1d7224 */ /* 0x000fe400078e0a26 */
[----:B------:R-:W-:Y:S01]  /*10620*/  @!P1 IMAD.MOV R39, RZ, RZ, -R39 ;  /* 0x000000ffff279224 */ /* 0x000fe200078e0a27 */
[C---:B------:R-:W-:Y:S01]  /*10630*/  ISETP.GT.U32.AND P1, PT, R2.reuse, R31, PT ;  /* 0x0000001f0200720c */ /* 0x040fe20003f24070 */
[----:B------:R-:W-:Y:S01]  /*10640*/  @!P4 IMAD.MOV R34, RZ, RZ, -R34 ;  /* 0x000000ffff22c224 */ /* 0x000fe200078e0a22 */
[C---:B------:R-:W-:Y:S01]  /*10650*/  ISETP.GT.U32.AND P4, PT, R2.reuse, R4, PT ;  /* 0x000000040200720c */ /* 0x040fe20003f84070 */
[C---:B------:R-:W-:Y:S01]  /*10660*/  IMAD R29, R2.reuse, R29, R36 ;  /* 0x0000001d021d7224 */ /* 0x040fe200078e0224 */
[----:B------:R-:W-:Y:S01]  /*10670*/  ISETP.GT.U32.AND P0, PT, R2, R33, PT ;  /* 0x000000210200720c */ /* 0x000fe20003f04070 */
[----:B------:R-:W-:-:S03]  /*10680*/  @!P6 IMAD.IADD R30, R30, 0x1, -R2 ;  /* 0x000000011e1ee824 */ /* 0x000fc600078e0a02 */
[----:B------:R-:W-:Y:S02]  /*10690*/  ISETP.GT.U32.AND P6, PT, R2, R29, PT ;  /* 0x0000001d0200720c */ /* 0x000fe40003fc4070 */
[----:B------:R-:W-:Y:S01]  /*106a0*/  ISETP.GE.AND P2, PT, R208, RZ, PT ;  /* 0x000000ffd000720c */ /* 0x000fe20003f46270 */
[----:B------:R-:W-:Y:S01]  /*106b0*/  @!P3 IMAD.MOV R35, RZ, RZ, -R35 ;  /* 0x000000ffff23b224 */ /* 0x000fe200078e0a23 */
[----:B------:R-:W-:Y:S01]  /*106c0*/  IABS R32, R213 ;  /* 0x000000d500207213 */ /* 0x000fe20000000000 */
[--C-:B------:R-:W-:Y:S01]  /*106d0*/  @!P1 IMAD.IADD R31, R31, 0x1, -R2.reuse ;  /* 0x000000011f1f9824 */ /* 0x100fe200078e0a02 */
[----:B------:R-:W-:Y:S01]  /*106e0*/  STL [R1+0x1ac], R39 ;  /* 0x0001ac2701007387 */ /* 0x000fe20000100800 */
[----:B------:R-:W-:-:S03]  /*106f0*/  @!P4 IMAD.IADD R4, R4, 0x1, -R2 ;  /* 0x000000010404c824 */ /* 0x000fc600078e0a02 */
[----:B------:R-:W-:Y:S01]  /*10700*/  STL [R1+0x1a8], R34 ;  /* 0x0001a82201007387 */ /* 0x000fe20000100800 */
[--C-:B------:R-:W-:Y:S01]  /*10710*/  @!P0 IMAD.IADD R33, R33, 0x1, -R2.reuse ;  /* 0x0000000121218824 */ /* 0x100fe200078e0a02 */
[----:B------:R-:W-:Y:S01]  /*10720*/  ISETP.GT.U32.AND P4, PT, R2, R4, PT ;  /* 0x000000040200720c */ /* 0x000fe20003f84070 */
[----:B------:R-:W-:Y:S01]  /*10730*/  @!P6 IMAD.IADD R29, R29, 0x1, -R2 ;  /* 0x000000011d1de824 */ /* 0x000fe200078e0a02 */
[----:B------:R0:W-:Y:S01]  /*10740*/  STL [R1+0x198], R35 ;  /* 0x0001982301007387 */ /* 0x0001e20000100800 */
[----:B------:R-:W-:-:S03]  /*10750*/  IMAD.HI.U32 R37, R3, R32, RZ ;  /* 0x0000002003257227 */ /* 0x000fc600078e00ff */
[----:B------:R-:W-:Y:S01]  /*10760*/  ISETP.GT.U32.AND P6, PT, R2, R29, PT ;  /* 0x0000001d0200720c */ /* 0x000fe20003fc4070 */
[----:B------:R-:W-:Y:S02]  /*10770*/  @!P2 IMAD.MOV R33, RZ, RZ, -R33 ;  /* 0x000000ffff21a224 */ /* 0x000fe400078e0a21 */
[----:B0-----:R-:W-:Y:S01]  /*10780*/  IMAD.MOV.U32 R35, RZ, RZ, R31 ;  /* 0x000000ffff237224 */ /* 0x001fe200078e001f */
[----:B------:R-:W-:Y:S01]  /*10790*/  IABS R31, R214 ;  /* 0x000000d6001f7213 */ /* 0x000fe20000000000 */
[----:B------:R-:W-:Y:S02]  /*107a0*/  IMAD.MOV.U32 R34, RZ, RZ, R30 ;  /* 0x000000ffff227224 */ /* 0x000fe400078e001e */
[----:B------:R-:W-:Y:S02]  /*107b0*/  IMAD.MOV R37, RZ, RZ, -R37 ;  /* 0x000000ffff257224 */ /* 0x000fe400078e0a25 */
[----:B------:R-:W-:Y:S01]  /*107c0*/  IMAD.HI.U32 R30, R3, R31, RZ ;  /* 0x0000001f031e7227 */ /* 0x000fe200078e00ff */
[----:B------:R0:W-:Y:S01]  /*107d0*/  STL [R1+0x194], R33 ;  /* 0x0001942101007387 */ /* 0x0001e20000100800 */
[----:B------:R-:W-:-:S02]  /*107e0*/  ISETP.GE.AND P0, PT, R209, RZ, PT ;  /* 0x000000ffd100720c */ /* 0x000fc40003f06270 */
[----:B------:R-:W-:Y:S02]  /*107f0*/  IMAD.MOV R30, RZ, RZ, -R30 ;  /* 0x000000ffff1e7224 */ /* 0x000fe400078e0a1e */
[----:B------:R-:W-:Y:S02]  /*10800*/  @!P4 IMAD.IADD R4, R4, 0x1, -R2 ;  /* 0x000000010404c824 */ /* 0x000fe400078e0a02 */
[C---:B0-----:R-:W-:Y:S02]  /*10810*/  IMAD R33, R2.reuse, R37, R32 ;  /* 0x0000002502217224 */ /* 0x041fe400078e0220 */
[----:B------:R-:W-:-:S03]  /*10820*/  IMAD R31, R2, R30, R31 ;  /* 0x0000001e021f7224 */ /* 0x000fc600078e021f */
[C---:B------:R-:W-:Y:S01]  /*10830*/  ISETP.GT.U32.AND P4, PT, R2.reuse, R33, PT ;  /* 0x000000210200720c */ /* 0x040fe20003f84070 */
[--C-:B------:R-:W-:Y:S01]  /*10840*/  @!P6 IMAD.IADD R29, R29, 0x1, -R2.reuse ;  /* 0x000000011d1de824 */ /* 0x100fe200078e0a02 */
[----:B------:R-:W-:Y:S02]  /*10850*/  ISETP.GT.U32.AND P6, PT, R2, R31, PT ;  /* 0x0000001f0200720c */ /* 0x000fe40003fc4070 */
[----:B------:R-:W-:Y:S01]  /*10860*/  ISETP.GE.AND P5, PT, R210, RZ, PT ;  /* 0x000000ffd200720c */ /* 0x000fe20003fa6270 */
[----:B------:R-:W-:Y:S01]  /*10870*/  @!P0 IMAD.MOV R35, RZ, RZ, -R35 ;  /* 0x000000ffff238224 */ /* 0x000fe200078e0a23 */
[----:B------:R-:W-:Y:S02]  /*10880*/  ISETP.GE.AND P3, PT, R211, RZ, PT ;  /* 0x000000ffd300720c */ /* 0x000fe40003f66270 */
[----:B------:R-:W-:Y:S02]  /*10890*/  IABS R36, R215 ;  /* 0x000000d700247213 */ /* 0x000fe40000000000 */
[----:B------:R-:W-:Y:S01]  /*108a0*/  ISETP.GE.AND P2, PT, R212, RZ, PT ;  /* 0x000000ffd400720c */ /* 0x000fe20003f46270 */
[----:B------:R0:W-:Y:S01]  /*108b0*/  STL [R1+0x190], R35 ;  /* 0x0001902301007387 */ /* 0x0001e20000100800 */
[----:B------:R-:W-:Y:S01]  /*108c0*/  IABS R37, R216 ;  /* 0x000000d800257213 */ /* 0x000fe20000000000 */
[----:B------:R-:W-:-:S02]  /*108d0*/  @!P4 IMAD.IADD R33, R33, 0x1, -R2 ;  /* 0x000000012121c824 */ /* 0x000fc400078e0a02 */
[----:B------:R-:W-:Y:S01]  /*108e0*/  IMAD.HI.U32 R39, R3, R36, RZ ;  /* 0x0000002403277227 */ /* 0x000fe200078e00ff */
[----:B0-----:R-:W-:-:S03]  /*108f0*/  IABS R35, R217 ;  /* 0x000000d900237213 */ /* 0x001fc60000000000 */
[----:B------:R-:W-:Y:S01]  /*10900*/  @!P6 IMAD.IADD R31, R31, 0x1, -R2 ;  /* 0x000000011f1fe824 */ /* 0x000fe200078e0a02 */
[----:B------:R-:W-:Y:S01]  /*10910*/  ISETP.GT.U32.AND P6, PT, R2, R33, PT ;  /* 0x000000210200720c */ /* 0x000fe20003fc4070 */
[----:B------:R-:W-:Y:S02]  /*10920*/  @!P5 IMAD.MOV R34, RZ, RZ, -R34 ;  /* 0x000000ffff22d224 */ /* 0x000fe400078e0a22 */
[----:B------:R-:W-:-:S04]  /*10930*/  IMAD.HI.U32 R38, R3, R37, RZ ;  /* 0x0000002503267227 */ /* 0x000fc800078e00ff */
[----:B------:R-:W-:-:S04]  /*10940*/  IMAD.HI.U32 R32, R3, R35, RZ ;  /* 0x0000002303207227 */ /* 0x000fc800078e00ff */
[----:B------:R-:W-:Y:S02]  /*10950*/  IMAD.MOV R39, RZ, RZ, -R39 ;  /* 0x000000ffff277224 */ /* 0x000fe400078e0a27 */
[----:B------:R-:W-:Y:S01]  /*10960*/  IMAD.MOV.U32 R40, RZ, RZ, R4 ;  /* 0x000000ffff287224 */ /* 0x000fe200078e0004 */
[----:B------:R0:W-:Y:S01]  /*10970*/  STL [R1+0x180], R34 ;  /* 0x0001802201007387 */ /* 0x0001e20000100800 */
[----:B------:R-:W-:Y:S02]  /*10980*/  IMAD.MOV R38, RZ, RZ, -R38 ;  /* 0x000000ffff267224 */ /* 0x000fe400078e0a26 */
[----:B------:R-:W-:Y:S02]  /*10990*/  IMAD.MOV R32, RZ, RZ, -R32 ;  /* 0x000000ffff207224 */ /* 0x000fe400078e0a20 */
[C---:B------:R-:W-:Y:S02]  /*109a0*/  IMAD R36, R2.reuse, R39, R36 ;  /* 0x0000002702247224 */ /* 0x040fe400078e0224 */
[----:B------:R-:W-:Y:S01]  /*109b0*/  @!P3 IMAD.MOV R40, RZ, RZ, -R40 ;  /* 0x000000ffff28b224 */ /* 0x000fe200078e0a28 */
[----:B------:R-:W-:-:S02]  /*109c0*/  ISETP.GT.U32.AND P3, PT, R2, R31, PT ;  /* 0x0000001f0200720c */ /* 0x000fc40003f64070 */
[----:B0-----:R-:W-:Y:S01]  /*109d0*/  IABS R34, R218 ;  /* 0x000000da00227213 */ /* 0x001fe20000000000 */
[C---:B------:R-:W-:Y:S01]  /*109e0*/  IMAD R37, R2.reuse, R38, R37 ;  /* 0x0000002602257224 */ /* 0x040fe200078e0225 */
[----:B------:R-:W-:Y:S01]  /*109f0*/  IABS R38, R221 ;  /* 0x000000dd00267213 */ /* 0x000fe20000000000 */
[----:B------:R-:W-:Y:S01]  /*10a00*/  @!P2 IMAD.MOV R29, RZ, RZ, -R29 ;  /* 0x000000ffff1da224 */ /* 0x000fe200078e0a1d */
[C---:B------:R-:W-:Y:S01]  /*10a10*/  ISETP.GT.U32.AND P2, PT, R2.reuse, R36, PT ;  /* 0x000000240200720c */ /* 0x040fe20003f44070 */
[C---:B------:R-:W-:Y:S01]  /*10a20*/  IMAD R35, R2.reuse, R32, R35 ;  /* 0x0000002002237224 */ /* 0x040fe200078e0223 */
[----:B------:R-:W-:Y:S01]  /*10a30*/  IABS R32, R219 ;  /* 0x000000db00207213 */ /* 0x000fe20000000000 */
[----:B------:R-:W-:Y:S01]  /*10a40*/  IMAD.HI.U32 R30, R3, R34, RZ ;  /* 0x00000022031e7227 */ /* 0x000fe200078e00ff */
[----:B------:R-:W-:Y:S03]  /*10a50*/  STL [R1+0x17c], R40 ;  /* 0x00017c2801007387 */ /* 0x000fe60000100800 */
[----:B------:R-:W-:Y:S01]  /*10a60*/  @!P6 IMAD.IADD R33, R33, 0x1, -R2 ;  /* 0x000000012121e824 */ /* 0x000fe200078e0a02 */
[----:B------:R0:W-:Y:S01]  /*10a70*/  STL [R1+0x178], R29 ;  /* 0x0001781d01007387 */ /* 0x0001e20000100800 */
[----:B------:R-:W-:Y:S01]  /*10a80*/  ISETP.GT.U32.AND P6, PT, R2, R37, PT ;  /* 0x000000250200720c */ /* 0x000fe20003fc4070 */
[----:B------:R-:W-:-:S02]  /*10a90*/  IMAD.MOV R30, RZ, RZ, -R30 ;  /* 0x000000ffff1e7224 */ /* 0x000fc400078e0a1e */
[----:B------:R-:W-:Y:S02]  /*10aa0*/  @!P3 IMAD.IADD R31, R31, 0x1, -R2 ;  /* 0x000000011f1fb824 */ /* 0x000fe400078e0a02 */
[----:B0-----:R-:W-:Y:S02]  /*10ab0*/  IMAD.MOV.U32 R29, RZ, RZ, R38 ;  /* 0x000000ffff1d7224 */ /* 0x001fe400078e0026 */
[----:B------:R-:W-:Y:S01]  /*10ac0*/  IMAD.HI.U32 R38, R3, R32, RZ ;  /* 0x0000002003267227 */ /* 0x000fe200078e00ff */
[----:B------:R-:W-:-:S03]  /*10ad0*/  ISETP.GT.U32.AND P3, PT, R2, R35, PT ;  /* 0x000000230200720c */ /* 0x000fc60003f64070 */
[----:B------:R-:W-:Y:S02]  /*10ae0*/  IMAD R34, R2, R30, R34 ;  /* 0x0000001e02227224 */ /* 0x000fe400078e0222 */
[----:B------:R-:W-:Y:S02]  /*10af0*/  IMAD.MOV R38, RZ, RZ, -R38 ;  /* 0x000000ffff267224 */ /* 0x000fe400078e0a26 */
[----:B------:R-:W-:Y:S01]  /*10b00*/  @!P2 IMAD.IADD R36, R36, 0x1, -R2 ;  /* 0x000000012424a824 */ /* 0x000fe200078e0a02 */
[C---:B------:R-:W-:Y:S01]  /*10b10*/  ISETP.GT.U32.AND P2, PT, R2.reuse, R34, PT ;  /* 0x000000220200720c */ /* 0x040fe20003f44070 */
[C---:B------:R-:W-:Y:S02]  /*10b20*/  IMAD R32, R2.reuse, R38, R32 ;  /* 0x0000002602207224 */ /* 0x040fe400078e0220 */
[--C-:B------:R-:W-:Y:S01]  /*10b30*/  @!P6 IMAD.IADD R37, R37, 0x1, -R2.reuse ;  /* 0x000000012525e824 */ /* 0x100fe200078e0a02 */
[----:B------:R-:W-:Y:S02]  /*10b40*/  IABS R30, R220 ;  /* 0x000000dc001e7213 */ /* 0x000fe40000000000 */
[C---:B------:R-:W-:Y:S01]  /*10b50*/  ISETP.GT.U32.AND P6, PT, R2.reuse, R32, PT ;  /* 0x000000200200720c */ /* 0x040fe20003fc4070 */
[----:B------:R-:W-:Y:S01]  /*10b60*/  @!P3 IMAD.IADD R35, R35, 0x1, -R2 ;  /* 0x000000012323b824 */ /* 0x000fe200078e0a02 */
[----:B------:R-:W-:Y:S01]  /*10b70*/  ISETP.GE.AND P1, PT, R213, RZ, PT ;  /* 0x000000ffd500720c */ /* 0x000fe20003f26270 */
[----:B------:R-:W-:Y:S01]  /*10b80*/  IMAD.HI.U32 R40, R3, R30, RZ ;  /* 0x0000001e03287227 */ /* 0x000fe200078e00ff */
[----:B------:R-:W-:-:S02]  /*10b90*/  ISETP.GT.U32.AND P3, PT, R2, R36, PT ;  /* 0x000000240200720c */ /* 0x000fc40003f64070 */
[----:B------:R-:W-:Y:S01]  /*10ba0*/  IABS R4, R222 ;  /* 0x000000de00047213 */ /* 0x000fe20000000000 */
[----:B------:R-:W-:Y:S01]  /*10bb0*/  @!P2 IMAD.IADD R34, R34, 0x1, -R2 ;  /* 0x000000012222a824 */ /* 0x000fe200078e0a02 */
[----:B------:R-:W-:Y:S01]  /*10bc0*/  ISETP.GE.AND P0, PT, R214, RZ, PT ;  /* 0x000000ffd600720c */ /* 0x000fe20003f06270 */
[----:B------:R-:W-:Y:S01]  /*10bd0*/  IMAD.MOV R40, RZ, RZ, -R40 ;  /* 0x000000ffff287224 */ /* 0x000fe200078e0a28 */
[----:B------:R-:W-:Y:S01]  /*10be0*/  ISETP.GT.U32.AND P2, PT, R2, R37, PT ;  /* 0x000000250200720c */ /* 0x000fe20003f44070 */
[----:B------:R-:W-:-:S04]  /*10bf0*/  IMAD.HI.U32 R38, R3, R4, RZ ;  /* 0x0000000403267227 */ /* 0x000fc800078e00ff */
[----:B------:R-:W-:Y:S01]  /*10c00*/  @!P6 IMAD.IADD R32, R32, 0x1, -R2 ;  /* 0x000000012020e824 */ /* 0x000fe200078e0a02 */
[C---:B------:R-:W-:Y:S01]  /*10c10*/  ISETP.GT.U32.AND P6, PT, R2.reuse, R34, PT ;  /* 0x000000220200720c */ /* 0x040fe20003fc4070 */
[----:B------:R-:W-:Y:S02]  /*10c20*/  IMAD R30, R2, R40, R30 ;  /* 0x00000028021e7224 */ /* 0x000fe400078e021e */
[----:B------:R-:W-:Y:S02]  /*10c30*/  IMAD.MOV.U32 R41, RZ, RZ, R33 ;  /* 0x000000ffff297224 */ /* 0x000fe400078e0021 */
[----:B------:R-:W-:-:S04]  /*10c40*/  IMAD.HI.U32 R39, R3, R29, RZ ;  /* 0x0000001d03277227 */ /* 0x000fc800078e00ff */
[----:B------:R-:W-:Y:S02]  /*10c50*/  IMAD.MOV R38, RZ, RZ, -R38 ;  /* 0x000000ffff267224 */ /* 0x000fe400078e0a26 */
[----:B------:R-:W-:Y:S01]  /*10c60*/  @!P1 IMAD.MOV R41, RZ, RZ, -R41 ;  /* 0x000000ffff299224 */ /* 0x000fe200078e0a29 */
[----:B------:R-:W-:Y:S01]  /*10c70*/  ISETP.GT.U32.AND P1, PT, R2, R35, PT ;  /* 0x000000230200720c */ /* 0x000fe20003f24070 */
[----:B------:R-:W-:Y:S01]  /*10c80*/  @!P3 IMAD.IADD R36, R36, 0x1, -R2 ;  /* 0x000000012424b824 */ /* 0x000fe200078e0a02 */
[C---:B------:R-:W-:Y:S01]  /*10c90*/  ISETP.GT.U32.AND P3, PT, R2.reuse, R30, PT ;  /* 0x0000001e0200720c */ /* 0x040fe20003f64070 */
[----:B------:R-:W-:Y:S02]  /*10ca0*/  IMAD.MOV R39, RZ, RZ, -R39 ;  /* 0x000000ffff277224 */ /* 0x000fe400078e0a27 */
[C---:B------:R-:W-:Y:S02]  /*10cb0*/  IMAD R4, R2.reuse, R38, R4 ;  /* 0x0000002602047224 */ /* 0x040fe400078e0204 */
[----:B------:R-:W-:-:S02]  /*10cc0*/  IMAD R29, R2, R39, R29 ;  /* 0x00000027021d7224 */ /* 0x000fc400078e021d */
[----:B------:R-:W-:Y:S01]  /*10cd0*/  @!P0 IMAD.MOV R31, RZ, RZ, -R31 ;  /* 0x000000ffff1f8224 */ /* 0x000fe200078e0a1f */
[----:B------:R-:W-:Y:S01]  /*10ce0*/  IABS R33, R223 ;  /* 0x000000df00217213 */ /* 0x000fe20000000000 */
[--C-:B------:R-:W-:Y:S01]  /*10cf0*/  @!P6 IMAD.IADD R34, R34, 0x1, -R2.reuse ;  /* 0x000000012222e824 */ /* 0x100fe200078e0a02 */
[C---:B------:R-:W-:Y:S01]  /*10d00*/  ISETP.GT.U32.AND P0, PT, R2.reuse, R32, PT ;  /* 0x000000200200720c */ /* 0x040fe20003f04070 */
[----:B------:R-:W-:Y:S01]  /*10d10*/  STL [R1+0x174], R41 ;  /* 0x0001742901007387 */ /* 0x000fe20000100800 */
[----:B------:R-:W-:Y:S01]  /*10d20*/  @!P2 IMAD.IADD R37, R37, 0x1, -R2 ;  /* 0x000000012525a824 */ /* 0x000fe200078e0a02 */
[C---:B------:R-:W-:Y:S02]  /*10d30*/  ISETP.GT.U32.AND P6, PT, R2.reuse, R4, PT ;  /* 0x000000040200720c */ /* 0x040fe40003fc4070 */
[----:B------:R0:W-:Y:S01]  /*10d40*/  STL [R1+0x170], R31 ;  /* 0x0001701f01007387 */ /* 0x0001e20000100800 */
[----:B------:R-:W-:Y:S01]  /*10d50*/  ISETP.GT.U32.AND P2, PT, R2, R29, PT ;  /* 0x0000001d0200720c */ /* 0x000fe20003f44070 */
[----:B------:R-:W-:Y:S01]  /*10d60*/  IMAD.HI.U32 R39, R3, R33, RZ ;  /* 0x0000002103277227 */ /* 0x000fe200078e00ff */
[----:B------:R-:W-:-:S02]  /*10d70*/  ISETP.GE.AND P4, PT, R216, RZ, PT ;  /* 0x000000ffd800720c */ /* 0x000fc40003f86270 */
[----:B------:R-:W-:Y:S01]  /*10d80*/  ISETP.GE.AND P5, PT, R215, RZ, PT ;  /* 0x000000ffd700720c */ /* 0x000fe20003fa6270 */
[--C-:B------:R-:W-:Y:S01]  /*10d90*/  @!P1 IMAD.IADD R35, R35, 0x1, -R2.reuse ;  /* 0x0000000123239824 */ /* 0x100fe200078e0a02 */
[----:B0-----:R-:W-:Y:S01]  /*10da0*/  IABS R31, R224 ;  /* 0x000000e0001f7213 */ /* 0x001fe20000000000 */
[----:B------:R-:W-:Y:S01]  /*10db0*/  @!P3 IMAD.IADD R30, R30, 0x1, -R2 ;  /* 0x000000011e1eb824 */ /* 0x000fe200078e0a02 */
[----:B------:R-:W-:Y:S01]  /*10dc0*/  ISETP.GE.AND P1, PT, R217, RZ, PT ;  /* 0x000000ffd900720c */ /* 0x000fe20003f26270 */
[----:B------:R-:W-:Y:S01]  /*10dd0*/  IMAD.MOV R39, RZ, RZ, -R39 ;  /* 0x000000ffff277224 */ /* 0x000fe200078e0a27 */
[----:B------:R-:W-:Y:S01]  /*10de0*/  ISETP.GE.AND P3, PT, R219, RZ, PT ;  /* 0x000000ffdb00720c */ /* 0x000fe20003f66270 */
[----:B------:R-:W-:-:S04]  /*10df0*/  IMAD.HI.U32 R38, R3, R31, RZ ;  /* 0x0000001f03267227 */ /* 0x000fc800078e00ff */
[----:B------:R-:W-:Y:S02]  /*10e00*/  @!P0 IMAD.IADD R32, R32, 0x1, -R2 ;  /* 0x0000000120208824 */ /* 0x000fe400078e0a02 */
[----:B------:R-:W-:Y:S02]  /*10e10*/  IMAD.MOV R40, RZ, RZ, -R38 ;  /* 0x000000ffff287224 */ /* 0x000fe400078e0a26 */
[----:B------:R-:W-:Y:S02]  /*10e20*/  IMAD R33, R2, R39, R33 ;  /* 0x0000002702217224 */ /* 0x000fe400078e0221 */
[----:B------:R-:W-:Y:S02]  /*10e30*/  IMAD.MOV.U32 R41, RZ, RZ, R37 ;  /* 0x000000ffff297224 */ /* 0x000fe400078e0025 */
[----:B------:R-:W-:Y:S01]  /*10e40*/  @!P6 IMAD.IADD R4, R4, 0x1, -R2 ;  /* 0x000000010404e824 */ /* 0x000fe200078e0a02 */
[----:B------:R-:W-:Y:S01]  /*10e50*/  ISETP.GT.U32.AND P6, PT, R2, R30, PT ;  /* 0x0000001e0200720c */ /* 0x000fe20003fc4070 */
[----:B------:R-:W-:-:S02]  /*10e60*/  IMAD.MOV.U32 R37, RZ, RZ, R35 ;  /* 0x000000ffff257224 */ /* 0x000fc400078e0023 */
[----:B------:R-:W-:Y:S02]  /*10e70*/  @!P2 IMAD.IADD R29, R29, 0x1, -R2 ;  /* 0x000000011d1da824 */ /* 0x000fe400078e0a02 */
[----:B------:R-:W-:Y:S02]  /*10e80*/  IMAD.MOV.U32 R42, RZ, RZ, R36 ;  /* 0x000000ffff2a7224 */ /* 0x000fe400078e0024 */
[----:B------:R-:W-:Y:S01]  /*10e90*/  IMAD.MOV.U32 R35, RZ, RZ, R34 ;  /* 0x000000ffff237224 */ /* 0x000fe200078e0022 */
[----:B------:R-:W-:Y:S01]  /*10ea0*/  ISETP.GE.AND P0, PT, R218, RZ, PT ;  /* 0x000000ffda00720c */ /* 0x000fe20003f06270 */
[C---:B------:R-:W-:Y:S02]  /*10eb0*/  IMAD R31, R2.reuse, R40, R31 ;  /* 0x00000028021f7224 */ /* 0x040fe400078e021f */
[----:B------:R-:W-:Y:S01]  /*10ec0*/  @!P4 IMAD.MOV R41, RZ, RZ, -R41 ;  /* 0x000000ffff29c224 */ /* 0x000fe200078e0a29 */
[C---:B------:R-:W-:Y:S01]  /*10ed0*/  ISETP.GT.U32.AND P4, PT, R2.reuse, R33, PT ;  /* 0x000000210200720c */ /* 0x040fe20003f84070 */
[----:B------:R-:W-:Y:S01]  /*10ee0*/  IMAD.MOV.U32 R34, RZ, RZ, R32 ;  /* 0x000000ffff227224 */ /* 0x000fe200078e0020 */
[----:B------:R-:W-:Y:S01]  /*10ef0*/  IABS R38, R225 ;  /* 0x000000e100267213 */ /* 0x000fe20000000000 */
[----:B------:R-:W-:Y:S01]  /*10f00*/  @!P5 IMAD.MOV R42, RZ, RZ, -R42 ;  /* 0x000000ffff2ad224 */ /* 0x000fe200078e0a2a */
[C---:B------:R-:W-:Y:S01]  /*10f10*/  ISETP.GT.U32.AND P5, PT, R2.reuse, R29, PT ;  /* 0x0000001d0200720c */ /* 0x040fe20003fa4070 */
[----:B------:R-:W-:Y:S01]  /*10f20*/  @!P1 IMAD.MOV R37, RZ, RZ, -R37 ;  /* 0x000000ffff259224 */ /* 0x000fe200078e0a25 */
[C---:B------:R-:W-:Y:S01]  /*10f30*/  ISETP.GT.U32.AND P1, PT, R2.reuse, R4, PT ;  /* 0x000000040200720c */ /* 0x040fe20003f24070 */
[----:B------:R-:W-:Y:S01]  /*10f40*/  @!P3 IMAD.MOV R34, RZ, RZ, -R34 ;  /* 0x000000ffff22b224 */ /* 0x000fe200078e0a22 */
[----:B------:R-:W-:Y:S01]  /*10f50*/  ISETP.GT.U32.AND P3, PT, R2, R31, PT ;  /* 0x0000001f0200720c */ /* 0x000fe20003f64070 */
[----:B------:R-:W-:-:S02]  /*10f60*/  IMAD.MOV.U32 R36, RZ, RZ, R38 ;  /* 0x000000ffff247224 */ /* 0x000fc400078e0026 */
[--C-:B------:R-:W-:Y:S01]  /*10f70*/  @!P6 IMAD.IADD R30, R30, 0x1, -R2.reuse ;  /* 0x000000011e1ee824 */ /* 0x100fe200078e0a02 */
[----:B------:R-:W-:Y:S01]  /*10f80*/  ISETP.GE.AND P6, PT, R222, RZ, PT ;  /* 0x000000ffde00720c */ /* 0x000fe20003fc6270 */
[----:B------:R-:W-:Y:S01]  /*10f90*/  IMAD.HI.U32 R32, R3, R36, RZ ;  /* 0x0000002403207227 */ /* 0x000fe200078e00ff */
[----:B------:R-:W-:Y:S01]  /*10fa0*/  ISETP.GE.AND P2, PT, R220, RZ, PT ;  /* 0x000000ffdc00720c */ /* 0x000fe20003f46270 */
[----:B------:R-:W-:Y:S02]  /*10fb0*/  STL [R1+0x168], R42 ;  /* 0x0001682a01007387 */ /* 0x000fe40000100800 */
[----:B------:R-:W-:Y:S02]  /*10fc0*/  @!P0 IMAD.MOV R35, RZ, RZ, -R35 ;  /* 0x000000ffff238224 */ /* 0x000fe400078e0a23 */
[--C-:B------:R-:W-:Y:S01]  /*10fd0*/  @!P4 IMAD.IADD R33, R33, 0x1, -R2.reuse ;  /* 0x000000012121c824 */ /* 0x100fe200078e0a02 */
[----:B------:R-:W-:Y:S01]  /*10fe0*/  STL [R1+0x160], R41 ;  /* 0x0001602901007387 */ /* 0x000fe20000100800 */
[----:B------:R-:W-:Y:S01]  /*10ff0*/  @!P5 IMAD.IADD R29, R29, 0x1, -R2 ;  /* 0x000000011d1dd824 */ /* 0x000fe200078e0a02 */
[----:B------:R-:W-:Y:S01]  /*11000*/  ISETP.GE.AND P0, PT, R221, RZ, PT ;  /* 0x000000ffdd00720c */ /* 0x000fe20003f06270 */
[----:B------:R-:W-:Y:S01]  /*11010*/  IMAD.MOV R32, RZ, RZ, -R32 ;  /* 0x000000ffff207224 */ /* 0x000fe200078e0a20 */
[----:B------:R0:W-:Y:S01]  /*11020*/  STL [R1+0x158], R37 ;  /* 0x0001582501007387 */ /* 0x0001e20000100800 */
[----:B------:R-:W-:-:S02]  /*11030*/  @!P1 IMAD.IADD R4, R4, 0x1, -R2 ;  /* 0x0000000104049824 */ /* 0x000fc400078e0a02 */
[----:B------:R-:W-:Y:S01]  /*11040*/  @!P3 IMAD.IADD R31, R31, 0x1, -R2 ;  /* 0x000000011f1fb824 */ /* 0x000fe200078e0a02 */
[----:B------:R1:W-:Y:S01]  /*11050*/  STL [R1+0x154], R35 ;  /* 0x0001542301007387 */ /* 0x0003e20000100800 */
[C---:B------:R-:W-:Y:S01]  /*11060*/  ISETP.GT.U32.AND P3, PT, R2.reuse, R33, PT ;  /* 0x000000210200720c */ /* 0x040fe20003f64070 */
[C---:B------:R-:W-:Y:S02]  /*11070*/  IMAD R36, R2.reuse, R32, R36 ;  /* 0x0000002002247224 */ /* 0x040fe400078e0224 */
[----:B------:R4:W-:Y:S01]  /*11080*/  STL [R1+0x150], R34 ;  /* 0x0001502201007387 */ /* 0x0009e20000100800 */
[----:B------:R-:W-:Y:S01]  /*11090*/  IMAD.MOV.U32 R32, RZ, RZ, R4 ;  /* 0x000000ffff207224 */ /* 0x000fe200078e0004 */
[----:B0-----:R-:W-:Y:S01]  /*110a0*/  IABS R37, R226 ;  /* 0x000000e200257213 */ /* 0x001fe20000000000 */
[----:B-1----:R-:W-:Y:S02]  /*110b0*/  IMAD.MOV.U32 R35, RZ, RZ, R30 ;  /* 0x000000ffff237224 */ /* 0x002fe400078e001e */
[----:B----4-:R-:W-:Y:S01]  /*110c0*/  IMAD.MOV.U32 R34, RZ, RZ, R29 ;  /* 0x000000ffff227224 */ /* 0x010fe200078e001d */
[----:B------:R-:W-:Y:S01]  /*110d0*/  IABS R29, R227 ;  /* 0x000000e3001d7213 */ /* 0x000fe20000000000 */
[----:B------:R-:W-:Y:S01]  /*110e0*/  @!P6 IMAD.MOV R32, RZ, RZ, -R32 ;  /* 0x000000ffff20e224 */ /* 0x000fe200078e0a20 */
[----:B------:R-:W-:Y:S01]  /*110f0*/  ISETP.GE.AND P5, PT, R223, RZ, PT ;  /* 0x000000ffdf00720c */ /* 0x000fe20003fa6270 */
[----:B------:R-:W-:Y:S01]  /*11100*/  @!P2 IMAD.MOV R35, RZ, RZ, -R35 ;  /* 0x000000ffff23a224 */ /* 0x000fe200078e0a23 */
[C---:B------:R-:W-:Y:S01]  /*11110*/  ISETP.GT.U32.AND P6, PT, R2.reuse, R36, PT ;  /* 0x000000240200720c */ /* 0x040fe20003fc4070 */
[----:B------:R-:W-:Y:S01]  /*11120*/  IMAD.MOV.U32 R4, RZ, RZ, R29 ;  /* 0x000000ffff047224 */ /* 0x000fe200078e001d */
[----:B------:R-:W-:Y:S01]  /*11130*/  IABS R30, R228 ;  /* 0x000000e4001e7213 */ /* 0x000fe20000000000 */
[----:B------:R-:W-:Y:S01]  /*11140*/  IMAD.HI.U32 R29, R3, R37, RZ ;  /* 0x00000025031d7227 */ /* 0x000fe200078e00ff */
[----:B------:R-:W-:Y:S01]  /*11150*/  ISETP.GT.U32.AND P2, PT, R2, R31, PT ;  /* 0x0000001f0200720c */ /* 0x000fe20003f44070 */
[----:B------:R0:W-:Y:S02]  /*11160*/  STL [R1+0x148], R35 ;  /* 0x0001482301007387 */ /* 0x0001e40000100800 */
[----:B------:R-:W-:-:S02]  /*11170*/  @!P0 IMAD.MOV R34, RZ, RZ, -R34 ;  /* 0x000000ffff228224 */ /* 0x000fc400078e0a22 */
[----:B------:R-:W-:Y:S02]  /*11180*/  @!P3 IMAD.IADD R33, R33, 0x1, -R2 ;  /* 0x000000012121b824 */ /* 0x000fe400078e0a02 */
[----:B------:R-:W-:Y:S01]  /*11190*/  IMAD.MOV R29, RZ, RZ, -R29 ;  /* 0x000000ffff1d7224 */ /* 0x000fe200078e0a1d */
[----:B------:R1:W-:Y:S01]  /*111a0*/  STL [R1+0x140], R34 ;  /* 0x0001402201007387 */ /* 0x0003e20000100800 */
[----:B0-----:R-:W-:Y:S01]  /*111b0*/  IMAD.HI.U32 R35, R3, R30, RZ ;  /* 0x0000001e03237227 */ /* 0x001fe200078e00ff */
[----:B------:R-:W-:Y:S02]  /*111c0*/  ISETP.GE.AND P1, PT, R224, RZ, PT ;  /* 0x000000ffe000720c */ /* 0x000fe40003f26270 */
[----:B------:R0:W-:Y:S01]  /*111d0*/  STL [R1+0x134], R32 ;  /* 0x0001342001007387 */ /* 0x0001e20000100800 */
[----:B------:R-:W-:Y:S02]  /*111e0*/  IMAD R37, R2, R29, R37 ;  /* 0x0000001d02257224 */ /* 0x000fe400078e0225 */
[----:B------:R-:W-:Y:S01]  /*111f0*/  IMAD.MOV.U32 R39, RZ, RZ, R33 ;  /* 0x000000ffff277224 */ /* 0x000fe200078e0021 */
[----:B-1----:R-:W-:Y:S01]  /*11200*/  IABS R34, R229 ;  /* 0x000000e500227213 */ /* 0x002fe20000000000 */
[----:B------:R-:W-:-:S02]  /*11210*/  IMAD.MOV R29, RZ, RZ, -R35 ;  /* 0x000000ffff1d7224 */ /* 0x000fc400078e0a23 */
[----:B------:R-:W-:Y:S02]  /*11220*/  @!P6 IMAD.IADD R36, R36, 0x1, -R2 ;  /* 0x000000012424e824 */ /* 0x000fe400078e0a02 */
[----:B0-----:R-:W-:-:S04]  /*11230*/  IMAD.HI.U32 R32, R3, R4, RZ ;  /* 0x0000000403207227 */ /* 0x001fc800078e00ff */
[----:B------:R-:W-:Y:S01]  /*11240*/  @!P5 IMAD.MOV R39, RZ, RZ, -R39 ;  /* 0x000000ffff27d224 */ /* 0x000fe200078e0a27 */
[C---:B------:R-:W-:Y:S01]  /*11250*/  ISETP.GT.U32.AND P5, PT, R2.reuse, R37, PT ;  /* 0x000000250200720c */ /* 0x040fe20003fa4070 */
[C---:B------:R-:W-:Y:S02]  /*11260*/  IMAD R30, R2.reuse, R29, R30 ;  /* 0x0000001d021e7224 */ /* 0x040fe400078e021e */
[----:B------:R-:W-:Y:S02]  /*11270*/  @!P2 IMAD.IADD R31, R31, 0x1, -R2 ;  /* 0x000000011f1fa824 */ /* 0x000fe400078e0a02 */
[----:B------:R-:W-:Y:S02]  /*11280*/  IMAD.MOV R32, RZ, RZ, -R32 ;  /* 0x000000ffff207224 */ /* 0x000fe400078e0a20 */
[----:B------:R-:W-:Y:S01]  /*11290*/  IMAD.HI.U32 R29, R3, R34, RZ ;  /* 0x00000022031d7227 */ /* 0x000fe200078e00ff */
[----:B------:R-:W-:-:S03]  /*112a0*/  ISETP.GT.U32.AND P6, PT, R2, R36, PT ;  /* 0x000000240200720c */ /* 0x000fc60003fc4070 */
[C---:B------:R-:W-:Y:S02]  /*112b0*/  IMAD R4, R2.reuse, R32, R4 ;  /* 0x0000002002047224 */ /* 0x040fe400078e0204 */
[----:B------:R-:W-:Y:S02]  /*112c0*/  IMAD.MOV.U32 R38, RZ, RZ, R31 ;  /* 0x000000ffff267224 */ /* 0x000fe400078e001f */
[----:B------:R-:W-:Y:S02]  /*112d0*/  IMAD.MOV R29, RZ, RZ, -R29 ;  /* 0x000000ffff1d7224 */ /* 0x000fe400078e0a1d */
[----:B------:R-:W-:Y:S01]  /*112e0*/  @!P1 IMAD.MOV R38, RZ, RZ, -R38 ;  /* 0x000000ffff269224 */ /* 0x000fe200078e0a26 */
[C---:B------:R-:W-:Y:S01]  /*112f0*/  ISETP.GT.U32.AND P1, PT, R2.reuse, R4, PT ;  /* 0x000000040200720c */ /* 0x040fe20003f24070 */
[----:B------:R-:W-:Y:S01]  /*11300*/  IMAD R34, R2, R29, R34 ;  /* 0x0000001d02227224 */ /* 0x000fe200078e0222 */
[----:B------:R-:W-:Y:S01]  /*11310*/  ISETP.GE.AND P4, PT, R225, RZ, PT ;  /* 0x000000ffe100720c */ /* 0x000fe20003f86270 */
[----:B------:R-:W-:-:S03]  /*11320*/  @!P5 IMAD.IADD R37, R37, 0x1, -R2 ;  /* 0x000000012525d824 */ /* 0x000fc600078e0a02 */
        /* <DEDUP_REMOVED lines=15> */
[----:B------:R-:W-:Y:S01]  /*11420*/  IABS R33, R230 ;  /* 0x000000e600217213 */ /* 0x000fe20000000000 */
[C---:B------:R-:W-:Y:S01]  /*11430*/  IMAD R31, R2.reuse, R35, R31 ;  /* 0x00000023021f7224 */ /* 0x040fe200078e021f */
[C---:B------:R-:W-:Y:S01]  /*11440*/  ISETP.GT.U32.AND P5, PT, R2.reuse, R34, PT ;  /* 0x000000220200720c */ /* 0x040fe20003fa4070 */
[----:B------:R-:W-:Y:S01]  /*11450*/  IMAD.HI.U32 R35, R3, R29, RZ ;  /* 0x0000001d03237227 */ /* 0x000fe200078e00ff */
[----:B------:R-:W-:-:S03]  /*11460*/  ISETP.GT.U32.AND P6, PT, R2, R30, PT ;  /* 0x0000001e0200720c */ /* 0x000fc60003fc4070 */
[----:B------:R-:W-:Y:S01]  /*11470*/  IMAD.HI.U32 R32, R3, R33, RZ ;  /* 0x0000002103207227 */ /* 0x000fe200078e00ff */
[----:B------:R-:W-:-:S03]  /*11480*/  ISETP.GT.U32.AND P1, PT, R2, R37, PT ;  /* 0x000000250200720c */ /* 0x000fc60003f24070 */
[----:B------:R-:W-:Y:S02]  /*11490*/  IMAD.MOV R35, RZ, RZ, -R35 ;  /* 0x000000ffff237224 */ /* 0x000fe400078e0a23 */
[----:B------:R-:W-:Y:S02]  /*114a0*/  IMAD.MOV R32, RZ, RZ, -R32 ;  /* 0x000000ffff207224 */ /* 0x000fe400078e0a20 */
[--C-:B------:R-:W-:Y:S01]  /*114b0*/  @!P4 IMAD.IADD R4, R4, 0x1, -R2.reuse ;  /* 0x000000010404c824 */ /* 0x100fe200078e0a02 */
[C---:B------:R-:W-:Y:S01]  /*114c0*/  ISETP.GT.U32.AND P4, PT, R2.reuse, R31, PT ;  /* 0x0000001f0200720c */ /* 0x040fe20003f84070 */
[C---:B------:R-:W-:Y:S02]  /*114d0*/  IMAD R29, R2.reuse, R35, R29 ;  /* 0x00000023021d7224 */ /* 0x040fe400078e021d */
[----:B------:R-:W-:Y:S01]  /*114e0*/  IMAD R33, R2, R32, R33 ;  /* 0x0000002002217224 */ /* 0x000fe200078e0221 */
[----:B------:R-:W-:Y:S01]  /*114f0*/  IABS R32, R233 ;  /* 0x000000e900207213 */ /* 0x000fe20000000000 */
[--C-:B------:R-:W-:Y:S01]  /*11500*/  @!P5 IMAD.IADD R34, R34, 0x1, -R2.reuse ;  /* 0x000000012222d824 */ /* 0x100fe200078e0a02 */
[----:B------:R-:W-:Y:S01]  /*11510*/  ISETP.GT.U32.AND P5, PT, R2, R29, PT ;  /* 0x0000001d0200720c */ /* 0x000fe20003fa4070 */
[----:B------:R-:W-:Y:S01]  /*11520*/  @!P6 IMAD.IADD R30, R30, 0x1, -R2 ;  /* 0x000000011e1ee824 */ /* 0x000fe200078e0a02 */
[----:B------:R-:W-:Y:S01]  /*11530*/  ISETP.GE.AND P0, PT, R226, RZ, PT ;  /* 0x000000ffe200720c */ /* 0x000fe20003f06270 */
[----:B------:R0:W-:Y:S01]  /*11540*/  STL [R1+0x120], R38 ;  /* 0x0001202601007387 */ /* 0x0001e20000100800 */
[----:B------:R-:W-:-:S02]  /*11550*/  ISETP.GE.AND P3, PT, R227, RZ, PT ;  /* 0x000000ffe300720c */ /* 0x000fc40003f66270 */
[----:B------:R-:W-:Y:S02]  /*11560*/  ISETP.GE.AND P2, PT, R228, RZ, PT ;  /* 0x000000ffe400720c */ /* 0x000fe40003f46270 */
[----:B------:R-:W-:Y:S01]  /*11570*/  ISETP.GE.AND P6, PT, R229, RZ, PT ;  /* 0x000000ffe500720c */ /* 0x000fe20003fc6270 */
[----:B------:R-:W-:Y:S02]  /*11580*/  @!P1 IMAD.IADD R37, R37, 0x1, -R2 ;  /* 0x0000000125259824 */ /* 0x000fe400078e0a02 */
[----:B0-----:R-:W-:Y:S01]  /*11590*/  IMAD.HI.U32 R38, R3, R32, RZ ;  /* 0x0000002003267227 */ /* 0x001fe200078e00ff */
[----:B------:R-:W-:Y:S02]  /*115a0*/  ISETP.GT.U32.AND P1, PT, R2, R33, PT ;  /* 0x000000210200720c */ /* 0x000fe40003f24070 */
[----:B------:R-:W-:Y:S01]  /*115b0*/  IABS R36, R234 ;  /* 0x000000ea00247213 */ /* 0x000fe20000000000 */
[----:B------:R-:W-:Y:S02]  /*115c0*/  IMAD.MOV R38, RZ, RZ, -R38 ;  /* 0x000000ffff267224 */ /* 0x000fe400078e0a26 */
[----:B------:R-:W-:-:S02]  /*115d0*/  @!P4 IMAD.IADD R31, R31, 0x1, -R2 ;  /* 0x000000011f1fc824 */ /* 0x000fc400078e0a02 */
[----:B------:R-:W-:Y:S02]  /*115e0*/  IMAD.MOV.U32 R40, RZ, RZ, R37 ;  /* 0x000000ffff287224 */ /* 0x000fe400078e0025 */
[----:B------:R-:W-:Y:S01]  /*115f0*/  IMAD.MOV.U32 R39, RZ, RZ, R4 ;  /* 0x000000ffff277224 */ /* 0x000fe200078e0004 */
[----:B------:R-:W-:Y:S01]  /*11600*/  IABS R35, R235 ;  /* 0x000000eb00237213 */ /* 0x000fe20000000000 */
[C---:B------:R-:W-:Y:S02]  /*11610*/  IMAD R32, R2.reuse, R38, R32 ;  /* 0x0000002602207224 */ /* 0x040fe400078e0220 */
[----:B------:R-:W-:Y:S01]  /*11620*/  @!P5 IMAD.IADD R29, R29, 0x1, -R2 ;  /* 0x000000011d1dd824 */ /* 0x000fe200078e0a02 */
[----:B------:R-:W-:Y:S01]  /*11630*/  ISETP.GT.U32.AND P5, PT, R2, R31, PT ;  /* 0x0000001f0200720c */ /* 0x000fe20003fa4070 */
[----:B------:R-:W-:Y:S02]  /*11640*/  IMAD.MOV.U32 R4, RZ, RZ, R34 ;  /* 0x000000ffff047224 */ /* 0x000fe400078e0022 */
[----:B------:R-:W-:-:S04]  /*11650*/  IMAD.HI.U32 R38, R3, R36, RZ ;  /* 0x0000002403267227 */ /* 0x000fc800078e00ff */
[----:B------:R-:W-:Y:S02]  /*11660*/  @!P0 IMAD.MOV R40, RZ, RZ, -R40 ;  /* 0x000000ffff288224 */ /* 0x000fe400078e0a28 */
[----:B------:R-:W-:Y:S02]  /*11670*/  @!P3 IMAD.MOV R39, RZ, RZ, -R39 ;  /* 0x000000ffff27b224 */ /* 0x000fe400078e0a27 */
[----:B------:R-:W-:Y:S02]  /*11680*/  @!P2 IMAD.MOV R30, RZ, RZ, -R30 ;  /* 0x000000ffff1ea224 */ /* 0x000fe400078e0a1e */
[----:B------:R-:W-:Y:S01]  /*11690*/  @!P6 IMAD.MOV R4, RZ, RZ, -R4 ;  /* 0x000000ffff04e224 */ /* 0x000fe200078e0a04 */
[----:B------:R-:W-:Y:S01]  /*116a0*/  ISETP.GT.U32.AND P6, PT, R2, R32, PT ;  /* 0x000000200200720c */ /* 0x000fe20003fc4070 */
[----:B------:R-:W-:Y:S01]  /*116b0*/  IMAD.HI.U32 R37, R3, R35, RZ ;  /* 0x0000002303257227 */ /* 0x000fe200078e00ff */
[----:B------:R-:W-:Y:S03]  /*116c0*/  STL [R1+0x118], R40 ;  /* 0x0001182801007387 */ /* 0x000fe60000100800 */
[----:B------:R-:W-:Y:S01]  /*116d0*/  IMAD.MOV R38, RZ, RZ, -R38 ;  /* 0x000000ffff267224 */ /* 0x000fe200078e0a26 */
[----:B------:R-:W-:Y:S01]  /*116e0*/  STL [R1+0x110], R39 ;  /* 0x0001102701007387 */ /* 0x000fe20000100800 */
[----:B------:R-:W-:-:S02]  /*116f0*/  @!P1 IMAD.IADD R33, R33, 0x1, -R2 ;  /* 0x0000000121219824 */ /* 0x000fc400078e0a02 */
[----:B------:R-:W-:Y:S01]  /*11700*/  IMAD.MOV R37, RZ, RZ, -R37 ;  /* 0x000000ffff257224 */ /* 0x000fe200078e0a25 */
[----:B------:R0:W-:Y:S01]  /*11710*/  STL [R1+0x10c], R30 ;  /* 0x00010c1e01007387 */ /* 0x0001e20000100800 */
[----:B------:R-:W-:Y:S01]  /*11720*/  @!P5 IMAD.IADD R31, R31, 0x1, -R2 ;  /* 0x000000011f1fd824 */ /* 0x000fe200078e0a02 */
[C---:B------:R-:W-:Y:S02]  /*11730*/  ISETP.GT.U32.AND P0, PT, R2.reuse, R33, PT ;  /* 0x000000210200720c */ /* 0x040fe40003f04070 */
[----:B------:R1:W-:Y:S01]  /*11740*/  STL [R1+0x100], R4 ;  /* 0x0001000401007387 */ /* 0x0003e20000100800 */
[C---:B0-----:R-:W-:Y:S02]  /*11750*/  IMAD R30, R2.reuse, R38, R36 ;  /* 0x00000026021e7224 */ /* 0x041fe400078e0224 */
[----:B-1----:R-:W-:-:S03]  /*11760*/  IMAD R4, R2, R37, R35 ;  /* 0x0000002502047224 */ /* 0x002fc600078e0223 */
[----:B------:R-:W-:Y:S01]  /*11770*/  ISETP.GT.U32.AND P5, PT, R2, R30, PT ;  /* 0x0000001e0200720c */ /* 0x000fe20003fa4070 */
[--C-:B------:R-:W-:Y:S01]  /*11780*/  @!P6 IMAD.IADD R32, R32, 0x1, -R2.reuse ;  /* 0x000000012020e824 */ /* 0x100fe200078e0a02 */
[----:B------:R-:W-:Y:S02]  /*11790*/  ISETP.GT.U32.AND P6, PT, R2, R4, PT ;  /* 0x000000040200720c */ /* 0x000fe40003fc4070 */
[----:B------:R-:W-:Y:S02]  /*117a0*/  ISETP.GE.AND P1, PT, R230, RZ, PT ;  /* 0x000000ffe600720c */ /* 0x000fe40003f26270 */
[----:B------:R-:W-:Y:S01]  /*117b0*/  ISETP.GE.AND P4, PT, R231, RZ, PT ;  /* 0x000000ffe700720c */ /* 0x000fe20003f86270 */
[----:B------:R-:W-:Y:S01]  /*117c0*/  @!P0 IMAD.IADD R33, R33, 0x1, -R2 ;  /* 0x0000000121218824 */ /* 0x000fe200078e0a02 */
[----:B------:R-:W-:-:S05]  /*117d0*/  IABS R35, R237 ;  /* 0x000000ed00237213 */ /* 0x000fca0000000000 */
[--C-:B------:R-:W-:Y:S02]  /*117e0*/  @!P5 IMAD.IADD R30, R30, 0x1, -R2.reuse ;  /* 0x000000011e1ed824 */ /* 0x100fe400078e0a02 */
[----:B------:R-:W-:Y:S02]  /*117f0*/  IMAD.MOV.U32 R40, RZ, RZ, R33 ;  /* 0x000000ffff287224 */ /* 0x000fe400078e0021 */
[----:B------:R-:W-:Y:S01]  /*11800*/  @!P6 IMAD.IADD R4, R4, 0x1, -R2 ;  /* 0x000000010404e824 */ /* 0x000fe200078e0a02 */
[----:B------:R-:W-:Y:S01]  /*11810*/  ISETP.GT.U32.AND P6, PT, R2, R30, PT ;  /* 0x0000001e0200720c */ /* 0x000fe20003fc4070 */
[----:B------:R-:W-:-:S04]  /*11820*/  IMAD.HI.U32 R36, R3, R35, RZ ;  /* 0x0000002303247227 */ /* 0x000fc800078e00ff */
[----:B------:R-:W-:Y:S02]  /*11830*/  @!P1 IMAD.MOV R40, RZ, RZ, -R40 ;  /* 0x000000ffff289224 */ /* 0x000fe400078e0a28 */
[----:B------:R-:W-:Y:S02]  /*11840*/  @!P4 IMAD.MOV R31, RZ, RZ, -R31 ;  /* 0x000000ffff1fc224 */ /* 0x000fe400078e0a1f */
[----:B------:R-:W-:Y:S01]  /*11850*/  IMAD.MOV R36, RZ, RZ, -R36 ;  /* 0x000000ffff247224 */ /* 0x000fe200078e0a24 */
[----:B------:R-:W-:Y:S01]  /*11860*/  IABS R39, R236 ;  /* 0x000000ec00277213 */ /* 0x000fe20000000000 */
[----:B------:R-:W-:Y:S01]  /*11870*/  STL [R1+0xfc], R40 ;  /* 0x0000fc2801007387 */ /* 0x000fe20000100800 */
[----:B------:R-:W-:-:S03]  /*11880*/  ISETP.GT.U32.AND P3, PT, R2, R29, PT ;  /* 0x0000001d0200720c */ /* 0x000fc60003f64070 */
[----:B------:R0:W-:Y:S01]  /*11890*/  STL [R1+0xf8], R31 ;  /* 0x0000f81f01007387 */ /* 0x0001e20000100800 */
[----:B------:R-:W-:Y:S01]  /*118a0*/  IMAD.HI.U32 R33, R3, R39, RZ ;  /* 0x0000002703217227 */ /* 0x000fe200078e00ff */
[----:B------:R-:W-:-:S03]  /*118b0*/  ISETP.GE.AND P2, PT, R232, RZ, PT ;  /* 0x000000ffe800720c */ /* 0x000fc60003f46270 */
[----:B------:R-:W-:Y:S02]  /*118c0*/  @!P6 IMAD.IADD R30, R30, 0x1, -R2 ;  /* 0x000000011e1ee824 */ /* 0x000fe400078e0a02 */
[C---:B0-----:R-:W-:Y:S01]  /*118d0*/  IMAD R31, R2.reuse, R36, R35 ;  /* 0x00000024021f7224 */ /* 0x041fe200078e0223 */
[C---:B------:R-:W-:Y:S01]  /*118e0*/  ISETP.GT.U32.AND P5, PT, R2.reuse, R32, PT ;  /* 0x000000200200720c */ /* 0x040fe20003fa4070 */
[----:B------:R-:W-:Y:S01]  /*118f0*/  IMAD.MOV R33, RZ, RZ, -R33 ;  /* 0x000000ffff217224 */ /* 0x000fe200078e0a21 */
[----:B------:R-:W-:Y:S02]  /*11900*/  IABS R34, R238 ;  /* 0x000000ee00227213 */ /* 0x000fe40000000000 */
[C---:B------:R-:W-:Y:S01]  /*11910*/  ISETP.GT.U32.AND P6, PT, R2.reuse, R31, PT ;  /* 0x0000001f0200720c */ /* 0x040fe20003fc4070 */
[C---:B------:R-:W-:Y:S01]  /*11920*/  IMAD R39, R2.reuse, R33, R39 ;  /* 0x0000002102277224 */ /* 0x040fe200078e0227 */
[----:B------:R-:W-:Y:S01]  /*11930*/  ISETP.GT.U32.AND P4, PT, R2, R4, PT ;  /* 0x000000040200720c */ /* 0x000fe20003f84070 */
[----:B------:R-:W-:Y:S01]  /*11940*/  IMAD.HI.U32 R33, R3, R34, RZ ;  /* 0x0000002203217227 */ /* 0x000fe200078e00ff */
[----:B------:R-:W-:-:S03]  /*11950*/  ISETP.GE.AND P0, PT, R233, RZ, PT ;  /* 0x000000ffe900720c */ /* 0x000fc60003f06270 */
[--C-:B------:R-:W-:Y:S02]  /*11960*/  @!P3 IMAD.IADD R29, R29, 0x1, -R2.reuse ;  /* 0x000000011d1db824 */ /* 0x100fe400078e0a02 */
[----:B------:R-:W-:Y:S02]  /*11970*/  IMAD.MOV R33, RZ, RZ, -R33 ;  /* 0x000000ffff217224 */ /* 0x000fe400078e0a21 */
[----:B------:R-:W-:Y:S01]  /*11980*/  @!P2 IMAD.MOV R29, RZ, RZ, -R29 ;  /* 0x000000ffff1da224 */ /* 0x000fe200078e0a1d */
[----:B------:R-:W-:Y:S01]  /*11990*/  ISETP.GE.AND P3, PT, R234, RZ, PT ;  /* 0x000000ffea00720c */ /* 0x000fe20003f66270 */
[--C-:B------:R-:W-:Y:S01]  /*119a0*/  @!P6 IMAD.IADD R31, R31, 0x1, -R2.reuse ;  /* 0x000000011f1fe824 */ /* 0x100fe200078e0a02 */
[----:B------:R-:W-:Y:S01]  /*119b0*/  IABS R38, R239 ;  /* 0x000000ef00267213 */ /* 0x000fe20000000000 */
[----:B------:R-:W-:Y:S02]  /*119c0*/  @!P5 IMAD.IADD R32, R32, 0x1, -R2 ;  /* 0x000000012020d824 */ /* 0x000fe400078e0a02 */
[C---:B------:R-:W-:Y:S01]  /*119d0*/  IMAD R34, R2.reuse, R33, R34 ;  /* 0x0000002102227224 */ /* 0x040fe200078e0222 */
[----:B------:R0:W-:Y:S01]  /*119e0*/  STL [R1+0xd4], R29 ;  /* 0x0000d41d01007387 */ /* 0x0001e20000100800 */
[----:B------:R-:W-:Y:S01]  /*119f0*/  IMAD.MOV.U32 R37, RZ, RZ, R32 ;  /* 0x000000ffff257224 */ /* 0x000fe200078e0020 */
[----:B------:R-:W-:Y:S01]  /*11a00*/  ISETP.GT.U32.AND P6, PT, R2, R31, PT ;  /* 0x0000001f0200720c */ /* 0x000fe20003fc4070 */
[----:B------:R-:W-:Y:S01]  /*11a10*/  @!P4 IMAD.IADD R4, R4, 0x1, -R2 ;  /* 0x000000010404c824 */ /* 0x000fe200078e0a02 */
[----:B------:R-:W-:Y:S01]  /*11a20*/  ISETP.GT.U32.AND P4, PT, R2, R34, PT ;  /* 0x000000220200720c */ /* 0x000fe20003f84070 */
[----:B------:R-:W-:-:S02]  /*11a30*/  @!P0 IMAD.MOV R37, RZ, RZ, -R37 ;  /* 0x000000ffff258224 */ /* 0x000fc400078e0a25 */
[----:B0-----:R-:W-:Y:S02]  /*11a40*/  IMAD.MOV.U32 R29, RZ, RZ, R30 ;  /* 0x000000ffff1d7224 */ /* 0x001fe400078e001e */
[----:B------:R-:W-:-:S04]  /*11a50*/  IMAD.HI.U32 R30, R3, R38, RZ ;  /* 0x00000026031e7227 */ /* 0x000fc800078e00ff */
[----:B------:R-:W-:Y:S01]  /*11a60*/  IMAD.MOV R30, RZ, RZ, -R30 ;  /* 0x000000ffff1e7224 */ /* 0x000fe200078e0a1e */
[----:B------:R0:W-:Y:S01]  /*11a70*/  STL [R1+0xcc], R37 ;  /* 0x0000cc2501007387 */ /* 0x0001e20000100800 */
[----:B------:R-:W-:Y:S01]  /*11a80*/  @!P3 IMAD.MOV R29, RZ, RZ, -R29 ;  /* 0x000000ffff1db224 */ /* 0x000fe200078e0a1d */
[----:B------:R-:W-:Y:S01]  /*11a90*/  IABS R36, R241 ;  /* 0x000000f100247213 */ /* 0x000fe20000000000 */
[----:B------:R-:W-:Y:S02]  /*11aa0*/  IMAD R38, R2, R30, R38 ;  /* 0x0000001e02267224 */ /* 0x000fe400078e0226 */
[--C-:B------:R-:W-:Y:S01]  /*11ab0*/  @!P6 IMAD.IADD R31, R31, 0x1, -R2.reuse ;  /* 0x000000011f1fe824 */ /* 0x100fe200078e0a02 */
[----:B------:R1:W-:Y:S01]  /*11ac0*/  STL [R1+0xc0], R29 ;  /* 0x0000c01d01007387 */ /* 0x0003e20000100800 */
[----:B0-----:R-:W-:Y:S01]  /*11ad0*/  IABS R37, R240 ;  /* 0x000000f000257213 */ /* 0x001fe20000000000 */
[----:B------:R-:W-:Y:S01]  /*11ae0*/  @!P4 IMAD.IADD R34, R34, 0x1, -R2 ;  /* 0x000000012222c824 */ /* 0x000fe200078e0a02 */
[----:B------:R-:W-:Y:S01]  /*11af0*/  ISETP.GT.U32.AND P6, PT, R2, R38, PT ;  /* 0x000000260200720c */ /* 0x000fe20003fc4070 */
[----:B------:R-:W-:-:S04]  /*11b00*/  IMAD.HI.U32 R30, R3, R36, RZ ;  /* 0x00000024031e7227 */ /* 0x000fc800078e00ff */
[----:B-1----:R-:W-:Y:S01]  /*11b10*/  IMAD.HI.U32 R29, R3, R37, RZ ;  /* 0x00000025031d7227 */ /* 0x002fe200078e00ff */
[----:B------:R-:W-:-:S03]  /*11b20*/  ISETP.GT.U32.AND P4, PT, R2, R34, PT ;  /* 0x000000220200720c */ /* 0x000fc60003f84070 */
[----:B------:R-:W-:Y:S02]  /*11b30*/  IMAD.MOV R32, RZ, RZ, -R29 ;  /* 0x000000ffff207224 */ /* 0x000fe400078e0a1d */
[----:B------:R-:W-:Y:S01]  /*11b40*/  IMAD.MOV R30, RZ, RZ, -R30 ;  /* 0x000000ffff1e7224 */ /* 0x000fe200078e0a1e */
[C---:B------:R-:W-:Y:S01]  /*11b50*/  ISETP.GT.U32.AND P5, PT, R2.reuse, R39, PT ;  /* 0x000000270200720c */ /* 0x040fe20003fa4070 */
[C---:B------:R-:W-:Y:S01]  /*11b60*/  IMAD R37, R2.reuse, R32, R37 ;  /* 0x0000002002257224 */ /* 0x040fe200078e0225 */
[----:B------:R-:W-:Y:S01]  /*11b70*/  IABS R32, R243 ;  /* 0x000000f300207213 */ /* 0x000fe20000000000 */
[----:B------:R-:W-:Y:S02]  /*11b80*/  IMAD R36, R2, R30, R36 ;  /* 0x0000001e02247224 */ /* 0x000fe400078e0224 */
[----:B------:R-:W-:Y:S01]  /*11b90*/  @!P6 IMAD.IADD R38, R38, 0x1, -R2 ;  /* 0x000000012626e824 */ /* 0x000fe200078e0a02 */
[----:B------:R-:W-:Y:S01]  /*11ba0*/  IABS R35, R242 ;  /* 0x000000f200237213 */ /* 0x000fe20000000000 */
[----:B------:R-:W-:Y:S01]  /*11bb0*/  IMAD.HI.U32 R40, R3, R32, RZ ;  /* 0x0000002003287227 */ /* 0x000fe200078e00ff */
[----:B------:R-:W-:-:S03]  /*11bc0*/  ISETP.GT.U32.AND P6, PT, R2, R36, PT ;  /* 0x000000240200720c */ /* 0x000fc60003fc4070 */
[----:B------:R-:W-:Y:S01]  /*11bd0*/  @!P4 IMAD.IADD R34, R34, 0x1, -R2 ;  /* 0x000000012222c824 */ /* 0x000fe200078e0a02 */
[----:B------:R-:W-:Y:S01]  /*11be0*/  ISETP.GT.U32.AND P4, PT, R2, R37, PT ;  /* 0x000000250200720c */ /* 0x000fe20003f84070 */
[----:B------:R-:W-:Y:S02]  /*11bf0*/  IMAD.MOV R40, RZ, RZ, -R40 ;  /* 0x000000ffff287224 */ /* 0x000fe400078e0a28 */
[----:B------:R-:W-:Y:S01]  /*11c00*/  @!P5 IMAD.IADD R39, R39, 0x1, -R2 ;  /* 0x000000012727d824 */ /* 0x000fe200078e0a02 */
[----:B------:R-:W-:Y:S01]  /*11c10*/  ISETP.GE.AND P1, PT, R235, RZ, PT ;  /* 0x000000ffeb00720c */ /* 0x000fe20003f26270 */
[----:B------:R-:W-:-:S04]  /*11c20*/  IMAD.HI.U32 R29, R3, R35, RZ ;  /* 0x00000023031d7227 */ /* 0x000fc800078e00ff */
[C---:B------:R-:W-:Y:S01]  /*11c30*/  IMAD R32, R2.reuse, R40, R32 ;  /* 0x0000002802207224 */ /* 0x040fe200078e0220 */
[----:B------:R-:W-:Y:S01]  /*11c40*/  ISETP.GT.U32.AND P5, PT, R2, R39, PT ;  /* 0x000000270200720c */ /* 0x000fe20003fa4070 */
[----:B------:R-:W-:Y:S02]  /*11c50*/  IMAD.MOV R29, RZ, RZ, -R29 ;  /* 0x000000ffff1d7224 */ /* 0x000fe400078e0a1d */
[--C-:B------:R-:W-:Y:S01]  /*11c60*/  @!P6 IMAD.IADD R36, R36, 0x1, -R2.reuse ;  /* 0x000000012424e824 */ /* 0x100fe200078e0a02 */
[C---:B------:R-:W-:Y:S01]  /*11c70*/  ISETP.GT.U32.AND P6, PT, R2.reuse, R32, PT ;  /* 0x000000200200720c */ /* 0x040fe20003fc4070 */
[----:B------:R-:W-:Y:S01]  /*11c80*/  IMAD R35, R2, R29, R35 ;  /* 0x0000001d02237224 */ /* 0x000fe200078e0223 */
[----:B------:R-:W-:Y:S01]  /*11c90*/  IABS R33, R244 ;  /* 0x000000f400217213 */ /* 0x000fe20000000000 */
[----:B------:R-:W-:Y:S01]  /*11ca0*/  @!P4 IMAD.IADD R37, R37, 0x1, -R2 ;  /* 0x000000012525c824 */ /* 0x000fe200078e0a02 */
[----:B------:R-:W-:Y:S01]  /*11cb0*/  ISETP.GE.AND P2, PT, R236, RZ, PT ;  /* 0x000000ffec00720c */ /* 0x000fe20003f46270 */
[----:B------:R-:W-:Y:S01]  /*11cc0*/  @!P1 IMAD.MOV R4, RZ, RZ, -R4 ;  /* 0x000000ffff049224 */ /* 0x000fe200078e0a04 */
[----:B------:R-:W-:-:S02]  /*11cd0*/  ISETP.GE.AND P0, PT, R237, RZ, PT ;  /* 0x000000ffed00720c */ /* 0x000fc40003f06270 */
[----:B------:R-:W-:Y:S01]  /*11ce0*/  ISETP.GT.U32.AND P4, PT, R2, R35, PT ;  /* 0x000000230200720c */ /* 0x000fe20003f84070 */
[----:B------:R-:W-:Y:S01]  /*11cf0*/  IMAD.HI.U32 R44, R3, R33, RZ ;  /* 0x00000021032c7227 */ /* 0x000fe200078e00ff */
[----:B------:R-:W-:Y:S02]  /*11d00*/  ISETP.GE.AND P3, PT, R238, RZ, PT ;  /* 0x000000ffee00720c */ /* 0x000fe40003f66270 */
[----:B------:R-:W-:Y:S01]  /*11d10*/  ISETP.GT.U32.AND P1, PT, R2, R38, PT ;  /* 0x000000260200720c */ /* 0x000fe20003f24070 */
[----:B------:R-:W-:Y:S01]  /*11d20*/  @!P5 IMAD.IADD R39, R39, 0x1, -R2 ;  /* 0x000000012727d824 */ /* 0x000fe200078e0a02 */
[----:B------:R-:W-:Y:S01]  /*11d30*/  IABS R40, R247 ;  /* 0x000000f700287213 */ /* 0x000fe20000000000 */
[----:B------:R-:W-:Y:S02]  /*11d40*/  IMAD.MOV R44, RZ, RZ, -R44 ;  /* 0x000000ffff2c7224 */ /* 0x000fe400078e0a2c */
[--C-:B------:R-:W-:Y:S01]  /*11d50*/  @!P6 IMAD.IADD R32, R32, 0x1, -R2.reuse ;  /* 0x000000012020e824 */ /* 0x100fe200078e0a02 */
[----:B------:R-:W-:Y:S01]  /*11d60*/  IABS R30, R245 ;  /* 0x000000f5001e7213 */ /* 0x000fe20000000000 */
[----:B------:R-:W-:Y:S01]  /*11d70*/  IMAD.MOV.U32 R67, RZ, RZ, R39 ;  /* 0x000000ffff437224 */ /* 0x000fe200078e0027 */
[----:B------:R-:W-:Y:S01]  /*11d80*/  IABS R29, R246 ;  /* 0x000000f6001d7213 */ /* 0x000fe20000000000 */
[----:B------:R0:W-:Y:S01]  /*11d90*/  STL [R1+0xb8], R4 ;  /* 0x0000b80401007387 */ /* 0x0001e20000100800 */
[C---:B------:R-:W-:Y:S01]  /*11da0*/  IMAD R33, R2.reuse, R44, R33 ;  /* 0x0000002c02217224 */ /* 0x040fe200078e0221 */
[C---:B------:R-:W-:Y:S01]  /*11db0*/  ISETP.GT.U32.AND P6, PT, R2.reuse, R32, PT ;  /* 0x000000200200720c */ /* 0x040fe20003fc4070 */
[----:B------:R-:W-:Y:S01]  /*11dc0*/  @!P2 IMAD.MOV R67, RZ, RZ, -R67 ;  /* 0x000000ffff43a224 */ /* 0x000fe200078e0a43 */
[----:B------:R-:W-:Y:S01]  /*11dd0*/  ISETP.GT.U32.AND P2, PT, R2, R37, PT ;  /* 0x000000250200720c */ /* 0x000fe20003f44070 */
[----:B------:R-:W-:-:S02]  /*11de0*/  @!P4 IMAD.IADD R35, R35, 0x1, -R2 ;  /* 0x000000012323c824 */ /* 0x000fc400078e0a02 */
[----:B------:R-:W-:-:S04]  /*11df0*/  IMAD.HI.U32 R41, R3, R40, RZ ;  /* 0x0000002803297227 */ /* 0x000fc800078e00ff */
[----:B0-----:R-:W-:Y:S02]  /*11e00*/  IMAD.MOV.U32 R4, RZ, RZ, R34 ;  /* 0x000000ffff047224 */ /* 0x001fe400078e0022 */
[----:B------:R-:W-:Y:S01]  /*11e10*/  @!P0 IMAD.MOV R31, RZ, RZ, -R31 ;  /* 0x000000ffff1f8224 */ /* 0x000fe200078e0a1f */
[----:B------:R-:W-:Y:S01]  /*11e20*/  ISETP.GT.U32.AND P0, PT, R2, R36, PT ;  /* 0x000000240200720c */ /* 0x000fe20003f04070 */
[C---:B------:R-:W-:Y:S01]  /*11e30*/  IMAD.HI.U32 R43, R3.reuse, R30, RZ ;  /* 0x0000001e032b7227 */ /* 0x040fe200078e00ff */
[----:B------:R-:W-:Y:S03]  /*11e40*/  STL [R1+0xb4], R67 ;  /* 0x0000b44301007387 */ /* 0x000fe60000100800 */
[----:B------:R-:W-:-:S04]  /*11e50*/  IMAD.HI.U32 R42, R3, R29, RZ ;  /* 0x0000001d032a7227 */ /* 0x000fc800078e00ff */
[----:B------:R-:W-:Y:S02]  /*11e60*/  @!P3 IMAD.MOV R4, RZ, RZ, -R4 ;  /* 0x000000ffff04b224 */ /* 0x000fe400078e0a04 */
[----:B------:R-:W-:Y:S01]  /*11e70*/  @!P1 IMAD.IADD R38, R38, 0x1, -R2 ;  /* 0x0000000126269824 */ /* 0x000fe200078e0a02 */
[C---:B------:R-:W-:Y:S01]  /*11e80*/  ISETP.GT.U32.AND P1, PT, R2.reuse, R33, PT ;  /* 0x000000210200720c */ /* 0x040fe20003f24070 */
[----:B------:R-:W-:Y:S01]  /*11e90*/  IMAD.MOV R41, RZ, RZ, -R41 ;  /* 0x000000ffff297224 */ /* 0x000fe200078e0a29 */
[----:B------:R-:W-:Y:S01]  /*11ea0*/  ISETP.GT.U32.AND P3, PT, R2, R35, PT ;  /* 0x000000230200720c */ /* 0x000fe20003f64070 */
[----:B------:R-:W-:Y:S01]  /*11eb0*/  IMAD.MOV R43, RZ, RZ, -R43 ;  /* 0x000000ffff2b7224 */ /* 0x000fe200078e0a2b */
[----:B------:R-:W-:Y:S01]  /*11ec0*/  STL [R1+0xb0], R31 ;  /* 0x0000b01f01007387 */ /* 0x000fe20000100800 */
[----:B------:R-:W-:-:S03]  /*11ed0*/  IMAD.MOV R42, RZ, RZ, -R42 ;  /* 0x000000ffff2a7224 */ /* 0x000fc600078e0a2a */
[----:B------:R0:W-:Y:S01]  /*11ee0*/  STL [R1+0xac], R4 ;  /* 0x0000ac0401007387 */ /* 0x0001e20000100800 */
[C---:B------:R-:W-:Y:S02]  /*11ef0*/  IMAD R30, R2.reuse, R43, R30 ;  /* 0x0000002b021e7224 */ /* 0x040fe400078e021e */
[----:B------:R-:W-:Y:S01]  /*11f00*/  IMAD R29, R2, R42, R29 ;  /* 0x0000002a021d7224 */ /* 0x000fe200078e021d */
[----:B------:R-:W-:Y:S01]  /*11f10*/  IABS R34, R248 ;  /* 0x000000f800227213 */ /* 0x000fe20000000000 */
[----:B------:R-:W-:Y:S02]  /*11f20*/  @!P6 IMAD.IADD R32, R32, 0x1, -R2 ;  /* 0x000000012020e824 */ /* 0x000fe400078e0a02 */
[C---:B0-----:R-:W-:Y:S02]  /*11f30*/  IMAD R4, R2.reuse, R41, R40 ;  /* 0x0000002902047224 */ /* 0x041fe400078e0228 */
[--C-:B------:R-:W-:Y:S01]  /*11f40*/  @!P2 IMAD.IADD R37, R37, 0x1, -R2.reuse ;  /* 0x000000012525a824 */ /* 0x100fe200078e0a02 */
[----:B------:R-:W-:Y:S01]  /*11f50*/  ISETP.GT.U32.AND P2, PT, R2, R30, PT ;  /* 0x0000001e0200720c */ /* 0x000fe20003f44070 */
[--C-:B------:R-:W-:Y:S01]  /*11f60*/  @!P0 IMAD.IADD R36, R36, 0x1, -R2.reuse ;  /* 0x0000000124248824 */ /* 0x100fe200078e0a02 */
[C---:B------:R-:W-:Y:S01]  /*11f70*/  ISETP.GT.U32.AND P6, PT, R2.reuse, R4, PT ;  /* 0x000000040200720c */ /* 0x040fe20003fc4070 */
[--C-:B------:R-:W-:Y:S01]  /*11f80*/  @!P1 IMAD.IADD R33, R33, 0x1, -R2.reuse ;  /* 0x0000000121219824 */ /* 0x100fe200078e0a02 */
[----:B------:R-:W-:Y:S01]  /*11f90*/  ISETP.GT.U32.AND P0, PT, R2, R29, PT ;  /* 0x0000001d0200720c */ /* 0x000fe20003f04070 */
[----:B------:R-:W-:Y:S01]  /*11fa0*/  @!P3 IMAD.IADD R35, R35, 0x1, -R2 ;  /* 0x000000012323b824 */ /* 0x000fe200078e0a02 */
[----:B------:R-:W-:Y:S01]  /*11fb0*/  ISETP.GE.AND P1, PT, R242, RZ, PT ;  /* 0x000000fff200720c */ /* 0x000fe20003f26270 */
[----:B------:R-:W-:Y:S01]  /*11fc0*/  IMAD.HI.U32 R40, R3, R34, RZ ;  /* 0x0000002203287227 */ /* 0x000fe200078e00ff */
[----:B------:R-:W-:-:S02]  /*11fd0*/  ISETP.GE.AND P4, PT, R240, RZ, PT ;  /* 0x000000fff000720c */ /* 0x000fc40003f86270 */
[----:B------:R-:W-:Y:S01]  /*11fe0*/  ISETP.GE.AND P3, PT, R241, RZ, PT ;  /* 0x000000fff100720c */ /* 0x000fe20003f66270 */
[----:B------:R-:W-:Y:S01]  /*11ff0*/  IMAD.MOV R40, RZ, RZ, -R40 ;  /* 0x000000ffff287224 */ /* 0x000fe200078e0a28 */
[----:B------:R-:W-:Y:S01]  /*12000*/  ISETP.GE.AND P5, PT, R239, RZ, PT ;  /* 0x000000ffef00720c */ /* 0x000fe20003fa6270 */
[----:B------:R-:W-:Y:S02]  /*12010*/  @!P2 IMAD.IADD R30, R30, 0x1, -R2 ;  /* 0x000000011e1ea824 */ /* 0x000fe400078e0a02 */
[----:B------:R-:W-:Y:S02]  /*12020*/  IMAD R34, R2, R40, R34 ;  /* 0x0000002802227224 */ /* 0x000fe400078e0222 */
[--C-:B------:R-:W-:Y:S01]  /*12030*/  @!P6 IMAD.IADD R4, R4, 0x1, -R2.reuse ;  /* 0x000000010404e824 */ /* 0x100fe200078e0a02 */
[----:B------:R-:W-:Y:S01]  /*12040*/  ISETP.GT.U32.AND P6, PT, R2, R33, PT ;  /* 0x000000210200720c */ /* 0x000fe20003fc4070 */
[----:B------:R-:W-:Y:S02]  /*12050*/  IMAD.MOV.U32 R43, RZ, RZ, R37 ;  /* 0x000000ffff2b7224 */ /* 0x000fe400078e0025 */
[----:B------:R-:W-:-:S02]  /*12060*/  @!P0 IMAD.IADD R29, R29, 0x1, -R2 ;  /* 0x000000011d1d8824 */ /* 0x000fc400078e0a02 */
[----:B------:R-:W-:Y:S01]  /*12070*/  IMAD.MOV.U32 R42, RZ, RZ, R36 ;  /* 0x000000ffff2a7224 */ /* 0x000fe200078e0024 */
[----:B------:R-:W-:Y:S01]  /*12080*/  IABS R31, R249 ;  /* 0x000000f9001f7213 */ /* 0x000fe20000000000 */
[----:B------:R-:W-:Y:S01]  /*12090*/  @!P1 IMAD.MOV R35, RZ, RZ, -R35 ;  /* 0x000000ffff239224 */ /* 0x000fe200078e0a23 */
[----:B------:R-:W-:Y:S01]  /*120a0*/  ISETP.GE.AND P2, PT, R243, RZ, PT ;  /* 0x000000fff300720c */ /* 0x000fe20003f46270 */
[----:B------:R-:W-:Y:S01]  /*120b0*/  @!P4 IMAD.MOV R43, RZ, RZ, -R43 ;  /* 0x000000ffff2bc224 */ /* 0x000fe200078e0a2b */
[C---:B------:R-:W-:Y:S01]  /*120c0*/  ISETP.GT.U32.AND P1, PT, R2.reuse, R34, PT ;  /* 0x000000220200720c */ /* 0x040fe20003f24070 */
[----:B------:R-:W-:Y:S01]  /*120d0*/  @!P3 IMAD.MOV R42, RZ, RZ, -R42 ;  /* 0x000000ffff2ab224 */ /* 0x000fe200078e0a2a */
[C---:B------:R-:W-:Y:S02]  /*120e0*/  ISETP.GT.U32.AND P4, PT, R2.reuse, R30, PT ;  /* 0x0000001e0200720c */ /* 0x040fe40003f84070 */
[----:B------:R-:W-:Y:S01]  /*120f0*/  ISETP.GT.U32.AND P3, PT, R2, R29, PT ;  /* 0x0000001d0200720c */ /* 0x000fe20003f64070 */
[----:B------:R-:W-:Y:S01]  /*12100*/  IMAD.HI.U32 R39, R3, R31, RZ ;  /* 0x0000001f03277227 */ /* 0x000fe200078e00ff */
[----:B------:R-:W-:-:S03]  /*12110*/  ISETP.GE.AND P0, PT, R244, RZ, PT ;  /* 0x000000fff400720c */ /* 0x000fc60003f06270 */
[----:B------:R-:W-:Y:S02]  /*12120*/  IMAD.MOV.U32 R44, RZ, RZ, R38 ;  /* 0x000000ffff2c7224 */ /* 0x000fe400078e0026 */
[----:B------:R-:W-:Y:S02]  /*12130*/  IMAD.MOV R39, RZ, RZ, -R39 ;  /* 0x000000ffff277224 */ /* 0x000fe400078e0a27 */
[----:B------:R-:W-:Y:S02]  /*12140*/  @!P5 IMAD.MOV R44, RZ, RZ, -R44 ;  /* 0x000000ffff2cd224 */ /* 0x000fe400078e0a2c */
[----:B------:R-:W-:Y:S01]  /*12150*/  @!P6 IMAD.IADD R33, R33, 0x1, -R2 ;  /* 0x000000012121e824 */ /* 0x000fe200078e0a02 */
[C---:B------:R-:W-:Y:S01]  /*12160*/  ISETP.GT.U32.AND P5, PT, R2.reuse, R4, PT ;  /* 0x000000040200720c */ /* 0x040fe20003fa4070 */
[----:B------:R-:W-:Y:S01]  /*12170*/  IMAD R31, R2, R39, R31 ;  /* 0x00000027021f7224 */ /* 0x000fe200078e021f */
[----:B------:R-:W-:Y:S01]  /*12180*/  IABS R39, R26 ;  /* 0x0000001a00277213 */ /* 0x000fe20000000000 */
[----:B------:R-:W-:Y:S01]  /*12190*/  @!P2 IMAD.MOV R32, RZ, RZ, -R32 ;  /* 0x000000ffff20a224 */ /* 0x000fe200078e0a20 */
[----:B------:R-:W-:Y:S01]  /*121a0*/  STL [R1+0xa0], R44 ;  /* 0x0000a02c01007387 */ /* 0x000fe20000100800 */
[--C-:B------:R-:W-:Y:S01]  /*121b0*/  @!P1 IMAD.IADD R34, R34, 0x1, -R2.reuse ;  /* 0x0000000122229824 */ /* 0x100fe200078e0a02 */
[----:B------:R-:W-:Y:S01]  /*121c0*/  ISETP.GE.AND P2, PT, R245, RZ, PT ;  /* 0x000000fff500720c */ /* 0x000fe20003f46270 */
[----:B------:R-:W-:Y:S01]  /*121d0*/  IMAD.MOV.U32 R37, RZ, RZ, R33 ;  /* 0x000000ffff257224 */ /* 0x000fe200078e0021 */
[----:B------:R-:W-:Y:S01]  /*121e0*/  STL [R1+0x9c], R43 ;  /* 0x00009c2b01007387 */ /* 0x000fe20000100800 */
[--C-:B------:R-:W-:Y:S01]  /*121f0*/  @!P4 IMAD.IADD R30, R30, 0x1, -R2.reuse ;  /* 0x000000011e1ec824 */ /* 0x100fe200078e0a02 */
[----:B------:R-:W-:Y:S01]  /*12200*/  ISETP.GE.AND P4, PT, R246, RZ, PT ;  /* 0x000000fff600720c */ /* 0x000fe20003f86270 */
[----:B------:R-:W-:Y:S01]  /*12210*/  @!P3 IMAD.IADD R29, R29, 0x1, -R2 ;  /* 0x000000011d1db824 */ /* 0x000fe200078e0a02 */
[----:B------:R-:W-:Y:S01]  /*12220*/  STL [R1+0x98], R42 ;  /* 0x0000982a01007387 */ /* 0x000fe20000100800 */
[----:B------:R-:W-:Y:S01]  /*12230*/  ISETP.GE.AND P3, PT, R247, RZ, PT ;  /* 0x000000fff700720c */ /* 0x000fe20003f66270 */
[----:B------:R-:W-:Y:S01]  /*12240*/  @!P0 IMAD.MOV R37, RZ, RZ, -R37 ;  /* 0x000000ffff258224 */ /* 0x000fe200078e0a25 */
[C---:B------:R-:W-:Y:S01]  /*12250*/  ISETP.GT.U32.AND P6, PT, R2.reuse, R31, PT ;  /* 0x0000001f0200720c */ /* 0x040fe20003fc4070 */
[----:B------:R0:W-:Y:S01]  /*12260*/  STL [R1+0x94], R35 ;  /* 0x0000942301007387 */ /* 0x0001e20000100800 */
[----:B------:R-:W-:-:S03]  /*12270*/  ISETP.GT.U32.AND P0, PT, R2, R34, PT ;  /* 0x000000220200720c */ /* 0x000fc60003f04070 */
[----:B------:R1:W-:Y:S01]  /*12280*/  STL [R1+0x90], R32 ;  /* 0x0000902001007387 */ /* 0x0003e20000100800 */
[----:B------:R-:W-:Y:S02]  /*12290*/  IMAD.MOV.U32 R36, RZ, RZ, R30 ;  /* 0x000000ffff247224 */ /* 0x000fe400078e001e */
[----:B------:R-:W-:Y:S01]  /*122a0*/  @!P5 IMAD.IADD R4, R4, 0x1, -R2 ;  /* 0x000000010404d824 */ /* 0x000fe200078e0a02 */
[----:B0-----:R-:W-:Y:S01]  /*122b0*/  IABS R35, R27 ;  /* 0x0000001b00237213 */ /* 0x001fe20000000000 */
[----:B-1----:R-:W-:-:S04]  /*122c0*/  IMAD.HI.U32 R32, R3, R39, RZ ;  /* 0x0000002703207227 */ /* 0x002fc800078e00ff */
[----:B------:R-:W-:Y:S01]  /*122d0*/  IMAD.MOV R32, RZ, RZ, -R32 ;  /* 0x000000ffff207224 */ /* 0x000fe200078e0a20 */
[----:B------:R-:W-:Y:S01]  /*122e0*/  ISETP.GE.AND P5, PT, R248, RZ, PT ;  /* 0x000000fff800720c */ /* 0x000fe20003fa6270 */
[----:B------:R-:W-:-:S04]  /*122f0*/  IMAD.HI.U32 R30, R3, R35, RZ ;  /* 0x00000023031e7227 */ /* 0x000fc800078e00ff */
[C---:B------:R-:W-:Y:S02]  /*12300*/  IMAD R32, R2.reuse, R32, R39 ;  /* 0x0000002002207224 */ /* 0x040fe400078e0227 */
[----:B------:R-:W-:Y:S02]  /*12310*/  @!P2 IMAD.MOV R36, RZ, RZ, -R36 ;  /* 0x000000ffff24a224 */ /* 0x000fe400078e0a24 */
[----:B------:R-:W-:Y:S02]  /*12320*/  @!P4 IMAD.MOV R29, RZ, RZ, -R29 ;  /* 0x000000ffff1dc224 */ /* 0x000fe400078e0a1d */
[----:B------:R-:W-:Y:S01]  /*12330*/  @!P3 IMAD.MOV R4, RZ, RZ, -R4 ;  /* 0x000000ffff04b224 */ /* 0x000fe200078e0a04 */
[----:B------:R-:W-:Y:S01]  /*12340*/  STL [R1+0x88], R37 ;  /* 0x0000882501007387 */ /* 0x000fe20000100800 */
[----:B------:R-:W-:Y:S01]  /*12350*/  @!P6 IMAD.IADD R31, R31, 0x1, -R2 ;  /* 0x000000011f1fe824 */ /* 0x000fe200078e0a02 */
[----:B------:R-:W-:Y:S01]  /*12360*/  ISETP.GT.U32.AND P6, PT, R2, R32, PT ;  /* 0x000000200200720c */ /* 0x000fe20003fc4070 */
[----:B------:R-:W-:Y:S01]  /*12370*/  IMAD.MOV R30, RZ, RZ, -R30 ;  /* 0x000000ffff1e7224 */ /* 0x000fe200078e0a1e */
[----:B------:R-:W-:Y:S01]  /*12380*/  STL [R1+0x84], R36 ;  /* 0x0000842401007387 */ /* 0x000fe20000100800 */
[----:B------:R-:W-:-:S03]  /*12390*/  @!P0 IMAD.IADD R34, R34, 0x1, -R2 ;  /* 0x0000000122228824 */ /* 0x000fc600078e0a02 */
[----:B------:R0:W-:Y:S04]  /*123a0*/  STL [R1+0x80], R29 ;  /* 0x0000801d01007387 */ /* 0x0001e80000100800 */
[----:B------:R1:W-:Y:S01]  /*123b0*/  STL [R1+0x7c], R4 ;  /* 0x00007c0401007387 */ /* 0x0003e20000100800 */
[----:B------:R-:W-:Y:S01]  /*123c0*/  ISETP.GE.AND P4, PT, R26, RZ, PT ;  /* 0x000000ff1a00720c */ /* 0x000fe20003f86270 */
[----:B0-----:R-:W-:Y:S02]  /*123d0*/  IMAD.MOV.U32 R29, RZ, RZ, R34 ;  /* 0x000000ffff1d7224 */ /* 0x001fe400078e0022 */
[C---:B-1----:R-:W-:Y:S02]  /*123e0*/  IMAD R4, R2.reuse, R30, R35 ;  /* 0x0000001e02047224 */ /* 0x042fe400078e0223 */
[----:B------:R-:W-:Y:S01]  /*123f0*/  @!P5 IMAD.MOV R29, RZ, RZ, -R29 ;  /* 0x000000ffff1dd224 */ /* 0x000fe200078e0a1d */
[----:B------:R-:W-:-:S02]  /*12400*/  ISETP.GT.U32.AND P2, PT, R2, R31, PT ;  /* 0x0000001f0200720c */ /* 0x000fc40003f44070 */
[----:B------:R-:W-:Y:S02]  /*12410*/  ISETP.GT.U32.AND P5, PT, R2, R4, PT ;  /* 0x000000040200720c */ /* 0x000fe40003fa4070 */
[----:B------:R-:W-:Y:S01]  /*12420*/  IABS R26, R28 ;  /* 0x0000001c001a7213 */ /* 0x000fe20000000000 */
[----:B------:R-:W-:Y:S01]  /*12430*/  @!P6 IMAD.IADD R32, R32, 0x1, -R2 ;  /* 0x000000012020e824 */ /* 0x000fe200078e0a02 */
[----:B------:R-:W-:-:S03]  /*12440*/  ISETP.GE.AND P1, PT, R249, RZ, PT ;  /* 0x000000fff900720c */ /* 0x000fc60003f26270 */
[----:B------:R-:W-:Y:S01]  /*12450*/  IMAD.MOV.U32 R30, RZ, RZ, R26 ;  /* 0x000000ffff1e7224 */ /* 0x000fe200078e001a */
[----:B------:R-:W-:Y:S02]  /*12460*/  ISETP.GE.AND P0, PT, R28, RZ, PT ;  /* 0x000000ff1c00720c */ /* 0x000fe40003f06270 */
[----:B------:R-:W-:Y:S01]  /*12470*/  ISETP.GT.U32.AND P6, PT, R2, R32, PT ;  /* 0x000000200200720c */ /* 0x000fe20003fc4070 */
[----:B------:R-:W-:Y:S01]  /*12480*/  IMAD.HI.U32 R28, R3, R30, RZ ;  /* 0x0000001e031c7227 */ /* 0x000fe200078e00ff */
[----:B------:R-:W-:Y:S02]  /*12490*/  ISETP.GE.AND P3, PT, R27, RZ, PT ;  /* 0x000000ff1b00720c */ /* 0x000fe40003f66270 */
[----:B------:R-:W-:Y:S01]  /*124a0*/  IABS R27, R25 ;  /* 0x00000019001b7213 */ /* 0x000fe20000000000 */
[--C-:B------:R-:W-:Y:S02]  /*124b0*/  @!P5 IMAD.IADD R4, R4, 0x1, -R2.reuse ;  /* 0x000000010404d824 */ /* 0x100fe400078e0a02 */
[----:B------:R-:W-:-:S02]  /*124c0*/  @!P2 IMAD.IADD R31, R31, 0x1, -R2 ;  /* 0x000000011f1fa824 */ /* 0x000fc400078e0a02 */
[----:B------:R-:W-:Y:S01]  /*124d0*/  IMAD.MOV R28, RZ, RZ, -R28 ;  /* 0x000000ffff1c7224 */ /* 0x000fe200078e0a1c */
[----:B------:R0:W-:Y:S01]  /*124e0*/  STL [R1+0x78], R29 ;  /* 0x0000781d01007387 */ /* 0x0001e20000100800 */
[----:B------:R-:W-:Y:S02]  /*124f0*/  ISETP.GE.AND P2, PT, R25, RZ, PT ;  /* 0x000000ff1900720c */ /* 0x000fe40003f46270 */
[C---:B------:R-:W-:Y:S01]  /*12500*/  IMAD R30, R2.reuse, R28, R30 ;  /* 0x0000001c021e7224 */ /* 0x040fe200078e021e */
[----:B------:R-:W-:Y:S01]  /*12510*/  ISETP.GT.U32.AND P5, PT, R2, R4, PT ;  /* 0x000000040200720c */ /* 0x000fe20003fa4070 */
[----:B------:R-:W-:Y:S01]  /*12520*/  IMAD.HI.U32 R28, R3, R27, RZ ;  /* 0x0000001b031c7227 */ /* 0x000fe200078e00ff */
[----:B------:R-:W-:-:S03]  /*12530*/  IABS R25, R23 ;  /* 0x0000001700197213 */ /* 0x000fc60000000000 */
[----:B0-----:R-:W-:Y:S01]  /*12540*/  IMAD.MOV.U32 R29, RZ, RZ, R31 ;  /* 0x000000ffff1d7224 */ /* 0x001fe200078e001f */
[----:B------:R-:W-:Y:S01]  /*12550*/  IABS R26, R24 ;  /* 0x00000018001a7213 */ /* 0x000fe20000000000 */
[----:B------:R-:W-:Y:S01]  /*12560*/  @!P6 IMAD.IADD R32, R32, 0x1, -R2 ;  /* 0x000000012020e824 */ /* 0x000fe200078e0a02 */
[----:B------:R-:W-:Y:S01]  /*12570*/  ISETP.GT.U32.AND P6, PT, R2, R30, PT ;  /* 0x0000001e0200720c */ /* 0x000fe20003fc4070 */
[----:B------:R-:W-:Y:S01]  /*12580*/  @!P1 IMAD.MOV R29, RZ, RZ, -R29 ;  /* 0x000000ffff1d9224 */ /* 0x000fe200078e0a1d */
[----:B------:R-:W-:Y:S01]  /*12590*/  ISETP.GE.AND P1, PT, R24, RZ, PT ;  /* 0x000000ff1800720c */ /* 0x000fe20003f26270 */
[----:B------:R-:W-:Y:S02]  /*125a0*/  IMAD.MOV R28, RZ, RZ, -R28 ;  /* 0x000000ffff1c7224 */ /* 0x000fe400078e0a1c */
[----:B------:R-:W-:Y:S02]  /*125b0*/  IMAD.MOV.U32 R24, RZ, RZ, R25 ;  /* 0x000000ffff187224 */ /* 0x000fe400078e0019 */
[----:B------:R-:W-:Y:S01]  /*125c0*/  IMAD.HI.U32 R33, R3, R26, RZ ;  /* 0x0000001a03217227 */ /* 0x000fe200078e00ff */
[----:B------:R-:W-:-:S03]  /*125d0*/  IABS R25, R20 ;  /* 0x0000001400197213 */ /* 0x000fc60000000000 */
[----:B------:R-:W-:Y:S02]  /*125e0*/  IMAD R27, R2, R28, R27 ;  /* 0x0000001c021b7224 */ /* 0x000fe400078e021b */
[----:B------:R-:W-:Y:S01]  /*125f0*/  IMAD.HI.U32 R31, R3, R24, RZ ;  /* 0x00000018031f7227 */ /* 0x000fe200078e00ff */
[----:B------:R0:W-:Y:S03]  /*12600*/  STL [R1+0x74], R29 ;  /* 0x0000741d01007387 */ /* 0x0001e60000100800 */
[----:B------:R-:W-:Y:S02]  /*12610*/  IMAD.MOV R33, RZ, RZ, -R33 ;  /* 0x000000ffff217224 */ /* 0x000fe400078e0a21 */
[----:B------:R-:W-:Y:S01]  /*12620*/  @!P5 IMAD.IADD R4, R4, 0x1, -R2 ;  /* 0x000000010404d824 */ /* 0x000fe200078e0a02 */
[----:B------:R-:W-:Y:S01]  /*12630*/  ISETP.GT.U32.AND P5, PT, R2, R27, PT ;  /* 0x0000001b0200720c */ /* 0x000fe20003fa4070 */
[----:B------:R-:W-:-:S02]  /*12640*/  IMAD.MOV R31, RZ, RZ, -R31 ;  /* 0x000000ffff1f7224 */ /* 0x000fc400078e0a1f */
[----:B------:R-:W-:Y:S02]  /*12650*/  IMAD R26, R2, R33, R26 ;  /* 0x00000021021a7224 */ /* 0x000fe400078e021a */
[----:B0-----:R-:W-:-:S04]  /*12660*/  IMAD.HI.U32 R29, R3, R25, RZ ;  /* 0x00000019031d7227 */ /* 0x001fc800078e00ff */
[----:B------:R-:W-:Y:S02]  /*12670*/  IMAD.MOV.U32 R35, RZ, RZ, R32 ;  /* 0x000000ffff237224 */ /* 0x000fe400078e0020 */
[----:B------:R-:W-:Y:S02]  /*12680*/  @!P6 IMAD.IADD R30, R30, 0x1, -R2 ;  /* 0x000000011e1ee824 */ /* 0x000fe400078e0a02 */
[C---:B------:R-:W-:Y:S02]  /*12690*/  IMAD R24, R2.reuse, R31, R24 ;  /* 0x0000001f02187224 */ /* 0x040fe400078e0218 */
[----:B------:R-:W-:Y:S02]  /*126a0*/  IMAD.MOV R31, RZ, RZ, -R29 ;  /* 0x000000ffff1f7224 */ /* 0x000fe400078e0a1d */
[----:B------:R-:W-:Y:S02]  /*126b0*/  IMAD.MOV.U32 R34, RZ, RZ, R4 ;  /* 0x000000ffff227224 */ /* 0x000fe400078e0004 */
[----:B------:R-:W-:Y:S01]  /*126c0*/  @!P4 IMAD.MOV R35, RZ, RZ, -R35 ;  /* 0x000000ffff23c224 */ /* 0x000fe200078e0a23 */
[C---:B------:R-:W-:Y:S01]  /*126d0*/  ISETP.GT.U32.AND P4, PT, R2.reuse, R26, PT ;  /* 0x0000001a0200720c */ /* 0x040fe20003f84070 */
[C---:B------:R-:W-:Y:S01]  /*126e0*/  IMAD R25, R2.reuse, R31, R25 ;  /* 0x0000001f02197224 */ /* 0x040fe200078e0219 */
[C---:B------:R-:W-:Y:S01]  /*126f0*/  ISETP.GT.U32.AND P6, PT, R2.reuse, R30, PT ;  /* 0x0000001e0200720c */ /* 0x040fe20003fc4070 */
[----:B------:R-:W-:Y:S01]  /*12700*/  @!P3 IMAD.MOV R34, RZ, RZ, -R34 ;  /* 0x000000ffff22b224 */ /* 0x000fe200078e0a22 */
[C---:B------:R-:W-:Y:S01]  /*12710*/  ISETP.GT.U32.AND P3, PT, R2.reuse, R24, PT ;  /* 0x000000180200720c */ /* 0x040fe20003f64070 */
[----:B------:R-:W-:Y:S01]  /*12720*/  @!P5 IMAD.IADD R27, R27, 0x1, -R2 ;  /* 0x000000011b1bd824 */ /* 0x000fe200078e0a02 */
[----:B------:R-:W-:-:S02]  /*12730*/  ISETP.GT.U32.AND P5, PT, R2, R25, PT ;  /* 0x000000190200720c */ /* 0x000fc40003fa4070 */
[----:B------:R-:W-:Y:S02]  /*12740*/  IABS R28, R21 ;  /* 0x00000015001c7213 */ /* 0x000fe40000000000 */
[----:B------:R-:W-:-:S03]  /*12750*/  IABS R31, R17 ;  /* 0x00000011001f7213 */ /* 0x000fc60000000000 */
[--C-:B------:R-:W-:Y:S01]  /*12760*/  @!P4 IMAD.IADD R26, R26, 0x1, -R2.reuse ;  /* 0x000000011a1ac824 */ /* 0x100fe200078e0a02 */
[----:B------:R-:W-:Y:S01]  /*12770*/  ISETP.GT.U32.AND P4, PT, R2, R27, PT ;  /* 0x0000001b0200720c */ /* 0x000fe20003f84070 */
[----:B------:R-:W-:Y:S01]  /*12780*/  @!P6 IMAD.IADD R30, R30, 0x1, -R2 ;  /* 0x000000011e1ee824 */ /* 0x000fe200078e0a02 */
[----:B------:R-:W-:Y:S01]  /*12790*/  ISETP.GE.AND P6, PT, R23, RZ, PT ;  /* 0x000000ff1700720c */ /* 0x000fe20003fc6270 */
[----:B------:R-:W-:Y:S01]  /*127a0*/  IMAD.HI.U32 R29, R3, R28, RZ ;  /* 0x0000001c031d7227 */ /* 0x000fe200078e00ff */
[----:B------:R-:W-:-:S03]  /*127b0*/  IABS R23, R22 ;  /* 0x0000001600177213 */ /* 0x000fc60000000000 */
[----:B------:R-:W-:Y:S01]  /*127c0*/  @!P3 IMAD.IADD R24, R24, 0x1, -R2 ;  /* 0x000000011818b824 */ /* 0x000fe200078e0a02 */
[C---:B------:R-:W-:Y:S01]  /*127d0*/  ISETP.GT.U32.AND P3, PT, R2.reuse, R26, PT ;  /* 0x0000001a0200720c */ /* 0x040fe20003f64070 */
[----:B------:R-:W-:Y:S02]  /*127e0*/  IMAD.MOV R29, RZ, RZ, -R29 ;  /* 0x000000ffff1d7224 */ /* 0x000fe400078e0a1d */
[----:B------:R-:W-:Y:S02]  /*127f0*/  IMAD.MOV.U32 R32, RZ, RZ, R30 ;  /* 0x000000ffff207224 */ /* 0x000fe400078e001e */
[----:B------:R-:W-:Y:S01]  /*12800*/  @!P5 IMAD.IADD R25, R25, 0x1, -R2 ;  /* 0x000000011919d824 */ /* 0x000fe200078e0a02 */
[----:B------:R-:W-:Y:S01]  /*12810*/  ISETP.GT.U32.AND P5, PT, R2, R24, PT ;  /* 0x000000180200720c */ /* 0x000fe20003fa4070 */
[----:B------:R-:W-:Y:S02]  /*12820*/  IMAD.MOV.U32 R30, RZ, RZ, R31 ;  /* 0x000000ffff1e7224 */ /* 0x000fe400078e001f */
[----:B------:R-:W-:-:S04]  /*12830*/  IMAD.HI.U32 R31, R3, R23, RZ ;  /* 0x00000017031f7227 */ /* 0x000fc800078e00ff */
[C---:B------:R-:W-:Y:S02]  /*12840*/  IMAD R4, R2.reuse, R29, R28 ;  /* 0x0000001d02047224 */ /* 0x040fe400078e021c */
[----:B------:R-:W-:Y:S01]  /*12850*/  IMAD.MOV R31, RZ, RZ, -R31 ;  /* 0x000000ffff1f7224 */ /* 0x000fe200078e0a1f */
[----:B------:R-:W-:Y:S01]  /*12860*/  IABS R28, R19 ;  /* 0x00000013001c7213 */ /* 0x000fe20000000000 */
[----:B------:R-:W-:Y:S01]  /*12870*/  @!P0 IMAD.MOV R32, RZ, RZ, -R32 ;  /* 0x000000ffff208224 */ /* 0x000fe200078e0a20 */
[C---:B------:R-:W-:Y:S01]  /*12880*/  ISETP.GT.U32.AND P0, PT, R2.reuse, R25, PT ;  /* 0x000000190200720c */ /* 0x040fe20003f04070 */
[--C-:B------:R-:W-:Y:S01]  /*12890*/  @!P4 IMAD.IADD R27, R27, 0x1, -R2.reuse ;  /* 0x000000011b1bc824 */ /* 0x100fe200078e0a02 */
[C---:B------:R-:W-:Y:S01]  /*128a0*/  ISETP.GT.U32.AND P4, PT, R2.reuse, R4, PT ;  /* 0x000000040200720c */ /* 0x040fe20003f84070 */
[----:B------:R-:W-:Y:S02]  /*128b0*/  IMAD R23, R2, R31, R23 ;  /* 0x0000001f02177224 */ /* 0x000fe400078e0217 */
[----:B------:R-:W-:Y:S01]  /*128c0*/  @!P3 IMAD.IADD R26, R26, 0x1, -R2 ;  /* 0x000000011a1ab824 */ /* 0x000fe200078e0a02 */
[----:B------:R-:W-:Y:S01]  /*128d0*/  ISETP.GE.AND P3, PT, R20, RZ, PT ;  /* 0x000000ff1400720c */ /* 0x000fe20003f66270 */
[----:B------:R-:W-:Y:S01]  /*128e0*/  IMAD.HI.U32 R20, R3, R28, RZ ;  /* 0x0000001c03147227 */ /* 0x000fe200078e00ff */
[----:B------:R-:W-:-:S03]  /*128f0*/  IABS R29, R18 ;  /* 0x00000012001d7213 */ /* 0x000fc60000000000 */
[----:B------:R-:W-:Y:S01]  /*12900*/  @!P5 IMAD.IADD R24, R24, 0x1, -R2 ;  /* 0x000000011818d824 */ /* 0x000fe200078e0a02 */
[----:B------:R-:W-:Y:S01]  /*12910*/  ISETP.GT.U32.AND P5, PT, R2, R23, PT ;  /* 0x000000170200720c */ /* 0x000fe20003fa4070 */
[----:B------:R-:W-:Y:S01]  /*12920*/  IMAD.HI.U32 R31, R3, R30, RZ ;  /* 0x0000001e031f7227 */ /* 0x000fe200078e00ff */
[----:B------:R-:W-:Y:S03]  /*12930*/  STL [R1+0x70], R35 ;  /* 0x0000702301007387 */ /* 0x000fe60000100800 */
[----:B------:R-:W-:Y:S01]  /*12940*/  IMAD.MOV R20, RZ, RZ, -R20 ;  /* 0x000000ffff147224 */ /* 0x000fe200078e0a14 */
[----:B------:R-:W-:Y:S01]  /*12950*/  STL [R1+0x6c], R34 ;  /* 0x00006c2201007387 */ /* 0x000fe20000100800 */
[----:B------:R-:W-:-:S03]  /*12960*/  IMAD.MOV R31, RZ, RZ, -R31 ;  /* 0x000000ffff1f7224 */ /* 0x000fc600078e0a1f */
[----:B------:R0:W-:Y:S01]  /*12970*/  STL [R1+0x68], R32 ;  /* 0x0000682001007387 */ /* 0x0001e20000100800 */
[----:B------:R-:W-:Y:S01]  /*12980*/  IMAD R20, R2, R20, R28 ;  /* 0x0000001402147224 */ /* 0x000fe200078e021c */
[----:B------:R-:W-:Y:S01]  /*12990*/  IABS R28, R15 ;  /* 0x0000000f001c7213 */ /* 0x000fe20000000000 */
[--C-:B------:R-:W-:Y:S01]  /*129a0*/  @!P0 IMAD.IADD R25, R25, 0x1, -R2.reuse ;  /* 0x0000000119198824 */ /* 0x100fe200078e0a02 */
[----:B------:R-:W-:Y:S01]  /*129b0*/  ISETP.GE.AND P0, PT, R21, RZ, PT ;  /* 0x000000ff1500720c */ /* 0x000fe20003f06270 */
[----:B------:R-:W-:Y:S01]  /*129c0*/  @!P4 IMAD.IADD R4, R4, 0x1, -R2 ;  /* 0x000000010404c824 */ /* 0x000fe200078e0a02 */
[----:B------:R-:W-:Y:S01]  /*129d0*/  ISETP.GE.AND P4, PT, R22, RZ, PT ;  /* 0x000000ff1600720c */ /* 0x000fe20003f86270 */
[----:B0-----:R-:W-:-:S04]  /*129e0*/  IMAD.HI.U32 R32, R3, R29, RZ ;  /* 0x0000001d03207227 */ /* 0x001fc800078e00ff */
[----:B------:R-:W-:Y:S02]  /*129f0*/  IMAD.MOV R21, RZ, RZ, -R32 ;  /* 0x000000ffff157224 */ /* 0x000fe400078e0a20 */
[C---:B------:R-:W-:Y:S02]  /*12a00*/  IMAD R22, R2.reuse, R31, R30 ;  /* 0x0000001f02167224 */ /* 0x040fe400078e021e */
[----:B------:R-:W-:Y:S02]  /*12a10*/  IMAD.MOV.U32 R34, RZ, RZ, R27 ;  /* 0x000000ffff227224 */ /* 0x000fe400078e001b */
[----:B------:R-:W-:Y:S02]  /*12a20*/  IMAD.MOV.U32 R27, RZ, RZ, R28 ;  /* 0x000000ffff1b7224 */ /* 0x000fe400078e001c */
[C---:B------:R-:W-:Y:S02]  /*12a30*/  IMAD R21, R2.reuse, R21, R29 ;  /* 0x0000001502157224 */ /* 0x040fe400078e021d */
[----:B------:R-:W-:Y:S01]  /*12a40*/  @!P5 IMAD.IADD R23, R23, 0x1, -R2 ;  /* 0x000000011717d824 */ /* 0x000fe200078e0a02 */
[C---:B------:R-:W-:Y:S01]  /*12a50*/  ISETP.GT.U32.AND P5, PT, R2.reuse, R22, PT ;  /* 0x000000160200720c */ /* 0x040fe20003fa4070 */
[----:B------:R-:W-:Y:S01]  /*12a60*/  @!P2 IMAD.MOV R34, RZ, RZ, -R34 ;  /* 0x000000ffff22a224 */ /* 0x000fe200078e0a22 */
[----:B------:R-:W-:Y:S01]  /*12a70*/  ISETP.GT.U32.AND P2, PT, R2, R4, PT ;  /* 0x000000040200720c */ /* 0x000fe20003f44070 */
[----:B------:R-:W-:-:S04]  /*12a80*/  IMAD.MOV.U32 R28, RZ, RZ, R24 ;  /* 0x000000ffff1c7224 */ /* 0x000fc800078e0018 */
[----:B------:R-:W-:Y:S01]  /*12a90*/  @!P6 IMAD.MOV R28, RZ, RZ, -R28 ;  /* 0x000000ffff1ce224 */ /* 0x000fe200078e0a1c */
[----:B------:R-:W-:Y:S01]  /*12aa0*/  ISETP.GT.U32.AND P6, PT, R2, R21, PT ;  /* 0x000000150200720c */ /* 0x000fe20003fc4070 */
[----:B------:R-:W-:-:S04]  /*12ab0*/  IMAD.MOV.U32 R33, RZ, RZ, R26 ;  /* 0x000000ffff217224 */ /* 0x000fc800078e001a */
[----:B------:R-:W-:Y:S01]  /*12ac0*/  @!P1 IMAD.MOV R33, RZ, RZ, -R33 ;  /* 0x000000ffff219224 */ /* 0x000fe200078e0a21 */
[----:B------:R-:W-:Y:S01]  /*12ad0*/  ISETP.GT.U32.AND P1, PT, R2, R23, PT ;  /* 0x000000170200720c */ /* 0x000fe20003f24070 */
[--C-:B------:R-:W-:Y:S01]  /*12ae0*/  @!P2 IMAD.IADD R4, R4, 0x1, -R2.reuse ;  /* 0x000000010404a824 */ /* 0x100fe200078e0a02 */
[----:B------:R-:W-:Y:S01]  /*12af0*/  ISETP.GT.U32.AND P2, PT, R2, R20, PT ;  /* 0x000000140200720c */ /* 0x000fe20003f44070 */
[--C-:B------:R-:W-:Y:S02]  /*12b00*/  @!P5 IMAD.IADD R22, R22, 0x1, -R2.reuse ;  /* 0x000000011616d824 */ /* 0x100fe400078e0a02 */
[----:B------:R-:W-:Y:S02]  /*12b10*/  @!P3 IMAD.MOV R25, RZ, RZ, -R25 ;  /* 0x000000ffff19b224 */ /* 0x000fe400078e0a19 */
[----:B------:R-:W-:Y:S01]  /*12b20*/  @!P6 IMAD.IADD R21, R21, 0x1, -R2 ;  /* 0x000000011515e824 */ /* 0x000fe200078e0a02 */
[----:B------:R-:W-:Y:S01]  /*12b30*/  ISETP.GT.U32.AND P6, PT, R2, R22, PT ;  /* 0x000000160200720c */ /* 0x000fe20003fc4070 */
[----:B------:R-:W-:Y:S01]  /*12b40*/  STL [R1+0x64], R34 ;  /* 0x0000642201007387 */ /* 0x000fe20000100800 */
[----:B------:R-:W-:Y:S01]  /*12b50*/  IMAD.HI.U32 R24, R3, R27, RZ ;  /* 0x0000001b03187227 */ /* 0x000fe200078e00ff */
[----:B------:R-:W-:-:S02]  /*12b60*/  IABS R29, R16 ;  /* 0x00000010001d7213 */ /* 0x000fc40000000000 */
[----:B------:R-:W-:Y:S01]  /*12b70*/  STL [R1+0x60], R33 ;  /* 0x0000602101007387 */ /* 0x000fe20000100800 */
[----:B------:R-:W-:-:S03]  /*12b80*/  IMAD.MOV R24, RZ, RZ, -R24 ;  /* 0x000000ffff187224 */ /* 0x000fc600078e0a18 */
[----:B------:R-:W-:Y:S01]  /*12b90*/  STL [R1+0x5c], R28 ;  /* 0x00005c1c01007387 */ /* 0x000fe20000100800 */
[----:B------:R-:W-:-:S03]  /*12ba0*/  IMAD.MOV.U32 R26, RZ, RZ, R29 ;  /* 0x000000ffff1a7224 */ /* 0x000fc600078e001d */
[----:B------:R0:W-:Y:S01]  /*12bb0*/  STL [R1+0x58], R25 ;  /* 0x0000581901007387 */ /* 0x0001e20000100800 */
[--C-:B------:R-:W-:Y:S01]  /*12bc0*/  @!P1 IMAD.IADD R23, R23, 0x1, -R2.reuse ;  /* 0x0000000117179824 */ /* 0x100fe200078e0a02 */
[----:B------:R-:W-:Y:S01]  /*12bd0*/  ISETP.GE.AND P5, PT, R19, RZ, PT ;  /* 0x000000ff1300720c */ /* 0x000fe20003fa6270 */
[----:B------:R-:W-:Y:S01]  /*12be0*/  IMAD R19, R2, R24, R27 ;  /* 0x0000001802137224 */ /* 0x000fe200078e021b */
[----:B------:R-:W-:Y:S01]  /*12bf0*/  ISETP.GE.AND P1, PT, R18, RZ, PT ;  /* 0x000000ff1200720c */ /* 0x000fe20003f26270 */
[----:B------:R-:W-:Y:S02]  /*12c00*/  @!P2 IMAD.IADD R20, R20, 0x1, -R2 ;  /* 0x000000011414a824 */ /* 0x000fe400078e0a02 */
[----:B0-----:R-:W-:Y:S01]  /*12c10*/  IMAD.MOV.U32 R25, RZ, RZ, R4 ;  /* 0x000000ffff197224 */ /* 0x001fe200078e0004 */
[----:B------:R-:W-:Y:S01]  /*12c20*/  ISETP.GE.AND P3, PT, R17, RZ, PT ;  /* 0x000000ff1100720c */ /* 0x000fe20003f66270 */
[----:B------:R-:W-:Y:S01]  /*12c30*/  IMAD.HI.U32 R17, R3, R26, RZ ;  /* 0x0000001a03117227 */ /* 0x000fe200078e00ff */
[----:B------:R-:W-:-:S02]  /*12c40*/  IABS R18, R12 ;  /* 0x0000000c00127213 */ /* 0x000fc40000000000 */
[----:B------:R-:W-:Y:S01]  /*12c50*/  ISETP.GT.U32.AND P2, PT, R2, R21, PT ;  /* 0x000000150200720c */ /* 0x000fe20003f44070 */
[----:B------:R-:W-:Y:S02]  /*12c60*/  @!P0 IMAD.MOV R25, RZ, RZ, -R25 ;  /* 0x000000ffff198224 */ /* 0x000fe400078e0a19 */
[----:B------:R-:W-:Y:S01]  /*12c70*/  @!P6 IMAD.IADD R22, R22, 0x1, -R2 ;  /* 0x000000011616e824 */ /* 0x000fe200078e0a02 */
[C---:B------:R-:W-:Y:S01]  /*12c80*/  ISETP.GT.U32.AND P6, PT, R2.reuse, R19, PT ;  /* 0x000000130200720c */ /* 0x040fe20003fc4070 */
[----:B------:R-:W-:Y:S01]  /*12c90*/  IMAD.MOV R17, RZ, RZ, -R17 ;  /* 0x000000ffff117224 */ /* 0x000fe200078e0a11 */
[----:B------:R0:W-:Y:S03]  /*12ca0*/  STL [R1+0x54], R25 ;  /* 0x0000541901007387 */ /* 0x0001e60000100800 */
[----:B------:R-:W-:Y:S02]  /*12cb0*/  IMAD R17, R2, R17, R26 ;  /* 0x0000001102117224 */ /* 0x000fe400078e021a */
[----:B0-----:R-:W-:-:S04]  /*12cc0*/  IMAD.HI.U32 R25, R3, R18, RZ ;  /* 0x0000001203197227 */ /* 0x001fc800078e00ff */
[----:B------:R-:W-:Y:S02]  /*12cd0*/  IMAD.MOV R25, RZ, RZ, -R25 ;  /* 0x000000ffff197224 */ /* 0x000fe400078e0a19 */
[----:B------:R-:W-:Y:S01]  /*12ce0*/  @!P2 IMAD.IADD R21, R21, 0x1, -R2 ;  /* 0x000000011515a824 */ /* 0x000fe200078e0a02 */
[C---:B------:R-:W-:Y:S01]  /*12cf0*/  ISETP.GT.U32.AND P2, PT, R2.reuse, R17, PT ;  /* 0x000000110200720c */ /* 0x040fe20003f44070 */
[----:B------:R-:W-:Y:S02]  /*12d00*/  IMAD R18, R2, R25, R18 ;  /* 0x0000001902127224 */ /* 0x000fe400078e0212 */
[----:B------:R-:W-:-:S03]  /*12d10*/  @!P6 IMAD.IADD R19, R19, 0x1, -R2 ;  /* 0x000000011313e824 */ /* 0x000fc600078e0a02 */
[C---:B------:R-:W-:Y:S02]  /*12d20*/  ISETP.GT.U32.AND P6, PT, R2.reuse, R18, PT ;  /* 0x000000120200720c */ /* 0x040fe40003fc4070 */
[----:B------:R-:W-:-:S05]  /*12d30*/  ISETP.GT.U32.AND P0, PT, R2, R20, PT ;  /* 0x000000140200720c */ /* 0x000fca0003f04070 */
[----:B------:R-:W-:Y:S02]  /*12d40*/  @!P2 IMAD.IADD R17, R17, 0x1, -R2 ;  /* 0x000000011111a824 */ /* 0x000fe400078e0a02 */
[----:B------:R-:W-:-:S04]  /*12d50*/  @!P4 IMAD.MOV R23, RZ, RZ, -R23 ;  /* 0x000000ffff17c224 */ /* 0x000fc800078e0a17 */
[----:B------:R-:W-:Y:S01]  /*12d60*/  @!P6 IMAD.IADD R18, R18, 0x1, -R2 ;  /* 0x000000011212e824 */ /* 0x000fe200078e0a02 */
[C---:B------:R-:W-:Y:S02]  /*12d70*/  ISETP.GT.U32.AND P6, PT, R2.reuse, R17, PT ;  /* 0x000000110200720c */ /* 0x040fe40003fc4070 */
[----:B------:R-:W-:Y:S01]  /*12d80*/  ISETP.GT.U32.AND P4, PT, R2, R19, PT ;  /* 0x000000130200720c */ /* 0x000fe20003f84070 */
[----:B------:R-:W-:Y:S02]  /*12d90*/  IMAD.MOV.U32 R28, RZ, RZ, R22 ;  /* 0x000000ffff1c7224 */ /* 0x000fe400078e0016 */
[----:B------:R-:W-:Y:S02]  /*12da0*/  @!P0 IMAD.IADD R20, R20, 0x1, -R2 ;  /* 0x0000000114148824 */ /* 0x000fe400078e0a02 */
[----:B------:R-:W-:Y:S01]  /*12db0*/  @!P3 IMAD.MOV R28, RZ, RZ, -R28 ;  /* 0x000000ffff1cb224 */ /* 0x000fe200078e0a1c */
[----:B------:R-:W-:Y:S01]  /*12dc0*/  ISETP.GT.U32.AND P3, PT, R2, R18, PT ;  /* 0x000000120200720c */ /* 0x000fe20003f64070 */
[----:B------:R-:W-:Y:S01]  /*12dd0*/  IMAD.MOV.U32 R22, RZ, RZ, R20 ;  /* 0x000000ffff167224 */ /* 0x000fe200078e0014 */
[----:B------:R-:W-:Y:S01]  /*12de0*/  ISETP.GE.AND P0, PT, R15, RZ, PT ;  /* 0x000000ff0f00720c */ /* 0x000fe20003f06270 */
[----:B------:R-:W-:Y:S01]  /*12df0*/  @!P1 IMAD.MOV R21, RZ, RZ, -R21 ;  /* 0x000000ffff159224 */ /* 0x000fe200078e0a15 */
[----:B------:R-:W-:Y:S01]  /*12e00*/  ISETP.GE.AND P2, PT, R16, RZ, PT ;  /* 0x000000ff1000720c */ /* 0x000fe20003f46270 */
[----:B------:R-:W-:Y:S01]  /*12e10*/  @!P6 IMAD.IADD R17, R17, 0x1, -R2 ;  /* 0x000000011111e824 */ /* 0x000fe200078e0a02 */
[----:B------:R-:W-:Y:S01]  /*12e20*/  ISETP.GE.AND P6, PT, R12, RZ, PT ;  /* 0x000000ff0c00720c */ /* 0x000fe20003fc6270 */
[----:B------:R-:W-:Y:S01]  /*12e30*/  @!P5 IMAD.MOV R22, RZ, RZ, -R22 ;  /* 0x000000ffff16d224 */ /* 0x000fe200078e0a16 */
[----:B------:R-:W-:Y:S01]  /*12e40*/  STL [R1+0x50], R23 ;  /* 0x0000501701007387 */ /* 0x000fe20000100800 */
[----:B------:R-:W-:-:S02]  /*12e50*/  @!P4 IMAD.IADD R19, R19, 0x1, -R2 ;  /* 0x000000011313c824 */ /* 0x000fc400078e0a02 */
[----:B------:R-:W-:Y:S01]  /*12e60*/  IMAD.MOV.U32 R71, RZ, RZ, R66 ;  /* 0x000000ffff477224 */ /* 0x000fe200078e0042 */
[----:B------:R-:W-:Y:S01]  /*12e70*/  STL [R1+0x4c], R28 ;  /* 0x00004c1c01007387 */ /* 0x000fe20000100800 */
[----:B------:R-:W-:Y:S02]  /*12e80*/  IMAD.MOV.U32 R66, RZ, RZ, R65 ;  /* 0x000000ffff427224 */ /* 0x000fe400078e0041 */
[----:B------:R-:W-:Y:S01]  /*12e90*/  IMAD.MOV.U32 R65, RZ, RZ, R64 ;  /* 0x000000ffff417224 */ /* 0x000fe200078e0040 */
[----:B------:R-:W-:Y:S01]  /*12ea0*/  STL [R1+0x48], R21 ;  /* 0x0000481501007387 */ /* 0x000fe20000100800 */
[----:B------:R-:W-:-:S03]  /*12eb0*/  IMAD.MOV.U32 R64, RZ, RZ, R63 ;  /* 0x000000ffff407224 */ /* 0x000fc600078e003f */
[----:B------:R0:W-:Y:S01]  /*12ec0*/  STL [R1+0x44], R22 ;  /* 0x0000441601007387 */ /* 0x0001e20000100800 */
[----:B------:R-:W-:Y:S02]  /*12ed0*/  IMAD.MOV.U32 R63, RZ, RZ, R62 ;  /* 0x000000ffff3f7224 */ /* 0x000fe400078e003e */
[----:B------:R-:W-:Y:S02]  /*12ee0*/  IMAD.MOV.U32 R62, RZ, RZ, R57 ;  /* 0x000000ffff3e7224 */ /* 0x000fe400078e0039 */
[----:B------:R-:W-:Y:S02]  /*12ef0*/  @!P3 IMAD.IADD R18, R18, 0x1, -R2 ;  /* 0x000000011212b824 */ /* 0x000fe400078e0a02 */
[----:B------:R-:W-:Y:S02]  /*12f00*/  IMAD.MOV.U32 R57, RZ, RZ, R50 ;  /* 0x000000ffff397224 */ /* 0x000fe400078e0032 */
[----:B0-----:R-:W-:Y:S02]  /*12f10*/  IMAD.MOV.U32 R22, RZ, RZ, R19 ;  /* 0x000000ffff167224 */ /* 0x001fe400078e0013 */
[----:B------:R-:W-:-:S02]  /*12f20*/  IMAD.MOV.U32 R50, RZ, RZ, R45 ;  /* 0x000000ffff327224 */ /* 0x000fc400078e002d */
[----:B------:R-:W-:Y:S02]  /*12f30*/  @!P0 IMAD.MOV R22, RZ, RZ, -R22 ;  /* 0x000000ffff168224 */ /* 0x000fe400078e0a16 */
[----:B------:R-:W-:Y:S02]  /*12f40*/  IMAD.MOV.U32 R45, RZ, RZ, R127 ;  /* 0x000000ffff2d7224 */ /* 0x000fe400078e007f */
[----:B------:R-:W-:Y:S02]  /*12f50*/  IMAD.MOV.U32 R127, RZ, RZ, R251 ;  /* 0x000000ffff7f7224 */ /* 0x000fe400078e00fb */
[----:B------:R-:W-:Y:S02]  /*12f60*/  @!P2 IMAD.MOV R17, RZ, RZ, -R17 ;  /* 0x000000ffff11a224 */ /* 0x000fe400078e0a11 */
[----:B------:R-:W-:Y:S02]  /*12f70*/  IMAD.MOV.U32 R251, RZ, RZ, R129 ;  /* 0x000000fffffb7224 */ /* 0x000fe400078e0081 */
[----:B------:R-:W-:Y:S01]  /*12f80*/  @!P6 IMAD.MOV R18, RZ, RZ, -R18 ;  /* 0x000000ffff12e224 */ /* 0x000fe200078e0a12 */
[----:B------:R-:W-:Y:S01]  /*12f90*/  STL [R1+0x40], R22 ;  /* 0x0000401601007387 */ /* 0x000fe20000100800 */
[----:B------:R-:W-:-:S02]  /*12fa0*/  IMAD.MOV.U32 R129, RZ, RZ, R7 ;  /* 0x000000ffff817224 */ /* 0x000fc400078e0007 */
[----:B------:R-:W-:Y:S02]  /*12fb0*/  IMAD.MOV.U32 R7, RZ, RZ, R6 ;  /* 0x000000ffff077224 */ /* 0x000fe400078e0006 */
[----:B------:R-:W4:Y:S01]  /*12fc0*/  LDL.LU R6, [R1+0x18c] ;  /* 0x00018c0001067983 */ /* 0x000f220000300800 */
[----:B------:R-:W-:Y:S02]  /*12fd0*/  IMAD.MOV.U32 R67, RZ, RZ, R66 ;  /* 0x000000ffff437224 */ /* 0x000fe400078e0042 */
[----:B------:R-:W-:Y:S01]  /*12fe0*/  IMAD.MOV.U32 R66, RZ, RZ, R61 ;  /* 0x000000ffff427224 */ /* 0x000fe200078e003d */
[----:B------:R0:W-:Y:S04]  /*12ff0*/  STL [R1+0x3c], R17 ;  /* 0x00003c1101007387 */ /* 0x0001e80000100800 */
[----:B------:R-:W-:Y:S04]  /*13000*/  STL [R1+0x38], R18 ;  /* 0x0000381201007387 */ /* 0x000fe80000100800 */
[----:B------:R-:W3:Y:S01]  /*13010*/  LDL.LU R61, [R1+0x130] ;  /* 0x00013000013d7983 */ /* 0x000ee20000300800 */
[----:B------:R-:W-:-:S02]  /*13020*/  IABS R26, R13 ;  /* 0x0000000d001a7213 */ /* 0x000fc40000000000 */
[----:B------:R-:W-:-:S03]  /*13030*/  IABS R24, R14 ;  /* 0x0000000e00187213 */ /* 0x000fc60000000000 */
[----:B------:R-:W-:-:S04]  /*13040*/  IMAD.HI.U32 R27, R3, R26, RZ ;  /* 0x0000001a031b7227 */ /* 0x000fc800078e00ff */
[----:B------:R-:W-:-:S04]  /*13050*/  IMAD.HI.U32 R15, R3, R24, RZ ;  /* 0x00000018030f7227 */ /* 0x000fc800078e00ff */
[----:B------:R-:W-:Y:S02]  /*13060*/  IMAD.MOV R27, RZ, RZ, -R27 ;  /* 0x000000ffff1b7224 */ /* 0x000fe400078e0a1b */
[----:B------:R-:W-:Y:S02]  /*13070*/  IMAD.MOV R15, RZ, RZ, -R15 ;  /* 0x000000ffff0f7224 */ /* 0x000fe400078e0a0f */
[C---:B------:R-:W-:Y:S01]  /*13080*/  IMAD R16, R2.reuse, R27, R26 ;  /* 0x0000001b02107224 */ /* 0x040fe200078e021a */
[----:B------:R-:W-:Y:S01]  /*13090*/  IABS R4, R8 ;  /* 0x0000000800047213 */ /* 0x000fe20000000000 */
[----:B------:R-:W-:-:S03]  /*130a0*/  IMAD R15, R2, R15, R24 ;  /* 0x0000000f020f7224 */ /* 0x000fc600078e0218 */
[C---:B------:R-:W-:Y:S01]  /*130b0*/  ISETP.GT.U32.AND P1, PT, R2.reuse, R16, PT ;  /* 0x000000100200720c */ /* 0x040fe20003f24070 */
[----:B------:R-:W-:Y:S01]  /*130c0*/  IMAD.HI.U32 R25, R3, R4, RZ ;  /* 0x0000000403197227 */ /* 0x000fe200078e00ff */
[----:B------:R-:W-:Y:S02]  /*130d0*/  ISETP.GT.U32.AND P5, PT, R2, R15, PT ;  /* 0x0000000f0200720c */ /* 0x000fe40003fa4070 */
[----:B------:R-:W-:Y:S01]  /*130e0*/  IABS R26, R9 ;  /* 0x00000009001a7213 */ /* 0x000fe20000000000 */
[----:B------:R-:W-:-:S04]  /*130f0*/  IMAD.MOV R25, RZ, RZ, -R25 ;  /* 0x000000ffff197224 */ /* 0x000fc800078e0a19 */
[----:B------:R-:W-:Y:S01]  /*13100*/  IMAD.HI.U32 R21, R3, R26, RZ ;  /* 0x0000001a03157227 */ /* 0x000fe200078e00ff */
[----:B------:R-:W-:-:S03]  /*13110*/  IABS R24, R10 ;  /* 0x0000000a00187213 */ /* 0x000fc60000000000 */
[----:B------:R-:W-:Y:S02]  /*13120*/  IMAD R4, R2, R25, R4 ;  /* 0x0000001902047224 */ /* 0x000fe400078e0204 */
[--C-:B------:R-:W-:Y:S02]  /*13130*/  @!P1 IMAD.IADD R16, R16, 0x1, -R2.reuse ;  /* 0x0000000110109824 */ /* 0x100fe400078e0a02 */
[----:B------:R-:W-:Y:S01]  /*13140*/  IMAD.MOV R21, RZ, RZ, -R21 ;  /* 0x000000ffff157224 */ /* 0x000fe200078e0a15 */
[----:B------:R-:W-:Y:S01]  /*13150*/  ISETP.GE.AND P3, PT, R13, RZ, PT ;  /* 0x000000ff0d00720c */ /* 0x000fe20003f66270 */
[----:B------:R-:W-:Y:S01]  /*13160*/  @!P5 IMAD.IADD R15, R15, 0x1, -R2 ;  /* 0x000000010f0fd824 */ /* 0x000fe200078e0a02 */
[C---:B------:R-:W-:Y:S01]  /*13170*/  ISETP.GT.U32.AND P4, PT, R2.reuse, R4, PT ;  /* 0x000000040200720c */ /* 0x040fe20003f84070 */
[C---:B------:R-:W-:Y:S01]  /*13180*/  IMAD R13, R2.reuse, R21, R26 ;  /* 0x00000015020d7224 */ /* 0x040fe200078e021a */
[----:B------:R-:W-:Y:S01]  /*13190*/  ISETP.GT.U32.AND P5, PT, R2, R16, PT ;  /* 0x000000100200720c */ /* 0x000fe20003fa4070 */
[----:B------:R-:W-:-:S03]  /*131a0*/  IMAD.HI.U32 R20, R3, R24, RZ ;  /* 0x0000001803147227 */ /* 0x000fc600078e00ff */
[----:B------:R-:W-:Y:S01]  /*131b0*/  ISETP.GT.U32.AND P2, PT, R2, R13, PT ;  /* 0x0000000d0200720c */ /* 0x000fe20003f44070 */
[----:B------:R-:W-:-:S04]  /*131c0*/  IMAD.MOV R20, RZ, RZ, -R20 ;  /* 0x000000ffff147224 */ /* 0x000fc800078e0a14 */
[C---:B------:R-:W-:Y:S01]  /*131d0*/  IMAD R12, R2.reuse, R20, R24 ;  /* 0x00000014020c7224 */ /* 0x040fe200078e0218 */
[----:B------:R-:W-:Y:S01]  /*131e0*/  ISETP.GT.U32.AND P0, PT, R2, R15, PT ;  /* 0x0000000f0200720c */ /* 0x000fe20003f04070 */
[--C-:B------:R-:W-:Y:S02]  /*131f0*/  @!P4 IMAD.IADD R4, R4, 0x1, -R2.reuse ;  /* 0x000000010404c824 */ /* 0x100fe400078e0a02 */
[--C-:B------:R-:W-:Y:S01]  /*13200*/  @!P5 IMAD.IADD R16, R16, 0x1, -R2.reuse ;  /* 0x000000011010d824 */ /* 0x100fe200078e0a02 */
[----:B------:R-:W-:Y:S02]  /*13210*/  ISETP.GT.U32.AND P5, PT, R2, R12, PT ;  /* 0x0000000c0200720c */ /* 0x000fe40003fa4070 */
[----:B------:R-:W-:Y:S01]  /*13220*/  ISETP.GE.AND P1, PT, R14, RZ, PT ;  /* 0x000000ff0e00720c */ /* 0x000fe20003f26270 */
[----:B------:R-:W-:Y:S01]  /*13230*/  @!P2 IMAD.IADD R13, R13, 0x1, -R2 ;  /* 0x000000010d0da824 */ /* 0x000fe200078e0a02 */
[----:B------:R-:W-:Y:S01]  /*13240*/  ISETP.GT.U32.AND P4, PT, R2, R4, PT ;  /* 0x000000040200720c */ /* 0x000fe20003f84070 */
[----:B0-----:R-:W-:Y:S01]  /*13250*/  IMAD.MOV.U32 R17, RZ, RZ, R16 ;  /* 0x000000ffff117224 */ /* 0x001fe200078e0010 */
[----:B------:R-:W-:-:S02]  /*13260*/  IABS R14, R11 ;  /* 0x0000000b000e7213 */ /* 0x000fc40000000000 */
[----:B------:R-:W-:Y:S01]  /*13270*/  ISETP.GE.AND P6, PT, R8, RZ, PT ;  /* 0x000000ff0800720c */ /* 0x000fe20003fc6270 */
[----:B------:R-:W-:Y:S01]  /*13280*/  @!P3 IMAD.MOV R17, RZ, RZ, -R17 ;  /* 0x000000ffff11b224 */ /* 0x000fe200078e0a11 */
[----:B------:R-:W-:Y:S01]  /*13290*/  ISETP.GT.U32.AND P3, PT, R2, R13, PT ;  /* 0x0000000d0200720c */ /* 0x000fe20003f64070 */
[----:B------:R-:W-:-:S04]  /*132a0*/  IMAD.HI.U32 R8, R3, R14, RZ ;  /* 0x0000000e03087227 */ /* 0x000fc800078e00ff */
[----:B------:R-:W-:Y:S01]  /*132b0*/  @!P0 IMAD.IADD R15, R15, 0x1, -R2 ;  /* 0x000000010f0f8824 */ /* 0x000fe200078e0a02 */
[----:B------:R-:W-:Y:S01]  /*132c0*/  ISETP.GE.AND P0, PT, R9, RZ, PT ;  /* 0x000000ff0900720c */ /* 0x000fe20003f06270 */
[----:B------:R-:W-:Y:S01]  /*132d0*/  IMAD.MOV R8, RZ, RZ, -R8 ;  /* 0x000000ffff087224 */ /* 0x000fe200078e0a08 */
[----:B--2---:R-:W-:Y:S01]  /*132e0*/  IABS R9, R252 ;  /* 0x000000fc00097213 */ /* 0x004fe20000000000 */
[--C-:B------:R-:W-:Y:S02]  /*132f0*/  @!P5 IMAD.IADD R12, R12, 0x1, -R2.reuse ;  /* 0x000000010c0cd824 */ /* 0x100fe400078e0a02 */
[----:B------:R-:W-:Y:S01]  /*13300*/  @!P4 IMAD.IADD R4, R4, 0x1, -R2 ;  /* 0x000000010404c824 */ /* 0x000fe200078e0a02 */
[----:B------:R-:W-:Y:S01]  /*13310*/  ISETP.GE.AND P4, PT, R10, RZ, PT ;  /* 0x000000ff0a00720c */ /* 0x000fe20003f86270 */
[C---:B------:R-:W-:Y:S01]  /*13320*/  IMAD R8, R2.reuse, R8, R14 ;  /* 0x0000000802087224 */ /* 0x040fe200078e020e */
[----:B------:R-:W-:Y:S01]  /*13330*/  ISETP.GT.U32.AND P5, PT, R2, R12, PT ;  /* 0x0000000c0200720c */ /* 0x000fe20003fa4070 */
[----:B------:R-:W-:-:S02]  /*13340*/  IMAD.MOV.U32 R14, RZ, RZ, R15 ;  /* 0x000000ffff0e7224 */ /* 0x000fc400078e000f */
[----:B------:R-:W-:Y:S01]  /*13350*/  IMAD.HI.U32 R10, R3, R9, RZ ;  /* 0x00000009030a7227 */ /* 0x000fe200078e00ff */
[----:B------:R-:W-:Y:S02]  /*13360*/  ISETP.GE.AND P2, PT, R11, RZ, PT ;  /* 0x000000ff0b00720c */ /* 0x000fe40003f46270 */
[----:B------:R-:W-:Y:S01]  /*13370*/  IABS R11, R71 ;  /* 0x00000047000b7213 */ /* 0x000fe20000000000 */
[----:B------:R-:W-:Y:S02]  /*13380*/  IMAD.MOV.U32 R70, RZ, RZ, R65 ;  /* 0x000000ffff467224 */ /* 0x000fe400078e0041 */
[----:B------:R-:W-:Y:S02]  /*13390*/  @!P1 IMAD.MOV R14, RZ, RZ, -R14 ;  /* 0x000000ffff0e9224 */ /* 0x000fe400078e0a0e */
[----:B------:R-:W-:Y:S02]  /*133a0*/  @!P3 IMAD.IADD R13, R13, 0x1, -R2 ;  /* 0x000000010d0db824 */ /* 0x000fe400078e0a02 */
[----:B------:R-:W-:-:S02]  /*133b0*/  IMAD.MOV.U32 R65, RZ, RZ, R51 ;  /* 0x000000ffff417224 */ /* 0x000fc400078e0033 */
[----:B------:R-:W-:Y:S02]  /*133c0*/  IMAD.MOV R10, RZ, RZ, -R10 ;  /* 0x000000ffff0a7224 */ /* 0x000fe400078e0a0a */
[----:B------:R-:W-:Y:S02]  /*133d0*/  IMAD.MOV.U32 R51, RZ, RZ, R250 ;  /* 0x000000ffff337224 */ /* 0x000fe400078e00fa */
[----:B------:R-:W2:Y:S01]  /*133e0*/  LDL.LU R250, [R1+0x23c] ;  /* 0x00023c0001fa7983 */ /* 0x000ea20000300800 */
[----:B------:R-:W-:Y:S02]  /*133f0*/  IMAD.MOV.U32 R15, RZ, RZ, R13 ;  /* 0x000000ffff0f7224 */ /* 0x000fe400078e000d */
[----:B------:R-:W-:Y:S01]  /*13400*/  @!P6 IMAD.MOV R4, RZ, RZ, -R4 ;  /* 0x000000ffff04e224 */ /* 0x000fe200078e0a04 */
[----:B------:R-:W-:Y:S01]  /*13410*/  STL [R1+0x34], R17 ;  /* 0x0000341101007387 */ /* 0x000fe20000100800 */
[----:B------:R-:W-:-:S03]  /*13420*/  IMAD R9, R2, R10, R9 ;  /* 0x0000000a02097224 */ /* 0x000fc600078e0209 */
[----:B------:R0:W-:Y:S01]  /*13430*/  STL [R1+0x30], R14 ;  /* 0x0000300e01007387 */ /* 0x0001e20000100800 */
[----:B------:R-:W-:Y:S02]  /*13440*/  IMAD.MOV.U32 R68, RZ, RZ, R66 ;  /* 0x000000ffff447224 */ /* 0x000fe400078e0042 */
[----:B------:R-:W-:Y:S01]  /*13450*/  @!P0 IMAD.MOV R15, RZ, RZ, -R15 ;  /* 0x000000ffff0f8224 */ /* 0x000fe200078e0a0f */
[----:B------:R-:W-:Y:S01]  /*13460*/  STL [R1+0x2c], R4 ;  /* 0x00002c0401007387 */ /* 0x000fe20000100800 */
[----:B------:R-:W-:Y:S02]  /*13470*/  IMAD.MOV.U32 R66, RZ, RZ, R64 ;  /* 0x000000ffff427224 */ /* 0x000fe400078e0040 */
[----:B------:R-:W-:Y:S02]  /*13480*/  @!P5 IMAD.IADD R12, R12, 0x1, -R2 ;  /* 0x000000010c0cd824 */ /* 0x000fe400078e0a02 */
[----:B0-----:R-:W-:Y:S01]  /*13490*/  IMAD.HI.U32 R14, R3, R11, RZ ;  /* 0x0000000b030e7227 */ /* 0x001fe200078e00ff */
[----:B------:R-:W-:-:S02]  /*134a0*/  ISETP.GT.U32.AND P5, PT, R2, R9, PT ;  /* 0x000000090200720c */ /* 0x000fc40003fa4070 */
[----:B------:R-:W-:Y:S01]  /*134b0*/  ISETP.GT.U32.AND P1, PT, R2, R8, PT ;  /* 0x000000080200720c */ /* 0x000fe20003f24070 */
[----:B------:R-:W-:Y:S02]  /*134c0*/  IMAD.MOV.U32 R69, RZ, RZ, R65 ;  /* 0x000000ffff457224 */ /* 0x000fe400078e0041 */
[----:B------:R-:W-:Y:S02]  /*134d0*/  IMAD.MOV.U32 R64, RZ, RZ, R128 ;  /* 0x000000ffff407224 */ /* 0x000fe400078e0080 */
[----:B------:R-:W-:Y:S01]  /*134e0*/  IMAD.MOV R13, RZ, RZ, -R14 ;  /* 0x000000ffff0d7224 */ /* 0x000fe200078e0a0e */
[----:B------:R-:W2:Y:S01]  /*134f0*/  LDL.LU R128, [R1+0x410] ;  /* 0x0004100001807983 */ /* 0x000ea20000300800 */
[----:B------:R-:W-:-:S03]  /*13500*/  IMAD.MOV.U32 R65, RZ, RZ, R127 ;  /* 0x000000ffff417224 */ /* 0x000fc600078e007f */
[----:B------:R-:W2:Y:S01]  /*13510*/  LDL.LU R127, [R1+0x51c] ;  /* 0x00051c00017f7983 */ /* 0x000ea20000300800 */
[----:B------:R-:W-:-:S03]  /*13520*/  IMAD R11, R2, R13, R11 ;  /* 0x0000000d020b7224 */ /* 0x000fc600078e020b */
[----:B------:R0:W-:Y:S01]  /*13530*/  STL [R1+0x28], R15 ;  /* 0x0000280f01007387 */ /* 0x0001e20000100800 */
[----:B------:R-:W-:Y:S01]  /*13540*/  ISETP.GE.AND P3, PT, R71, RZ, PT ;  /* 0x000000ff4700720c */ /* 0x000fe20003f66270 */
[----:B------:R-:W-:Y:S01]  /*13550*/  IMAD.MOV.U32 R71, RZ, RZ, R66 ;  /* 0x000000ffff477224 */ /* 0x000fe200078e0042 */
[----:B------:R-:W-:Y:S01]  /*13560*/  IABS R10, R70 ;  /* 0x00000046000a7213 */ /* 0x000fe20000000000 */
[----:B0-----:R-:W-:-:S04]  /*13570*/  IMAD.MOV.U32 R15, RZ, RZ, R12 ;  /* 0x000000ffff0f7224 */ /* 0x001fc800078e000c */
[----:B------:R-:W-:Y:S01]  /*13580*/  @!P4 IMAD.MOV R15, RZ, RZ, -R15 ;  /* 0x000000ffff0fc224 */ /* 0x000fe200078e0a0f */
[----:B------:R-:W-:Y:S01]  /*13590*/  ISETP.GT.U32.AND P4, PT, R2, R11, PT ;  /* 0x0000000b0200720c */ /* 0x000fe20003f84070 */
[----:B------:R-:W-:Y:S01]  /*135a0*/  IMAD.MOV.U32 R66, RZ, RZ, R65 ;  /* 0x000000ffff427224 */ /* 0x000fe200078e0041 */
[----:B------:R-:W-:Y:S01]  /*135b0*/  IABS R4, R67 ;  /* 0x0000004300047213 */ /* 0x000fe20000000000 */
[----:B------:R-:W-:Y:S02]  /*135c0*/  IMAD.MOV.U32 R65, RZ, RZ, R64 ;  /* 0x000000ffff417224 */ /* 0x000fe400078e0040 */
[--C-:B------:R-:W-:Y:S02]  /*135d0*/  @!P5 IMAD.IADD R9, R9, 0x1, -R2.reuse ;  /* 0x000000010909d824 */ /* 0x100fe400078e0a02 */
[----:B------:R-:W-:Y:S02]  /*135e0*/  @!P1 IMAD.IADD R8, R8, 0x1, -R2 ;  /* 0x0000000108089824 */ /* 0x000fe400078e0a02 */
[----:B------:R-:W-:-:S02]  /*135f0*/  IMAD.MOV.U32 R64, RZ, RZ, R63 ;  /* 0x000000ffff407224 */ /* 0x000fc400078e003f */
[----:B------:R-:W-:Y:S02]  /*13600*/  IMAD.MOV.U32 R63, RZ, RZ, R62 ;  /* 0x000000ffff3f7224 */ /* 0x000fe400078e003e */
[----:B------:R-:W-:Y:S01]  /*13610*/  IMAD.HI.U32 R12, R3, R10, RZ ;  /* 0x0000000a030c7227 */ /* 0x000fe200078e00ff */
[----:B------:R-:W-:-:S03]  /*13620*/  ISETP.GT.U32.AND P5, PT, R2, R9, PT ;  /* 0x000000090200720c */ /* 0x000fc60003fa4070 */
[----:B------:R-:W-:Y:S02]  /*13630*/  IMAD.MOV.U32 R62, RZ, RZ, R45 ;  /* 0x000000ffff3e7224 */ /* 0x000fe400078e002d */
[----:B------:R-:W4:Y:S01]  /*13640*/  LDL.LU R45, [R1+0xec] ;  /* 0x0000ec00012d7983 */ /* 0x000f220000300800 */
[----:B------:R-:W-:Y:S01]  /*13650*/  ISETP.GT.U32.AND P0, PT, R2, R8, PT ;  /* 0x000000080200720c */ /* 0x000fe20003f04070 */
[----:B------:R-:W-:Y:S02]  /*13660*/  IMAD.HI.U32 R14, R3, R4, RZ ;  /* 0x00000004030e7227 */ /* 0x000fe400078e00ff */
[----:B------:R0:W-:Y:S02]  /*13670*/  STL [R1+0x24], R15 ;  /* 0x0000240f01007387 */ /* 0x0001e40000100800 */
[----:B------:R-:W-:Y:S02]  /*13680*/  IMAD.MOV R12, RZ, RZ, -R12 ;  /* 0x000000ffff0c7224 */ /* 0x000fe400078e0a0c */
[----:B------:R-:W-:-:S02]  /*13690*/  @!P4 IMAD.IADD R11, R11, 0x1, -R2 ;  /* 0x000000010b0bc824 */ /* 0x000fc400078e0a02 */
[----:B------:R-:W-:Y:S01]  /*136a0*/  IMAD.MOV R14, RZ, RZ, -R14 ;  /* 0x000000ffff0e7224 */ /* 0x000fe200078e0a0e */
[----:B0-----:R-:W-:Y:S01]  /*136b0*/  IABS R15, R69 ;  /* 0x00000045000f7213 */ /* 0x001fe20000000000 */
[C---:B------:R-:W-:Y:S01]  /*136c0*/  IMAD R12, R2.reuse, R12, R10 ;  /* 0x0000000c020c7224 */ /* 0x040fe200078e020a */
[----:B------:R-:W-:-:S03]  /*136d0*/  ISETP.GT.U32.AND P4, PT, R2, R11, PT ;  /* 0x0000000b0200720c */ /* 0x000fc60003f84070 */
[----:B------:R-:W-:Y:S02]  /*136e0*/  IMAD.MOV.U32 R10, RZ, RZ, R15 ;  /* 0x000000ffff0a7224 */ /* 0x000fe400078e000f */
[----:B------:R-:W-:Y:S02]  /*136f0*/  IMAD R4, R2, R14, R4 ;  /* 0x0000000e02047224 */ /* 0x000fe400078e0204 */
[----:B------:R-:W-:-:S04]  /*13700*/  IMAD.HI.U32 R14, R3, R10, RZ ;  /* 0x0000000a030e7227 */ /* 0x000fc800078e00ff */
[--C-:B------:R-:W-:Y:S01]  /*13710*/  @!P5 IMAD.IADD R9, R9, 0x1, -R2.reuse ;  /* 0x000000010909d824 */ /* 0x100fe200078e0a02 */
[----:B------:R-:W-:Y:S01]  /*13720*/  ISETP.GT.U32.AND P5, PT, R2, R12, PT ;  /* 0x0000000c0200720c */ /* 0x000fe20003fa4070 */
[----:B------:R-:W-:Y:S02]  /*13730*/  @!P0 IMAD.IADD R8, R8, 0x1, -R2 ;  /* 0x0000000108088824 */ /* 0x000fe400078e0a02 */
[----:B------:R-:W-:Y:S02]  /*13740*/  IMAD.MOV R14, RZ, RZ, -R14 ;  /* 0x000000ffff0e7224 */ /* 0x000fe400078e0a0e */
[----:B------:R-:W-:Y:S02]  /*13750*/  IMAD.MOV.U32 R17, RZ, RZ, R8 ;  /* 0x000000ffff117224 */ /* 0x000fe400078e0008 */
[C---:B------:R-:W-:Y:S02]  /*13760*/  IMAD R10, R2.reuse, R14, R10 ;  /* 0x0000000e020a7224 */ /* 0x040fe400078e020a */
[----:B------:R-:W-:Y:S01]  /*13770*/  @!P2 IMAD.MOV R17, RZ, RZ, -R17 ;  /* 0x000000ffff11a224 */ /* 0x000fe200078e0a11 */
[C---:B------:R-:W-:Y:S01]  /*13780*/  ISETP.GT.U32.AND P2, PT, R2.reuse, R4, PT ;  /* 0x000000040200720c */ /* 0x040fe20003f44070 */
[----:B------:R-:W-:Y:S01]  /*13790*/  @!P4 IMAD.IADD R11, R11, 0x1, -R2 ;  /* 0x000000010b0bc824 */ /* 0x000fe200078e0a02 */
[----:B------:R-:W-:-:S02]  /*137a0*/  ISETP.GT.U32.AND P4, PT, R2, R10, PT ;  /* 0x0000000a0200720c */ /* 0x000fc40003f84070 */
[----:B------:R-:W-:Y:S01]  /*137b0*/  ISETP.GE.AND P6, PT, R252, RZ, PT ;  /* 0x000000fffc00720c */ /* 0x000fe20003fc6270 */
[----:B------:R-:W-:Y:S01]  /*137c0*/  @!P5 IMAD.IADD R12, R12, 0x1, -R2 ;  /* 0x000000010c0cd824 */ /* 0x000fe200078e0a02 */
[----:B------:R-:W-:Y:S01]  /*137d0*/  ISETP.GE.AND P0, PT, R67, RZ, PT ;  /* 0x000000ff4300720c */ /* 0x000fe20003f06270 */
[----:B------:R-:W-:-:S03]  /*137e0*/  IMAD.MOV.U32 R16, RZ, RZ, R9 ;  /* 0x000000ffff107224 */ /* 0x000fc600078e0009 */
[----:B------:R-:W-:Y:S01]  /*137f0*/  ISETP.GT.U32.AND P5, PT, R2, R12, PT ;  /* 0x0000000c0200720c */ /* 0x000fe20003fa4070 */
[----:B------:R-:W-:Y:S01]  /*13800*/  IMAD.MOV.U32 R67, RZ, RZ, R66 ;  /* 0x000000ffff437224 */ /* 0x000fe200078e0042 */
[----:B------:R-:W-:Y:S01]  /*13810*/  ISETP.GE.AND P1, PT, R70, RZ, PT ;  /* 0x000000ff4600720c */ /* 0x000fe20003f26270 */
[----:B------:R-:W-:Y:S02]  /*13820*/  IMAD.MOV.U32 R70, RZ, RZ, R65 ;  /* 0x000000ffff467224 */ /* 0x000fe400078e0041 */
[----:B------:R-:W-:Y:S02]  /*13830*/  IMAD.MOV.U32 R66, RZ, RZ, R62 ;  /* 0x000000ffff427224 */ /* 0x000fe400078e003e */
[--C-:B------:R-:W-:Y:S02]  /*13840*/  @!P2 IMAD.IADD R4, R4, 0x1, -R2.reuse ;  /* 0x000000010404a824 */ /* 0x100fe400078e0a02 */
[----:B------:R-:W-:Y:S02]  /*13850*/  @!P4 IMAD.IADD R10, R10, 0x1, -R2 ;  /* 0x000000010a0ac824 */ /* 0x000fe400078e0a02 */
[----:B------:R-:W-:-:S02]  /*13860*/  IMAD.MOV.U32 R65, RZ, RZ, R63 ;  /* 0x000000ffff417224 */ /* 0x000fc400078e003f */
[----:B------:R-:W-:Y:S02]  /*13870*/  IMAD.MOV.U32 R63, RZ, RZ, R60 ;  /* 0x000000ffff3f7224 */ /* 0x000fe400078e003c */
[----:B------:R-:W-:Y:S01]  /*13880*/  @!P6 IMAD.MOV R16, RZ, RZ, -R16 ;  /* 0x000000ffff10e224 */ /* 0x000fe200078e0a10 */
[----:B------:R-:W-:Y:S01]  /*13890*/  ISETP.GE.AND P6, PT, R69, RZ, PT ;  /* 0x000000ff4500720c */ /* 0x000fe20003fc6270 */
[----:B------:R-:W-:Y:S01]  /*138a0*/  IMAD.MOV.U32 R60, RZ, RZ, R7 ;  /* 0x000000ffff3c7224 */ /* 0x000fe200078e0007 */
[C---:B------:R-:W-:Y:S01]  /*138b0*/  ISETP.GT.U32.AND P2, PT, R2.reuse, R4, PT ;  /* 0x000000040200720c */ /* 0x040fe20003f44070 */
[----:B------:R-:W-:Y:S01]  /*138c0*/  IMAD.MOV.U32 R69, RZ, RZ, R66 ;  /* 0x000000ffff457224 */ /* 0x000fe200078e0042 */
[----:B------:R-:W-:Y:S01]  /*138d0*/  ISETP.GT.U32.AND P4, PT, R2, R10, PT ;  /* 0x0000000a0200720c */ /* 0x000fe20003f84070 */
[----:B------:R-:W-:Y:S01]  /*138e0*/  IMAD.MOV.U32 R66, RZ, RZ, R65 ;  /* 0x000000ffff427224 */ /* 0x000fe200078e0041 */
[----:B------:R-:W-:Y:S01]  /*138f0*/  IABS R13, R68 ;  /* 0x00000044000d7213 */ /* 0x000fe20000000000 */
[----:B------:R-:W-:Y:S01]  /*13900*/  IMAD.MOV.U32 R65, RZ, RZ, R64 ;  /* 0x000000ffff417224 */ /* 0x000fe200078e0040 */
[----:B------:R-:W2:Y:S01]  /*13910*/  LDL.LU R7, [R1+0x19c] ;  /* 0x00019c0001077983 */ /* 0x000ea20000300800 */
[----:B------:R-:W-:-:S02]  /*13920*/  IMAD.MOV.U32 R64, RZ, RZ, R60 ;  /* 0x000000ffff407224 */ /* 0x000fc400078e003c */
[----:B------:R-:W-:Y:S01]  /*13930*/  @!P5 IMAD.IADD R12, R12, 0x1, -R2 ;  /* 0x000000010c0cd824 */ /* 0x000fe200078e0a02 */
[----:B------:R-:W-:Y:S01]  /*13940*/  ISETP.GE.AND P5, PT, R68, RZ, PT ;  /* 0x000000ff4400720c */ /* 0x000fe20003fa6270 */
[----:B------:R-:W-:Y:S02]  /*13950*/  IMAD.MOV.U32 R75, RZ, RZ, R66 ;  /* 0x000000ffff4b7224 */ /* 0x000fe400078e0042 */
[----:B------:R-:W-:Y:S02]  /*13960*/  IMAD.MOV.U32 R62, RZ, RZ, R59 ;  /* 0x000000ffff3e7224 */ /* 0x000fe400078e003b */
[----:B------:R-:W-:Y:S02]  /*13970*/  IMAD.MOV.U32 R15, RZ, RZ, R11 ;  /* 0x000000ffff0f7224 */ /* 0x000fe400078e000b */
[----:B------:R-:W-:Y:S02]  /*13980*/  IMAD.MOV.U32 R68, RZ, RZ, R65 ;  /* 0x000000ffff447224 */ /* 0x000fe400078e0041 */
[----:B------:R-:W-:-:S02]  /*13990*/  IMAD.MOV.U32 R66, RZ, RZ, R64 ;  /* 0x000000ffff427224 */ /* 0x000fc400078e0040 */
[----:B------:R-:W-:Y:S02]  /*139a0*/  IMAD.MOV.U32 R59, RZ, RZ, R58 ;  /* 0x000000ffff3b7224 */ /* 0x000fe400078e003a */
[----:B------:R-:W-:-:S04]  /*139b0*/  IMAD.HI.U32 R8, R3, R13, RZ ;  /* 0x0000000d03087227 */ /* 0x000fc800078e00ff */
[----:B------:R-:W-:Y:S02]  /*139c0*/  IMAD.MOV.U32 R65, RZ, RZ, R57 ;  /* 0x000000ffff417224 */ /* 0x000fe400078e0039 */
[----:B------:R-:W-:Y:S02]  /*139d0*/  IMAD.MOV.U32 R58, RZ, RZ, R47 ;  /* 0x000000ffff3a7224 */ /* 0x000fe400078e002f */
[----:B------:R-:W-:Y:S02]  /*139e0*/  IMAD.MOV.U32 R64, RZ, RZ, R50 ;  /* 0x000000ffff407224 */ /* 0x000fe400078e0032 */
[----:B------:R-:W-:Y:S01]  /*139f0*/  IMAD.MOV.U32 R47, RZ, RZ, R46 ;  /* 0x000000ffff2f7224 */ /* 0x000fe200078e002e */
[----:B------:R-:W-:Y:S01]  /*13a00*/  IABS R14, R71 ;  /* 0x00000047000e7213 */ /* 0x000fe20000000000 */
[----:B------:R-:W-:Y:S02]  /*13a10*/  IMAD.MOV.U32 R46, RZ, RZ, R251 ;  /* 0x000000ffff2e7224 */ /* 0x000fe400078e00fb */
[----:B------:R-:W-:-:S02]  /*13a20*/  @!P3 IMAD.MOV R15, RZ, RZ, -R15 ;  /* 0x000000ffff0fb224 */ /* 0x000fc400078e0a0f */
[----:B------:R-:W-:Y:S02]  /*13a30*/  IMAD.MOV.U32 R72, RZ, RZ, R66 ;  /* 0x000000ffff487224 */ /* 0x000fe400078e0042 */
[----:B------:R-:W-:Y:S02]  /*13a40*/  IMAD.MOV.U32 R251, RZ, RZ, R129 ;  /* 0x000000fffffb7224 */ /* 0x000fe400078e0081 */
[----:B------:R-:W-:Y:S01]  /*13a50*/  IMAD.MOV R8, RZ, RZ, -R8 ;  /* 0x000000ffff087224 */ /* 0x000fe200078e0a08 */
[----:B------:R-:W2:Y:S01]  /*13a60*/  LDL.LU R129, [R1+0x204] ;  /* 0x0002040001817983 */ /* 0x000ea20000300800 */
[----:B------:R-:W-:Y:S02]  /*13a70*/  IMAD.MOV.U32 R66, RZ, RZ, R65 ;  /* 0x000000ffff427224 */ /* 0x000fe400078e0041 */
[----:B------:R-:W-:Y:S01]  /*13a80*/  IMAD.MOV.U32 R65, RZ, RZ, R64 ;  /* 0x000000ffff417224 */ /* 0x000fe200078e0040 */
[----:B------:R-:W-:Y:S01]  /*13a90*/  STL [R1+0x20], R17 ;  /* 0x0000201101007387 */ /* 0x000fe20000100800 */
[--C-:B------:R-:W-:Y:S01]  /*13aa0*/  @!P2 IMAD.IADD R4, R4, 0x1, -R2.reuse ;  /* 0x000000010404a824 */ /* 0x100fe200078e0a02 */
[----:B------:R-:W-:Y:S01]  /*13ab0*/  IABS R252, R67 ;  /* 0x0000004300fc7213 */ /* 0x000fe20000000000 */
[----:B------:R-:W-:Y:S01]  /*13ac0*/  IMAD.MOV.U32 R64, RZ, RZ, R63 ;  /* 0x000000ffff407224 */ /* 0x000fe200078e003f */
[----:B------:R-:W-:Y:S01]  /*13ad0*/  STL [R1+0x1c], R16 ;  /* 0x00001c1001007387 */ /* 0x000fe20000100800 */
[----:B------:R-:W-:Y:S01]  /*13ae0*/  @!P4 IMAD.IADD R10, R10, 0x1, -R2 ;  /* 0x000000010a0ac824 */ /* 0x000fe200078e0a02 */
[----:B------:R-:W-:Y:S01]  /*13af0*/  ISETP.GE.AND P4, PT, R67, RZ, PT ;  /* 0x000000ff4300720c */ /* 0x000fe20003f86270 */
[----:B------:R-:W-:Y:S01]  /*13b00*/  IMAD.MOV.U32 R63, RZ, RZ, R62 ;  /* 0x000000ffff3f7224 */ /* 0x000fe200078e003e */
[----:B------:R0:W-:Y:S01]  /*13b10*/  STL [R1+0x18], R15 ;  /* 0x0000180f01007387 */ /* 0x0001e20000100800 */
[----:B------:R-:W-:-:S02]  /*13b20*/  IMAD R9, R2, R8, R13 ;  /* 0x0000000802097224 */ /* 0x000fc400078e020d */
[----:B------:R-:W-:Y:S02]  /*13b30*/  IMAD.MOV.U32 R67, RZ, RZ, R66 ;  /* 0x000000ffff437224 */ /* 0x000fe400078e0042 */
[----:B------:R-:W-:Y:S02]  /*13b40*/  IMAD.MOV.U32 R8, RZ, RZ, R14 ;  /* 0x000000ffff087224 */ /* 0x000fe400078e000e */
[----:B---3--:R-:W-:Y:S02]  /*13b50*/  IMAD.MOV.U32 R62, RZ, RZ, R61 ;  /* 0x000000ffff3e7224 */ /* 0x008fe400078e003d */
[----:B------:R-:W-:Y:S02]  /*13b60*/  IMAD.MOV.U32 R61, RZ, RZ, R51 ;  /* 0x000000ffff3d7224 */ /* 0x000fe400078e0033 */
[----:B0-----:R-:W-:Y:S02]  /*13b70*/  IMAD.MOV.U32 R15, RZ, RZ, R12 ;  /* 0x000000ffff0f7224 */ /* 0x001fe400078e000c */
[----:B------:R-:W-:-:S02]  /*13b80*/  IMAD.MOV.U32 R66, RZ, RZ, R65 ;  /* 0x000000ffff427224 */ /* 0x000fc400078e0041 */
[----:B------:R-:W-:Y:S02]  /*13b90*/  IMAD.MOV.U32 R14, RZ, RZ, R4 ;  /* 0x000000ffff0e7224 */ /* 0x000fe400078e0004 */
[----:B------:R-:W-:Y:S02]  /*13ba0*/  IMAD.MOV.U32 R65, RZ, RZ, R64 ;  /* 0x000000ffff417224 */ /* 0x000fe400078e0040 */
[----:B------:R-:W-:Y:S02]  /*13bb0*/  IMAD.MOV.U32 R64, RZ, RZ, R63 ;  /* 0x000000ffff407224 */ /* 0x000fe400078e003f */
[----:B------:R-:W-:Y:S02]  /*13bc0*/  IMAD.MOV.U32 R63, RZ, RZ, R62 ;  /* 0x000000ffff3f7224 */ /* 0x000fe400078e003e */
[----:B------:R-:W-:Y:S02]  /*13bd0*/  IMAD.MOV.U32 R60, RZ, RZ, R56 ;  /* 0x000000ffff3c7224 */ /* 0x000fe400078e0038 */
[----:B------:R-:W-:-:S02]  /*13be0*/  @!P1 IMAD.MOV R15, RZ, RZ, -R15 ;  /* 0x000000ffff0f9224 */ /* 0x000fc400078e0a0f */
[----:B------:R-:W-:Y:S02]  /*13bf0*/  IMAD.MOV.U32 R62, RZ, RZ, R61 ;  /* 0x000000ffff3e7224 */ /* 0x000fe400078e003d */
[----:B------:R-:W-:Y:S02]  /*13c00*/  IMAD.MOV.U32 R56, RZ, RZ, R54 ;  /* 0x000000ffff387224 */ /* 0x000fe400078e0036 */
[----:B------:R-:W-:Y:S01]  /*13c10*/  @!P0 IMAD.MOV R14, RZ, RZ, -R14 ;  /* 0x000000ffff0e8224 */ /* 0x000fe200078e0a0e */
[----:B------:R-:W3:Y:S01]  /*13c20*/  LDL.LU R54, [R1+0x230] ;  /* 0x0002300001367983 */ /* 0x000ee20000300800 */
[----:B------:R-:W-:Y:S02]  /*13c30*/  IMAD.MOV.U32 R61, RZ, RZ, R251 ;  /* 0x000000ffff3d7224 */ /* 0x000fe400078e00fb */
[----:B------:R-:W-:Y:S01]  /*13c40*/  IMAD.MOV.U32 R74, RZ, RZ, R67 ;  /* 0x000000ffff4a7224 */ /* 0x000fe200078e0043 */
[----:B------:R-:W2:Y:S01]  /*13c50*/  LDL.LU R50, [R1+0xe8] ;  /* 0x0000e80001327983 */ /* 0x000ea20000300800 */
[----:B------:R-:W-:-:S02]  /*13c60*/  IMAD.MOV.U32 R67, RZ, RZ, R66 ;  /* 0x000000ffff437224 */ /* 0x000fc400078e0042 */
[----:B------:R-:W-:Y:S01]  /*13c70*/  @!P6 IMAD.MOV R10, RZ, RZ, -R10 ;  /* 0x000000ffff0ae224 */ /* 0x000fe200078e0a0a */
[----:B------:R-:W3:Y:S01]  /*13c80*/  LDL.LU R57, [R1+0xe4] ;  /* 0x0000e40001397983 */ /* 0x000ee20000300800 */
[----:B------:R-:W-:Y:S02]  /*13c90*/  IMAD.MOV.U32 R66, RZ, RZ, R65 ;  /* 0x000000ffff427224 */ /* 0x000fe400078e0041 */
[----:B------:R-:W-:Y:S01]  /*13ca0*/  IMAD.MOV.U32 R65, RZ, RZ, R64 ;  /* 0x000000ffff417224 */ /* 0x000fe200078e0040 */
[----:B------:R-:W-:Y:S01]  /*13cb0*/  STL [R1+0x14], R15 ;  /* 0x0000140f01007387 */ /* 0x000fe20000100800 */
[----:B------:R-:W-:Y:S02]  /*13cc0*/  IMAD.MOV.U32 R64, RZ, RZ, R61 ;  /* 0x000000ffff407224 */ /* 0x000fe400078e003d */
[----:B------:R-:W-:Y:S01]  /*13cd0*/  IMAD.MOV.U32 R51, RZ, RZ, R49 ;  /* 0x000000ffff337224 */ /* 0x000fe200078e0031 */
[----:B------:R0:W-:Y:S01]  /*13ce0*/  STL [R1+0x10], R14 ;  /* 0x0000100e01007387 */ /* 0x0001e20000100800 */
[----:B------:R-:W-:-:S02]  /*13cf0*/  IMAD.MOV.U32 R61, RZ, RZ, R60 ;  /* 0x000000ffff3d7224 */ /* 0x000fc400078e003c */
[----:B------:R-:W-:Y:S01]  /*13d00*/  IMAD.MOV.U32 R60, RZ, RZ, R59 ;  /* 0x000000ffff3c7224 */ /* 0x000fe200078e003b */
[----:B------:R-:W3:Y:S01]  /*13d10*/  LDL.LU R49, [R1+0x1a4] ;  /* 0x0001a40001317983 */ /* 0x000ee20000300800 */
[----:B------:R-:W-:-:S03]  /*13d20*/  IMAD.MOV.U32 R59, RZ, RZ, R58 ;  /* 0x000000ffff3b7224 */ /* 0x000fc600078e003a */
[----:B------:R1:W-:Y:S04]  /*13d30*/  STL [R1+0xc], R10 ;  /* 0x00000c0a01007387 */ /* 0x0003e80000100800 */
[----:B------:R-:W4:Y:S01]  /*13d40*/  LDL.LU R58, [R1+0x220] ;  /* 0x00022000013a7983 */ /* 0x000f220000300800 */
[----:B------:R-:W-:Y:S01]  /*13d50*/  ISETP.GE.AND P1, PT, R71, RZ, PT ;  /* 0x000000ff4700720c */ /* 0x000fe20003f26270 */
[----:B------:R-:W-:Y:S02]  /*13d60*/  IMAD.MOV.U32 R71, RZ, RZ, R67 ;  /* 0x000000ffff477224 */ /* 0x000fe400078e0043 */
[----:B------:R-:W-:Y:S02]  /*13d70*/  IMAD.MOV.U32 R67, RZ, RZ, R66 ;  /* 0x000000ffff437224 */ /* 0x000fe400078e0042 */
[----:B------:R-:W-:-:S02]  /*13d80*/  IMAD.MOV.U32 R66, RZ, RZ, R65 ;  /* 0x000000ffff427224 */ /* 0x000fc400078e0041 */
[----:B------:R-:W-:Y:S02]  /*13d90*/  IMAD.MOV.U32 R65, RZ, RZ, R64 ;  /* 0x000000ffff417224 */ /* 0x000fe400078e0040 */
[----:B------:R-:W-:Y:S02]  /*13da0*/  IMAD.MOV.U32 R64, RZ, RZ, R61 ;  /* 0x000000ffff407224 */ /* 0x000fe400078e003d */
[----:B------:R-:W-:Y:S02]  /*13db0*/  IMAD.MOV.U32 R61, RZ, RZ, R60 ;  /* 0x000000ffff3d7224 */ /* 0x000fe400078e003c */
[----:B------:R-:W-:Y:S01]  /*13dc0*/  IMAD.MOV.U32 R60, RZ, RZ, R59 ;  /* 0x000000ffff3c7224 */ /* 0x000fe200078e003b */
[----:B------:R-:W-:-:S13]  /*13dd0*/  ISETP.GT.U32.AND P3, PT, R2, R9, PT ;  /* 0x000000090200720c */ /* 0x000fda0003f64070 */
[----:B------:R-:W-:Y:S02]  /*13de0*/  @!P3 IMAD.IADD R9, R9, 0x1, -R2 ;  /* 0x000000010909b824 */ /* 0x000fe400078e0a02 */
[----:B----4-:R-:W-:Y:S02]  /*13df0*/  IMAD.MOV.U32 R59, RZ, RZ, R58 ;  /* 0x000000ffff3b7224 */ /* 0x010fe400078e003a */
[----:B------:R-:W4:Y:S01]  /*13e00*/  LDL.LU R58, [R1+0x15c] ;  /* 0x00015c00013a7983 */ /* 0x000f220000300800 */
[----:B------:R-:W-:Y:S02]  /*13e10*/  ISETP.GT.U32.AND P3, PT, R2, R9, PT ;  /* 0x000000090200720c */ /* 0x000fe40003f64070 */
[----:B------:R-:W-:Y:S02]  /*13e20*/  IABS R11, R70 ;  /* 0x00000046000b7213 */ /* 0x000fe40000000000 */
[----:B------:R-:W-:-:S09]  /*13e30*/  ISETP.GE.AND P0, PT, R70, RZ, PT ;  /* 0x000000ff4600720c */ /* 0x000fd20003f06270 */
[----:B------:R-:W-:-:S04]  /*13e40*/  @!P3 IMAD.IADD R9, R9, 0x1, -R2 ;  /* 0x000000010909b824 */ /* 0x000fc800078e0a02 */
[----:B0-----:R-:W-:Y:S02]  /*13e50*/  IMAD.MOV.U32 R14, RZ, RZ, R9 ;  /* 0x000000ffff0e7224 */ /* 0x001fe400078e0009 */
[----:B------:R-:W-:Y:S02]  /*13e60*/  IMAD.MOV.U32 R70, RZ, RZ, R66 ;  /* 0x000000ffff467224 */ /* 0x000fe400078e0042 */
[----:B------:R-:W-:Y:S02]  /*13e70*/  @!P5 IMAD.MOV R14, RZ, RZ, -R14 ;  /* 0x000000ffff0ed224 */ /* 0x000fe400078e0a0e */
[----:B------:R-:W-:Y:S01]  /*13e80*/  IMAD.MOV.U32 R66, RZ, RZ, R65 ;  /* 0x000000ffff427224 */ /* 0x000fe200078e0041 */
[----:B------:R-:W-:Y:S01]  /*13e90*/  IABS R251, R69 ;  /* 0x0000004500fb7213 */ /* 0x000fe20000000000 */
[----:B------:R-:W-:Y:S01]  /*13ea0*/  IMAD.MOV.U32 R65, RZ, RZ, R61 ;  /* 0x000000ffff417224 */ /* 0x000fe200078e003d */
[----:B------:R-:W-:Y:S01]  /*13eb0*/  ISETP.GE.AND P6, PT, R69, RZ, PT ;  /* 0x000000ff4500720c */ /* 0x000fe20003fc6270 */
[----:B------:R-:W-:Y:S01]  /*13ec0*/  IMAD.MOV.U32 R61, RZ, RZ, R60 ;  /* 0x000000ffff3d7224 */ /* 0x000fe200078e003c */
[----:B------:R0:W-:Y:S01]  /*13ed0*/  STL [R1+0x8], R14 ;  /* 0x0000080e01007387 */ /* 0x0001e20000100800 */
[----:B------:R-:W-:-:S02]  /*13ee0*/  IMAD.MOV.U32 R60, RZ, RZ, R59 ;  /* 0x000000ffff3c7224 */ /* 0x000fc400078e003b */
[----:B------:R-:W-:Y:S02]  /*13ef0*/  IMAD.MOV.U32 R69, RZ, RZ, R45 ;  /* 0x000000ffff457224 */ /* 0x000fe400078e002d */
[----:B------:R-:W3:Y:S01]  /*13f00*/  LDL.LU R45, [R1+0x114] ;  /* 0x00011400012d7983 */ /* 0x000ee20000300800 */
[----:B------:R-:W-:-:S04]  /*13f10*/  IMAD.HI.U32 R13, R3, R8, RZ ;  /* 0x00000008030d7227 */ /* 0x000fc800078e00ff */
[----:B------:R-:W-:-:S04]  /*13f20*/  IMAD.MOV R13, RZ, RZ, -R13 ;  /* 0x000000ffff0d7224 */ /* 0x000fc800078e0a0d */
[----:B------:R-:W-:Y:S02]  /*13f30*/  IMAD R8, R2, R13, R8 ;  /* 0x0000000d02087224 */ /* 0x000fe400078e0208 */
[----:B------:R-:W-:-:S04]  /*13f40*/  IMAD.HI.U32 R13, R3, R11, RZ ;  /* 0x0000000b030d7227 */ /* 0x000fc800078e00ff */
[----:B------:R-:W-:-:S04]  /*13f50*/  IMAD.MOV R13, RZ, RZ, -R13 ;  /* 0x000000ffff0d7224 */ /* 0x000fc800078e0a0d */
[C---:B------:R-:W-:Y:S02]  /*13f60*/  IMAD R4, R2.reuse, R13, R11 ;  /* 0x0000000d02047224 */ /* 0x040fe400078e020b */
[----:B----4-:R-:W-:Y:S02]  /*13f70*/  IMAD.MOV.U32 R59, RZ, RZ, R58 ;  /* 0x000000ffff3b7224 */ /* 0x010fe400078e003a */
[----:B------:R-:W4:Y:S01]  /*13f80*/  LDL.LU R58, [R1+0x108] ;  /* 0x00010800013a7983 */ /* 0x000f220000300800 */
[C---:B------:R-:W-:Y:S01]  /*13f90*/  ISETP.GT.U32.AND P3, PT, R2.reuse, R4, PT ;  /* 0x000000040200720c */ /* 0x040fe20003f64070 */
[----:B------:R-:W-:Y:S01]  /*13fa0*/  IMAD.HI.U32 R12, R3, R252, RZ ;  /* 0x000000fc030c7227 */ /* 0x000fe200078e00ff */
[----:B------:R-:W-:-:S03]  /*13fb0*/  ISETP.GT.U32.AND P2, PT, R2, R8, PT ;  /* 0x000000080200720c */ /* 0x000fc60003f44070 */
[----:B------:R-:W-:-:S04]  /*13fc0*/  IMAD.MOV R12, RZ, RZ, -R12 ;  /* 0x000000ffff0c7224 */ /* 0x000fc800078e0a0c */
[----:B------:R-:W-:Y:S01]  /*13fd0*/  IMAD R252, R2, R12, R252 ;  /* 0x0000000c02fc7224 */ /* 0x000fe200078e02fc */
[----:B------:R-:W-:-:S03]  /*13fe0*/  IABS R12, R68 ;  /* 0x00000044000c7213 */ /* 0x000fc60000000000 */
[--C-:B------:R-:W-:Y:S02]  /*13ff0*/  @!P3 IMAD.IADD R4, R4, 0x1, -R2.reuse ;  /* 0x000000010404b824 */ /* 0x100fe400078e0a02 */
[----:B------:R-:W-:Y:S02]  /*14000*/  @!P2 IMAD.IADD R8, R8, 0x1, -R2 ;  /* 0x000000010808a824 */ /* 0x000fe400078e0a02 */
[----:B-1----:R-:W-:Y:S01]  /*14010*/  IMAD.HI.U32 R10, R3, R12, RZ ;  /* 0x0000000c030a7227 */ /* 0x002fe200078e00ff */
[C---:B------:R-:W-:Y:S02]  /*14020*/  ISETP.GT.U32.AND P3, PT, R2.reuse, R4, PT ;  /* 0x000000040200720c */ /* 0x040fe40003f64070 */
[----:B------:R-:W-:Y:S01]  /*14030*/  ISETP.GT.U32.AND P2, PT, R2, R8, PT ;  /* 0x000000080200720c */ /* 0x000fe20003f44070 */
[----:B------:R-:W-:-:S04]  /*14040*/  IMAD.MOV R10, RZ, RZ, -R10 ;  /* 0x000000ffff0a7224 */ /* 0x000fc800078e0a0a */
[----:B------:R-:W-:-:S06]  /*14050*/  IMAD R12, R2, R10, R12 ;  /* 0x0000000a020c7224 */ /* 0x000fcc00078e020c */
[--C-:B------:R-:W-:Y:S01]  /*14060*/  @!P3 IMAD.IADD R4, R4, 0x1, -R2.reuse ;  /* 0x000000010404b824 */ /* 0x100fe200078e0a02 */
[----:B------:R-:W-:Y:S01]  /*14070*/  ISETP.GT.U32.AND P3, PT, R2, R12, PT ;  /* 0x0000000c0200720c */ /* 0x000fe20003f64070 */
[----:B------:R-:W-:Y:S01]  /*14080*/  @!P2 IMAD.IADD R8, R8, 0x1, -R2 ;  /* 0x000000010808a824 */ /* 0x000fe200078e0a02 */
[----:B------:R-:W-:Y:S01]  /*14090*/  ISETP.GE.AND P2, PT, R68, RZ, PT ;  /* 0x000000ff4400720c */ /* 0x000fe20003f46270 */
[----:B------:R-:W-:Y:S02]  /*140a0*/  IMAD.MOV.U32 R73, RZ, RZ, R67 ;  /* 0x000000ffff497224 */ /* 0x000fe400078e0043 */
[----:B--2---:R-:W-:Y:S02]  /*140b0*/  IMAD.MOV.U32 R68, RZ, RZ, R50 ;  /* 0x000000ffff447224 */ /* 0x004fe400078e0032 */
[----:B---3--:R-:W-:Y:S02]  /*140c0*/  IMAD.MOV.U32 R67, RZ, RZ, R57 ;  /* 0x000000ffff437224 */ /* 0x008fe400078e0039 */
[----:B------:R-:W-:-:S02]  /*140d0*/  IMAD.MOV.U32 R50, RZ, RZ, R7 ;  /* 0x000000ffff327224 */ /* 0x000fc400078e0007 */
[----:B------:R-:W-:Y:S02]  /*140e0*/  IMAD.MOV.U32 R57, RZ, RZ, R6 ;  /* 0x000000ffff397224 */ /* 0x000fe400078e0006 */
[----:B------:R-:W-:Y:S02]  /*140f0*/  IMAD.MOV.U32 R7, RZ, RZ, R8 ;  /* 0x000000ffff077224 */ /* 0x000fe400078e0008 */
[----:B------:R-:W-:Y:S02]  /*14100*/  IMAD.MOV.U32 R6, RZ, RZ, R4 ;  /* 0x000000ffff067224 */ /* 0x000fe400078e0004 */
[----:B------:R-:W-:Y:S02]  /*14110*/  @!P1 IMAD.MOV R7, RZ, RZ, -R7 ;  /* 0x000000ffff079224 */ /* 0x000fe400078e0a07 */
[----:B------:R-:W-:Y:S01]  /*14120*/  @!P0 IMAD.MOV R6, RZ, RZ, -R6 ;  /* 0x000000ffff068224 */ /* 0x000fe200078e0a06 */
[----:B0-----:R-:W-:Y:S01]  /*14130*/  IABS R14, R72 ;  /* 0x00000048000e7213 */ /* 0x001fe20000000000 */
[----:B------:R-:W-:Y:S01]  /*14140*/  @!P3 IMAD.IADD R12, R12, 0x1, -R2 ;  /* 0x000000010c0cb824 */ /* 0x000fe200078e0a02 */
[----:B------:R-:W-:Y:S01]  /*14150*/  ISETP.GE.AND P3, PT, R72, RZ, PT ;  /* 0x000000ff4800720c */ /* 0x000fe20003f66270 */
[----:B------:R-:W-:Y:S01]  /*14160*/  IMAD.MOV.U32 R72, RZ, RZ, R67 ;  /* 0x000000ffff487224 */ /* 0x000fe200078e0043 */
[----:B------:R-:W-:Y:S01]  /*14170*/  STL [R1+0x2c00], R7 ;  /* 0x002c000701007387 */ /* 0x000fe20000100800 */
[----:B------:R-:W-:-:S02]  /*14180*/  IMAD.MOV.U32 R67, RZ, RZ, R66 ;  /* 0x000000ffff437224 */ /* 0x000fc400078e0042 */
[----:B------:R-:W-:Y:S01]  /*14190*/  IMAD.MOV.U32 R76, RZ, RZ, R69 ;  /* 0x000000ffff4c7224 */ /* 0x000fe200078e0045 */
[----:B------:R0:W-:Y:S01]  /*141a0*/  STL [R1+0x2c04], R6 ;  /* 0x002c040601007387 */ /* 0x0001e20000100800 */
[----:B------:R-:W-:Y:S01]  /*141b0*/  IMAD.MOV.U32 R77, RZ, RZ, R68 ;  /* 0x000000ffff4d7224 */ /* 0x000fe200078e0044 */
[----:B------:R-:W-:Y:S01]  /*141c0*/  ISETP.GT.U32.AND P5, PT, R2, R252, PT ;  /* 0x000000fc0200720c */ /* 0x000fe20003fa4070 */
[----:B----4-:R-:W-:Y:S02]  /*141d0*/  IMAD.MOV.U32 R66, RZ, RZ, R58 ;  /* 0x000000ffff427224 */ /* 0x010fe400078e003a */
[----:B------:R-:W2:Y:S04]  /*141e0*/  LDL.LU R58, [R1+0x26c] ;  /* 0x00026c00013a7983 */ /* 0x000ea80000300800 */
[----:B------:R-:W3:Y:S04]  /*141f0*/  LDL.LU R69, [R1+0xf0] ;  /* 0x0000f00001457983 */ /* 0x000ee80000300800 */
[----:B------:R-:W4:Y:S01]  /*14200*/  LDL.LU R68, [R1+0x124] ;  /* 0x0001240001447983 */ /* 0x000f220000300800 */
[----:B------:R-:W-:-:S04]  /*14210*/  IMAD.HI.U32 R9, R3, R251, RZ ;  /* 0x000000fb03097227 */ /* 0x000fc800078e00ff */
[----:B------:R-:W-:Y:S01]  /*14220*/  IMAD.MOV R9, RZ, RZ, -R9 ;  /* 0x000000ffff097224 */ /* 0x000fe200078e0a09 */
[----:B------:R-:W-:Y:S01]  /*14230*/  IABS R13, R75 ;  /* 0x0000004b000d7213 */ /* 0x000fe20000000000 */
[----:B------:R-:W-:Y:S02]  /*14240*/  @!P5 IMAD.IADD R252, R252, 0x1, -R2 ;  /* 0x00000001fcfcd824 */ /* 0x000fe400078e0a02 */
[C---:B------:R-:W-:Y:S02]  /*14250*/  IMAD R251, R2.reuse, R9, R251 ;  /* 0x0000000902fb7224 */ /* 0x040fe400078e02fb */
[----:B------:R-:W-:Y:S01]  /*14260*/  IMAD.HI.U32 R9, R3, R13, RZ ;  /* 0x0000000d03097227 */ /* 0x000fe200078e00ff */
[C---:B------:R-:W-:Y:S02]  /*14270*/  ISETP.GT.U32.AND P5, PT, R2.reuse, R252, PT ;  /* 0x000000fc0200720c */ /* 0x040fe40003fa4070 */
[----:B------:R-:W-:Y:S01]  /*14280*/  ISETP.GT.U32.AND P1, PT, R2, R251, PT ;  /* 0x000000fb0200720c */ /* 0x000fe20003f24070 */
[----:B------:R-:W-:-:S04]  /*14290*/  IMAD.MOV R9, RZ, RZ, -R9 ;  /* 0x000000ffff097224 */ /* 0x000fc800078e0a09 */
[----:B------:R-:W-:-:S06]  /*142a0*/  IMAD R13, R2, R9, R13 ;  /* 0x00000009020d7224 */ /* 0x000fcc00078e020d */
[--C-:B------:R-:W-:Y:S01]  /*142b0*/  @!P5 IMAD.IADD R252, R252, 0x1, -R2.reuse ;  /* 0x00000001fcfcd824 */ /* 0x100fe200078e0a02 */
[----:B------:R-:W-:Y:S01]  /*142c0*/  ISETP.GT.U32.AND P5, PT, R2, R13, PT ;  /* 0x0000000d0200720c */ /* 0x000fe20003fa4070 */
[----:B------:R-:W-:Y:S02]  /*142d0*/  @!P1 IMAD.IADD R251, R251, 0x1, -R2 ;  /* 0x00000001fbfb9824 */ /* 0x000fe400078e0a02 */
[----:B------:R-:W-:-:S03]  /*142e0*/  IMAD.HI.U32 R8, R3, R14, RZ ;  /* 0x0000000e03087227 */ /* 0x000fc600078e00ff */
[C---:B------:R-:W-:Y:S01]  /*142f0*/  ISETP.GT.U32.AND P0, PT, R2.reuse, R251, PT ;  /* 0x000000fb0200720c */ /* 0x040fe20003f04070 */
[----:B------:R-:W-:Y:S02]  /*14300*/  IMAD.MOV R9, RZ, RZ, -R8 ;  /* 0x000000ffff097224 */ /* 0x000fe400078e0a08 */
[----:B------:R-:W-:Y:S02]  /*14310*/  @!P4 IMAD.MOV R252, RZ, RZ, -R252 ;  /* 0x000000fffffcc224 */ /* 0x000fe400078e0afc */
[C---:B------:R-:W-:Y:S02]  /*14320*/  IMAD R14, R2.reuse, R9, R14 ;  /* 0x00000009020e7224 */ /* 0x040fe400078e020e */
[----:B------:R-:W-:Y:S01]  /*14330*/  @!P5 IMAD.IADD R13, R13, 0x1, -R2 ;  /* 0x000000010d0dd824 */ /* 0x000fe200078e0a02 */
[----:B------:R-:W-:-:S04]  /*14340*/  ISETP.GT.U32.AND P4, PT, R2, R12, PT ;  /* 0x0000000c0200720c */ /* 0x000fc80003f84070 */
[C---:B------:R-:W-:Y:S01]  /*14350*/  ISETP.GT.U32.AND P5, PT, R2.reuse, R13, PT ;  /* 0x0000000d0200720c */ /* 0x040fe20003fa4070 */
[----:B------:R-:W-:Y:S01]  /*14360*/  @!P0 IMAD.IADD R251, R251, 0x1, -R2 ;  /* 0x00000001fbfb8824 */ /* 0x000fe200078e0a02 */
[----:B------:R-:W-:Y:S02]  /*14370*/  ISETP.GT.U32.AND P0, PT, R2, R14, PT ;  /* 0x0000000e0200720c */ /* 0x000fe40003f04070 */
[----:B------:R-:W-:Y:S01]  /*14380*/  ISETP.GE.AND P1, PT, R75, RZ, PT ;  /* 0x000000ff4b00720c */ /* 0x000fe20003f26270 */
[----:B------:R-:W-:Y:S01]  /*14390*/  @!P6 IMAD.MOV R251, RZ, RZ, -R251 ;  /* 0x000000fffffbe224 */ /* 0x000fe200078e0afb */
[----:B------:R-:W-:-:S03]  /*143a0*/  IABS R16, R71 ;  /* 0x0000004700107213 */ /* 0x000fc60000000000 */
[----:B------:R-:W-:-:S04]  /*143b0*/  @!P4 IMAD.IADD R12, R12, 0x1, -R2 ;  /* 0x000000010c0cc824 */ /* 0x000fc800078e0a02 */
[--C-:B------:R-:W-:Y:S02]  /*143c0*/  @!P5 IMAD.IADD R13, R13, 0x1, -R2.reuse ;  /* 0x000000010d0dd824 */ /* 0x100fe400078e0a02 */
[----:B------:R-:W-:Y:S01]  /*143d0*/  @!P0 IMAD.IADD R14, R14, 0x1, -R2 ;  /* 0x000000010e0e8824 */ /* 0x000fe200078e0a02 */
[----:B------:R-:W-:Y:S01]  /*143e0*/  ISETP.GE.AND P0, PT, R71, RZ, PT ;  /* 0x000000ff4700720c */ /* 0x000fe20003f06270 */
[----:B------:R-:W-:Y:S01]  /*143f0*/  @!P2 IMAD.MOV R12, RZ, RZ, -R12 ;  /* 0x000000ffff0ca224 */ /* 0x000fe200078e0a0c */
[----:B------:R-:W-:Y:S01]  /*14400*/  STL [R1+0x2c08], R252 ;  /* 0x002c08fc01007387 */ /* 0x000fe20000100800 */
[----:B------:R-:W-:Y:S01]  /*14410*/  @!P1 IMAD.MOV R13, RZ, RZ, -R13 ;  /* 0x000000ffff0d9224 */ /* 0x000fe200078e0a0d */
[----:B------:R-:W-:Y:S02]  /*14420*/  IABS R17, R70 ;  /* 0x0000004600117213 */ /* 0x000fe40000000000 */
[----:B------:R-:W-:Y:S01]  /*14430*/  STL [R1+0x2c0c], R251 ;  /* 0x002c0cfb01007387 */ /* 0x000fe20000100800 */
[----:B------:R-:W-:-:S02]  /*14440*/  ISETP.GE.AND P1, PT, R70, RZ, PT ;  /* 0x000000ff4600720c */ /* 0x000fc40003f26270 */
[----:B------:R-:W-:Y:S01]  /*14450*/  IABS R15, R74 ;  /* 0x0000004a000f7213 */ /* 0x000fe20000000000 */
[----:B---3--:R-:W-:Y:S02]  /*14460*/  IMAD.MOV.U32 R71, RZ, RZ, R69 ;  /* 0x000000ffff477224 */ /* 0x008fe400078e0045 */
[----:B------:R-:W-:Y:S02]  /*14470*/  IMAD.MOV.U32 R69, RZ, RZ, R67 ;  /* 0x000000ffff457224 */ /* 0x000fe400078e0043 */
[----:B------:R-:W-:Y:S02]  /*14480*/  IMAD.MOV.U32 R67, RZ, RZ, R45 ;  /* 0x000000ffff437224 */ /* 0x000fe400078e002d */
[----:B------:R-:W3:Y:S01]  /*14490*/  LDL.LU R45, [R1+0x22c] ;  /* 0x00022c00012d7983 */ /* 0x000ee20000300800 */
[----:B------:R-:W-:Y:S02]  /*144a0*/  IMAD.MOV.U32 R70, RZ, RZ, R69 ;  /* 0x000000ffff467224 */ /* 0x000fe400078e0045 */
[----:B----4-:R-:W-:Y:S01]  /*144b0*/  IMAD.MOV.U32 R69, RZ, RZ, R68 ;  /* 0x000000ffff457224 */ /* 0x010fe200078e0044 */
[----:B------:R-:W-:Y:S04]  /*144c0*/  STL [R1+0x2c10], R12 ;  /* 0x002c100c01007387 */ /* 0x000fe80000100800 */
[----:B------:R-:W-:Y:S04]  /*144d0*/  STL [R1+0x2c14], R13 ;  /* 0x002c140d01007387 */ /* 0x000fe80000100800 */
[----:B------:R-:W4:Y:S01]  /*144e0*/  LDL.LU R68, [R1+0x11c] ;  /* 0x00011c0001447983 */ /* 0x000f220000300800 */
[----:B------:R-:W-:-:S04]  /*144f0*/  IMAD.HI.U32 R4, R3, R15, RZ ;  /* 0x0000000f03047227 */ /* 0x000fc800078e00ff */
[----:B------:R-:W-:-:S04]  /*14500*/  IMAD.MOV R4, RZ, RZ, -R4 ;  /* 0x000000ffff047224 */ /* 0x000fc800078e0a04 */
[----:B------:R-:W-:Y:S02]  /*14510*/  IMAD R15, R2, R4, R15 ;  /* 0x00000004020f7224 */ /* 0x000fe400078e020f */
[----:B------:R-:W-:-:S03]  /*14520*/  IMAD.HI.U32 R8, R3, R16, RZ ;  /* 0x0000001003087227 */ /* 0x000fc600078e00ff */
[----:B------:R-:W-:Y:S01]  /*14530*/  ISETP.GT.U32.AND P6, PT, R2, R15, PT ;  /* 0x0000000f0200720c */ /* 0x000fe20003fc4070 */
[----:B------:R-:W-:-:S04]  /*14540*/  IMAD.MOV R8, RZ, RZ, -R8 ;  /* 0x000000ffff087224 */ /* 0x000fc800078e0a08 */
[----:B------:R-:W-:Y:S01]  /*14550*/  IMAD R16, R2, R8, R16 ;  /* 0x0000000802107224 */ /* 0x000fe200078e0210 */
[----:B------:R-:W-:Y:S01]  /*14560*/  IABS R18, R73 ;  /* 0x0000004900127213 */ /* 0x000fe20000000000 */
[----:B------:R-:W-:-:S03]  /*14570*/  IMAD.HI.U32 R8, R3, R17, RZ ;  /* 0x0000001103087227 */ /* 0x000fc600078e00ff */
[----:B------:R-:W-:-:S03]  /*14580*/  ISETP.GT.U32.AND P4, PT, R2, R16, PT ;  /* 0x000000100200720c */ /* 0x000fc60003f84070 */
[----:B------:R-:W-:Y:S01]  /*14590*/  @!P6 IMAD.IADD R15, R15, 0x1, -R2 ;  /* 0x000000010f0fe824 */ /* 0x000fe200078e0a02 */
[----:B------:R-:W-:Y:S01]  /*145a0*/  ISETP.GT.U32.AND P6, PT, R2, R14, PT ;  /* 0x0000000e0200720c */ /* 0x000fe20003fc4070 */
[----:B------:R-:W-:Y:S02]  /*145b0*/  IMAD.MOV R8, RZ, RZ, -R8 ;  /* 0x000000ffff087224 */ /* 0x000fe400078e0a08 */
[----:B------:R-:W-:Y:S01]  /*145c0*/  IMAD.HI.U32 R4, R3, R18, RZ ;  /* 0x0000001203047227 */ /* 0x000fe200078e00ff */
[----:B------:R-:W-:-:S03]  /*145d0*/  IABS R19, R72 ;  /* 0x0000004800137213 */ /* 0x000fc60000000000 */
[----:B------:R-:W-:Y:S02]  /*145e0*/  IMAD R17, R2, R8, R17 ;  /* 0x0000000802117224 */ /* 0x000fe400078e0211 */
[----:B------:R-:W-:Y:S02]  /*145f0*/  IMAD.MOV R4, RZ, RZ, -R4 ;  /* 0x000000ffff047224 */ /* 0x000fe400078e0a04 */
[--C-:B------:R-:W-:Y:S01]  /*14600*/  @!P4 IMAD.IADD R16, R16, 0x1, -R2.reuse ;  /* 0x000000011010c824 */ /* 0x100fe200078e0a02 */
[----:B------:R-:W-:Y:S01]  /*14610*/  ISETP.GT.U32.AND P4, PT, R2, R15, PT ;  /* 0x0000000f0200720c */ /* 0x000fe20003f84070 */
[----:B------:R-:W-:Y:S01]  /*14620*/  @!P6 IMAD.IADD R14, R14, 0x1, -R2 ;  /* 0x000000010e0ee824 */ /* 0x000fe200078e0a02 */
[C---:B------:R-:W-:Y:S01]  /*14630*/  ISETP.GT.U32.AND P6, PT, R2.reuse, R17, PT ;  /* 0x000000110200720c */ /* 0x040fe20003fc4070 */
[----:B------:R-:W-:Y:S02]  /*14640*/  IMAD R18, R2, R4, R18 ;  /* 0x0000000402127224 */ /* 0x000fe400078e0212 */
[----:B------:R-:W-:-:S04]  /*14650*/  IMAD.HI.U32 R4, R3, R19, RZ ;  /* 0x0000001303047227 */ /* 0x000fc800078e00ff */
[----:B------:R-:W-:-:S04]  /*14660*/  IMAD.MOV R4, RZ, RZ, -R4 ;  /* 0x000000ffff047224 */ /* 0x000fc800078e0a04 */
[C---:B------:R-:W-:Y:S02]  /*14670*/  IMAD R19, R2.reuse, R4, R19 ;  /* 0x0000000402137224 */ /* 0x040fe400078e0213 */
[--C-:B------:R-:W-:Y:S01]  /*14680*/  @!P4 IMAD.IADD R15, R15, 0x1, -R2.reuse ;  /* 0x000000010f0fc824 */ /* 0x100fe200078e0a02 */
[C---:B------:R-:W-:Y:S01]  /*14690*/  ISETP.GT.U32.AND P4, PT, R2.reuse, R18, PT ;  /* 0x000000120200720c */ /* 0x040fe20003f84070 */
[----:B------:R-:W-:Y:S01]  /*146a0*/  @!P6 IMAD.IADD R17, R17, 0x1, -R2 ;  /* 0x000000011111e824 */ /* 0x000fe200078e0a02 */
[----:B------:R-:W-:Y:S02]  /*146b0*/  ISETP.GT.U32.AND P6, PT, R2, R19, PT ;  /* 0x000000130200720c */ /* 0x000fe40003fc4070 */
[----:B------:R-:W-:Y:S02]  /*146c0*/  ISETP.GE.AND P5, PT, R74, RZ, PT ;  /* 0x000000ff4a00720c */ /* 0x000fe40003fa6270 */
[C---:B------:R-:W-:Y:S02]  /*146d0*/  ISETP.GT.U32.AND P2, PT, R2.reuse, R16, PT ;  /* 0x000000100200720c */ /* 0x040fe40003f44070 */
[----:B------:R-:W-:Y:S01]  /*146e0*/  IABS R20, R77 ;  /* 0x0000004d00147213 */ /* 0x000fe20000000000 */
[----:B------:R-:W-:Y:S01]  /*146f0*/  @!P3 IMAD.MOV R14, RZ, RZ, -R14 ;  /* 0x000000ffff0eb224 */ /* 0x000fe200078e0a0e */
[----:B------:R-:W-:-:S03]  /*14700*/  ISETP.GT.U32.AND P3, PT, R2, R17, PT ;  /* 0x000000110200720c */ /* 0x000fc60003f64070 */
[----:B------:R-:W-:Y:S02]  /*14710*/  @!P4 IMAD.IADD R18, R18, 0x1, -R2 ;  /* 0x000000011212c824 */ /* 0x000fe400078e0a02 */
[----:B------:R-:W-:-:S04]  /*14720*/  IMAD.HI.U32 R4, R3, R20, RZ ;  /* 0x0000001403047227 */ /* 0x000fc800078e00ff */
[----:B------:R-:W-:Y:S01]  /*14730*/  @!P6 IMAD.IADD R19, R19, 0x1, -R2 ;  /* 0x000000011313e824 */ /* 0x000fe200078e0a02 */
[C---:B------:R-:W-:Y:S01]  /*14740*/  ISETP.GT.U32.AND P6, PT, R2.reuse, R18, PT ;  /* 0x000000120200720c */ /* 0x040fe20003fc4070 */
[----:B------:R-:W-:Y:S02]  /*14750*/  IMAD.MOV R4, RZ, RZ, -R4 ;  /* 0x000000ffff047224 */ /* 0x000fe400078e0a04 */
[----:B------:R-:W-:Y:S01]  /*14760*/  @!P5 IMAD.MOV R15, RZ, RZ, -R15 ;  /* 0x000000ffff0fd224 */ /* 0x000fe200078e0a0f */
[----:B------:R-:W-:Y:S01]  /*14770*/  ISETP.GT.U32.AND P5, PT, R2, R19, PT ;  /* 0x000000130200720c */ /* 0x000fe20003fa4070 */
[----:B------:R-:W-:Y:S01]  /*14780*/  @!P2 IMAD.IADD R16, R16, 0x1, -R2 ;  /* 0x000000011010a824 */ /* 0x000fe200078e0a02 */
[----:B------:R-:W-:Y:S01]  /*14790*/  ISETP.GE.AND P2, PT, R73, RZ, PT ;  /* 0x000000ff4900720c */ /* 0x000fe20003f46270 */
[----:B------:R-:W-:Y:S01]  /*147a0*/  IMAD R20, R2, R4, R20 ;  /* 0x0000000402147224 */ /* 0x000fe200078e0214 */
[----:B------:R-:W-:Y:S01]  /*147b0*/  ISETP.GE.AND P4, PT, R72, RZ, PT ;  /* 0x000000ff4800720c */ /* 0x000fe20003f86270 */
[----:B------:R-:W-:-:S03]  /*147c0*/  @!P3 IMAD.IADD R17, R17, 0x1, -R2 ;  /* 0x000000011111b824 */ /* 0x000fc600078e0a02 */
[----:B------:R-:W-:Y:S01]  /*147d0*/  ISETP.GT.U32.AND P3, PT, R2, R20, PT ;  /* 0x000000140200720c */ /* 0x000fe20003f64070 */
[----:B------:R-:W-:Y:S01]  /*147e0*/  IMAD.MOV.U32 R72, RZ, RZ, R69 ;  /* 0x000000ffff487224 */ /* 0x000fe200078e0045 */
[----:B------:R-:W-:Y:S01]  /*147f0*/  STL [R1+0x2c18], R14 ;  /* 0x002c180e01007387 */ /* 0x000fe20000100800 */
[----:B------:R-:W-:Y:S02]  /*14800*/  @!P6 IMAD.IADD R18, R18, 0x1, -R2 ;  /* 0x000000011212e824 */ /* 0x000fe400078e0a02 */
[----:B------:R-:W-:Y:S02]  /*14810*/  IMAD.MOV.U32 R75, RZ, RZ, R66 ;  /* 0x000000ffff4b7224 */ /* 0x000fe400078e0042 */
[----:B------:R-:W-:Y:S02]  /*14820*/  IMAD.MOV.U32 R69, RZ, RZ, R51 ;  /* 0x000000ffff457224 */ /* 0x000fe400078e0033 */
[----:B------:R-:W-:Y:S01]  /*14830*/  @!P5 IMAD.IADD R19, R19, 0x1, -R2 ;  /* 0x000000011313d824 */ /* 0x000fe200078e0a02 */
[----:B------:R-:W2:Y:S01]  /*14840*/  LDL.LU R51, [R1+0x1f0] ;  /* 0x0001f00001337983 */ /* 0x000ea20000300800 */
[----:B------:R-:W-:-:S02]  /*14850*/  IMAD.MOV.U32 R74, RZ, RZ, R67 ;  /* 0x000000ffff4a7224 */ /* 0x000fc400078e0043 */
[----:B------:R-:W-:Y:S02]  /*14860*/  IMAD.MOV.U32 R66, RZ, RZ, R65 ;  /* 0x000000ffff427224 */ /* 0x000fe400078e0041 */
[----:B------:R-:W-:Y:S02]  /*14870*/  @!P0 IMAD.MOV R16, RZ, RZ, -R16 ;  /* 0x000000ffff108224 */ /* 0x000fe400078e0a10 */
[----:B------:R-:W-:Y:S02]  /*14880*/  IMAD.MOV.U32 R65, RZ, RZ, R64 ;  /* 0x000000ffff417224 */ /* 0x000fe400078e0040 */
[----:B------:R-:W-:Y:S02]  /*14890*/  IMAD.MOV.U32 R67, RZ, RZ, R63 ;  /* 0x000000ffff437224 */ /* 0x000fe400078e003f */
[----:B------:R-:W-:Y:S02]  /*148a0*/  @!P1 IMAD.MOV R17, RZ, RZ, -R17 ;  /* 0x000000ffff119224 */ /* 0x000fe400078e0a11 */
[----:B------:R-:W-:-:S02]  /*148b0*/  IMAD.MOV.U32 R64, RZ, RZ, R49 ;  /* 0x000000ffff407224 */ /* 0x000fc400078e0031 */
[----:B------:R-:W-:Y:S02]  /*148c0*/  @!P2 IMAD.MOV R18, RZ, RZ, -R18 ;  /* 0x000000ffff12a224 */ /* 0x000fe400078e0a12 */
[----:B------:R-:W-:Y:S01]  /*148d0*/  @!P4 IMAD.MOV R19, RZ, RZ, -R19 ;  /* 0x000000ffff13c224 */ /* 0x000fe200078e0a13 */
[----:B------:R-:W-:Y:S02]  /*148e0*/  IABS R21, R76 ;  /* 0x0000004c00157213 */ /* 0x000fe40000000000 */
[----:B------:R-:W-:Y:S01]  /*148f0*/  ISETP.GE.AND P6, PT, R76, RZ, PT ;  /* 0x000000ff4c00720c */ /* 0x000fe20003fc6270 */
[----:B------:R-:W-:Y:S01]  /*14900*/  IMAD.MOV.U32 R76, RZ, RZ, R69 ;  /* 0x000000ffff4c7224 */ /* 0x000fe200078e0045 */
[----:B------:R-:W-:Y:S01]  /*14910*/  IABS R22, R71 ;  /* 0x0000004700167213 */ /* 0x000fe20000000000 */
[----:B------:R-:W-:Y:S01]  /*14920*/  @!P3 IMAD.IADD R20, R20, 0x1, -R2 ;  /* 0x000000011414b824 */ /* 0x000fe200078e0a02 */
[----:B------:R-:W-:Y:S01]  /*14930*/  ISETP.GE.AND P3, PT, R71, RZ, PT ;  /* 0x000000ff4700720c */ /* 0x000fe20003f66270 */
[----:B------:R-:W-:-:S02]  /*14940*/  IMAD.MOV.U32 R69, RZ, RZ, R66 ;  /* 0x000000ffff457224 */ /* 0x000fc400078e0042 */
[----:B------:R-:W-:Y:S02]  /*14950*/  IMAD.MOV.U32 R66, RZ, RZ, R50 ;  /* 0x000000ffff427224 */ /* 0x000fe400078e0032 */
[----:B------:R-:W-:Y:S02]  /*14960*/  IMAD.MOV.U32 R71, RZ, RZ, R67 ;  /* 0x000000ffff477224 */ /* 0x000fe400078e0043 */
[----:B----4-:R-:W-:Y:S02]  /*14970*/  IMAD.MOV.U32 R73, RZ, RZ, R68 ;  /* 0x000000ffff497224 */ /* 0x010fe400078e0044 */
[----:B------:R-:W-:Y:S02]  /*14980*/  IMAD.MOV.U32 R68, RZ, RZ, R62 ;  /* 0x000000ffff447224 */ /* 0x000fe400078e003e */
[----:B------:R-:W-:Y:S02]  /*14990*/  IMAD.MOV.U32 R62, RZ, RZ, R46 ;  /* 0x000000ffff3e7224 */ /* 0x000fe400078e002e */
[----:B---3--:R-:W-:-:S02]  /*149a0*/  IMAD.MOV.U32 R46, RZ, RZ, R45 ;  /* 0x000000ffff2e7224 */ /* 0x008fc400078e002d */
[----:B------:R-:W3:Y:S04]  /*149b0*/  LDL.LU R45, [R1+0x240] ;  /* 0x00024000012d7983 */ /* 0x000ee80000300800 */
[----:B------:R-:W4:Y:S04]  /*149c0*/  LDL.LU R63, [R1+0x184] ;  /* 0x00018400013f7983 */ /* 0x000f280000300800 */
[----:B------:R-:W2:Y:S04]  /*149d0*/  LDL.LU R49, [R1+0x1c0] ;  /* 0x0001c00001317983 */ /* 0x000ea80000300800 */
[----:B------:R-:W-:Y:S04]  /*149e0*/  STL [R1+0x2c1c], R15 ;  /* 0x002c1c0f01007387 */ /* 0x000fe80000100800 */
[----:B------:R-:W-:Y:S04]  /*149f0*/  STL [R1+0x2c20], R16 ;  /* 0x002c201001007387 */ /* 0x000fe80000100800 */
[----:B------:R-:W-:Y:S04]  /*14a00*/  STL [R1+0x2c24], R17 ;  /* 0x002c241101007387 */ /* 0x000fe80000100800 */
[----:B------:R-:W-:Y:S04]  /*14a10*/  STL [R1+0x2c28], R18 ;  /* 0x002c281201007387 */ /* 0x000fe80000100800 */
[----:B------:R-:W-:Y:S04]  /*14a20*/  STL [R1+0x2c2c], R19 ;  /* 0x002c2c1301007387 */ /* 0x000fe80000100800 */
[----:B------:R-:W3:Y:S04]  /*14a30*/  LDL.LU R50, [R1+0x250] ;  /* 0x0002500001327983 */ /* 0x000ee80000300800 */
[----:B------:R-:W3:Y:S01]  /*14a40*/  LDL.LU R67, [R1+0x164] ;  /* 0x0001640001437983 */ /* 0x000ee20000300800 */
        /* <DEDUP_REMOVED lines=8> */
[----:B------:R-:W-:Y:S01]  /*14ad0*/  IMAD.HI.U32 R8, R3, R4, RZ ;  /* 0x0000000403087227 */ /* 0x000fe200078e00ff */
[----:B------:R-:W-:-:S03]  /*14ae0*/  IABS R24, R75 ;  /* 0x0000004b00187213 */ /* 0x000fc60000000000 */
[----:B------:R-:W-:Y:S02]  /*14af0*/  IMAD.MOV R8, RZ, RZ, -R8 ;  /* 0x000000ffff087224 */ /* 0x000fe400078e0a08 */
[----:B------:R-:W-:Y:S02]  /*14b00*/  @!P1 IMAD.IADD R21, R21, 0x1, -R2 ;  /* 0x0000000115159824 */ /* 0x000fe400078e0a02 */
[C---:B------:R-:W-:Y:S02]  /*14b10*/  IMAD R23, R2.reuse, R8, R4 ;  /* 0x0000000802177224 */ /* 0x040fe400078e0204 */
[----:B------:R-:W-:Y:S01]  /*14b20*/  IMAD.HI.U32 R4, R3, R24, RZ ;  /* 0x0000001803047227 */ /* 0x000fe200078e00ff */
[----:B------:R-:W-:-:S03]  /*14b30*/  ISETP.GT.U32.AND P2, PT, R2, R21, PT ;  /* 0x000000150200720c */ /* 0x000fc60003f44070 */
[----:B------:R-:W-:Y:S01]  /*14b40*/  IMAD.MOV R4, RZ, RZ, -R4 ;  /* 0x000000ffff047224 */ /* 0x000fe200078e0a04 */
[----:B------:R-:W-:-:S03]  /*14b50*/  ISETP.GT.U32.AND P5, PT, R2, R22, PT ;  /* 0x000000160200720c */ /* 0x000fc60003fa4070 */
[----:B------:R-:W-:-:S06]  /*14b60*/  IMAD R24, R2, R4, R24 ;  /* 0x0000000402187224 */ /* 0x000fcc00078e0218 */
[--C-:B------:R-:W-:Y:S01]  /*14b70*/  @!P2 IMAD.IADD R21, R21, 0x1, -R2.reuse ;  /* 0x000000011515a824 */ /* 0x100fe200078e0a02 */
[C---:B------:R-:W-:Y:S02]  /*14b80*/  ISETP.GT.U32.AND P2, PT, R2.reuse, R24, PT ;  /* 0x000000180200720c */ /* 0x040fe40003f44070 */
[----:B------:R-:W-:Y:S01]  /*14b90*/  ISETP.GT.U32.AND P1, PT, R2, R20, PT ;  /* 0x000000140200720c */ /* 0x000fe20003f24070 */
[----:B------:R-:W-:Y:S01]  /*14ba0*/  @!P5 IMAD.IADD R22, R22, 0x1, -R2 ;  /* 0x000000011616d824 */ /* 0x000fe200078e0a02 */
[C---:B------:R-:W-:Y:S02]  /*14bb0*/  ISETP.GT.U32.AND P4, PT, R2.reuse, R23, PT ;  /* 0x000000170200720c */ /* 0x040fe40003f84070 */
[----:B------:R-:W-:Y:S02]  /*14bc0*/  ISETP.GE.AND P0, PT, R77, RZ, PT ;  /* 0x000000ff4d00720c */ /* 0x000fe40003f06270 */
[----:B------:R-:W-:-:S05]  /*14bd0*/  ISETP.GT.U32.AND P5, PT, R2, R22, PT ;  /* 0x000000160200720c */ /* 0x000fca0003fa4070 */
[----:B------:R-:W-:-:S05]  /*14be0*/  @!P2 IMAD.IADD R24, R24, 0x1, -R2 ;  /* 0x000000011818a824 */ /* 0x000fca00078e0a02 */
[----:B------:R-:W-:Y:S01]  /*14bf0*/  ISETP.GT.U32.AND P2, PT, R2, R24, PT ;  /* 0x000000180200720c */ /* 0x000fe20003f44070 */
[----:B------:R-:W-:Y:S01]  /*14c00*/  @!P1 IMAD.IADD R20, R20, 0x1, -R2 ;  /* 0x0000000114149824 */ /* 0x000fe200078e0a02 */
[----:B------:R-:W-:Y:S01]  /*14c10*/  ISETP.GE.AND P1, PT, R70, RZ, PT ;  /* 0x000000ff4600720c */ /* 0x000fe20003f26270 */
[----:B------:R-:W-:Y:S02]  /*14c20*/  IMAD.MOV.U32 R70, RZ, RZ, R68 ;  /* 0x000000ffff467224 */ /* 0x000fe400078e0044 */
[----:B------:R-:W-:Y:S01]  /*14c30*/  IMAD.MOV.U32 R68, RZ, RZ, R65 ;  /* 0x000000ffff447224 */ /* 0x000fe200078e0041 */
[----:B------:R-:W-:Y:S01]  /*14c40*/  IABS R25, R74 ;  /* 0x0000004a00197213 */ /* 0x000fe20000000000 */
[--C-:B------:R-:W-:Y:S01]  /*14c50*/  @!P4 IMAD.IADD R23, R23, 0x1, -R2.reuse ;  /* 0x000000011717c824 */ /* 0x100fe200078e0a02 */
[----:B------:R-:W-:Y:S01]  /*14c60*/  ISETP.GE.AND P4, PT, R74, RZ, PT ;  /* 0x000000ff4a00720c */ /* 0x000fe20003f86270 */
[----:B------:R-:W-:Y:S01]  /*14c70*/  @!P5 IMAD.IADD R22, R22, 0x1, -R2 ;  /* 0x000000011616d824 */ /* 0x000fe200078e0a02 */
[----:B------:R-:W-:Y:S01]  /*14c80*/  ISETP.GE.AND P5, PT, R75, RZ, PT ;  /* 0x000000ff4b00720c */ /* 0x000fe20003fa6270 */
[----:B------:R-:W-:-:S02]  /*14c90*/  IMAD.MOV.U32 R74, RZ, RZ, R69 ;  /* 0x000000ffff4a7224 */ /* 0x000fc400078e0045 */
[----:B------:R-:W-:Y:S02]  /*14ca0*/  IMAD.MOV.U32 R75, RZ, RZ, R68 ;  /* 0x000000ffff4b7224 */ /* 0x000fe400078e0044 */
[----:B------:R-:W-:Y:S02]  /*14cb0*/  IMAD.MOV.U32 R69, RZ, RZ, R59 ;  /* 0x000000ffff457224 */ /* 0x000fe400078e003b */
[----:B------:R-:W-:Y:S02]  /*14cc0*/  @!P0 IMAD.MOV R20, RZ, RZ, -R20 ;  /* 0x000000ffff148224 */ /* 0x000fe400078e0a14 */
[----:B------:R-:W-:Y:S01]  /*14cd0*/  @!P6 IMAD.MOV R21, RZ, RZ, -R21 ;  /* 0x000000ffff15e224 */ /* 0x000fe200078e0a15 */
[----:B------:R-:W-:Y:S01]  /*14ce0*/  IABS R26, R73 ;  /* 0x00000049001a7213 */ /* 0x000fe20000000000 */
[----:B------:R-:W-:Y:S02]  /*14cf0*/  @!P3 IMAD.MOV R22, RZ, RZ, -R22 ;  /* 0x000000ffff16b224 */ /* 0x000fe400078e0a16 */
[----:B------:R-:W-:Y:S01]  /*14d00*/  @!P2 IMAD.IADD R24, R24, 0x1, -R2 ;  /* 0x000000011818a824 */ /* 0x000fe200078e0a02 */
[----:B------:R-:W-:Y:S01]  /*14d10*/  ISETP.GE.AND P2, PT, R73, RZ, PT ;  /* 0x000000ff4900720c */ /* 0x000fe20003f46270 */
[----:B------:R-:W-:-:S02]  /*14d20*/  IMAD.MOV.U32 R73, RZ, RZ, R69 ;  /* 0x000000ffff497224 */ /* 0x000fc400078e0045 */
[----:B----4-:R-:W-:Y:S02]  /*14d30*/  IMAD.MOV.U32 R68, RZ, RZ, R63 ;  /* 0x000000ffff447224 */ /* 0x010fe400078e003f */
[----:B------:R-:W-:Y:S02]  /*14d40*/  IMAD.MOV.U32 R63, RZ, RZ, R61 ;  /* 0x000000ffff3f7224 */ /* 0x000fe400078e003d */
[----:B--2---:R-:W-:Y:S02]  /*14d50*/  IMAD.MOV.U32 R65, RZ, RZ, R49 ;  /* 0x000000ffff417224 */ /* 0x004fe400078e0031 */
[----:B------:R-:W2:Y:S01]  /*14d60*/  LDL.LU R49, [R1+0x1e4] ;  /* 0x0001e40001317983 */ /* 0x000ea20000300800 */
[----:B------:R-:W-:-:S03]  /*14d70*/  IMAD.MOV.U32 R61, RZ, RZ, R60 ;  /* 0x000000ffff3d7224 */ /* 0x000fc600078e003c */
[----:B------:R-:W4:Y:S04]  /*14d80*/  LDL.LU R59, [R1+0x214] ;  /* 0x00021400013b7983 */ /* 0x000f280000300800 */
[----:B------:R-:W4:Y:S04]  /*14d90*/  LDL.LU R60, [R1+0x3c4] ;  /* 0x0003c400013c7983 */ /* 0x000f280000300800 */
[----:B------:R-:W-:Y:S04]  /*14da0*/  STL [R1+0x2c30], R20 ;  /* 0x002c301401007387 */ /* 0x000fe80000100800 */
[----:B------:R-:W-:Y:S04]  /*14db0*/  STL [R1+0x2c34], R21 ;  /* 0x002c341501007387 */ /* 0x000fe80000100800 */
[----:B------:R-:W-:Y:S01]  /*14dc0*/  STL [R1+0x2c38], R22 ;  /* 0x002c381601007387 */ /* 0x000fe20000100800 */
[----:B---3--:R-:W-:-:S02]  /*14dd0*/  IMAD.MOV.U32 R69, RZ, RZ, R67 ;  /* 0x000000ffff457224 */ /* 0x008fc400078e0043 */
[----:B------:R-:W-:Y:S02]  /*14de0*/  IMAD.MOV.U32 R67, RZ, RZ, R57 ;  /* 0x000000ffff437224 */ /* 0x000fe400078e0039 */
[----:B------:R-:W-:Y:S02]  /*14df0*/  IMAD.MOV.U32 R57, RZ, RZ, R48 ;  /* 0x000000ffff397224 */ /* 0x000fe400078e0030 */
[----:B------:R-:W3:Y:S01]  /*14e00*/  LDL.LU R48, [R1+0x224] ;  /* 0x0002240001307983 */ /* 0x000ee20000300800 */
[----:B------:R-:W-:-:S04]  /*14e10*/  IMAD.HI.U32 R9, R3, R25, RZ ;  /* 0x0000001903097227 */ /* 0x000fc800078e00ff */
[----:B------:R-:W-:-:S04]  /*14e20*/  IMAD.MOV R9, RZ, RZ, -R9 ;  /* 0x000000ffff097224 */ /* 0x000fc800078e0a09 */
[----:B------:R-:W-:-:S05]  /*14e30*/  IMAD R25, R2, R9, R25 ;  /* 0x0000000902197224 */ /* 0x000fca00078e0219 */
[----:B------:R-:W-:Y:S02]  /*14e40*/  ISETP.GT.U32.AND P6, PT, R2, R25, PT ;  /* 0x000000190200720c */ /* 0x000fe40003fc4070 */
[----:B------:R-:W-:Y:S01]  /*14e50*/  IABS R27, R72 ;  /* 0x00000048001b7213 */ /* 0x000fe20000000000 */
[----:B------:R-:W-:-:S04]  /*14e60*/  IMAD.HI.U32 R8, R3, R26, RZ ;  /* 0x0000001a03087227 */ /* 0x000fc800078e00ff */
[----:B------:R-:W-:Y:S01]  /*14e70*/  IMAD.HI.U32 R4, R3, R27, RZ ;  /* 0x0000001b03047227 */ /* 0x000fe200078e00ff */
[----:B------:R-:W-:Y:S02]  /*14e80*/  IABS R28, R71 ;  /* 0x00000047001c7213 */ /* 0x000fe40000000000 */
[C---:B------:R-:W-:Y:S01]  /*14e90*/  ISETP.GT.U32.AND P0, PT, R2.reuse, R23, PT ;  /* 0x000000170200720c */ /* 0x040fe20003f04070 */
[----:B------:R-:W-:Y:S02]  /*14ea0*/  IMAD.MOV R8, RZ, RZ, -R8 ;  /* 0x000000ffff087224 */ /* 0x000fe400078e0a08 */
[----:B------:R-:W-:Y:S02]  /*14eb0*/  @!P6 IMAD.IADD R25, R25, 0x1, -R2 ;  /* 0x000000011919e824 */ /* 0x000fe400078e0a02 */
[----:B------:R-:W-:Y:S02]  /*14ec0*/  IMAD.MOV R4, RZ, RZ, -R4 ;  /* 0x000000ffff047224 */ /* 0x000fe400078e0a04 */
[C---:B------:R-:W-:Y:S01]  /*14ed0*/  IMAD R26, R2.reuse, R8, R26 ;  /* 0x00000008021a7224 */ /* 0x040fe200078e021a */
[C---:B------:R-:W-:Y:S01]  /*14ee0*/  ISETP.GT.U32.AND P6, PT, R2.reuse, R25, PT ;  /* 0x000000190200720c */ /* 0x040fe20003fc4070 */
[----:B------:R-:W-:-:S02]  /*14ef0*/  IMAD R27, R2, R4, R27 ;  /* 0x00000004021b7224 */ /* 0x000fc400078e021b */
[----:B------:R-:W-:Y:S01]  /*14f00*/  IMAD.HI.U32 R4, R3, R28, RZ ;  /* 0x0000001c03047227 */ /* 0x000fe200078e00ff */
[----:B------:R-:W-:-:S03]  /*14f10*/  ISETP.GT.U32.AND P3, PT, R2, R26, PT ;  /* 0x0000001a0200720c */ /* 0x000fc60003f64070 */
[----:B------:R-:W-:Y:S02]  /*14f20*/  IMAD.MOV R4, RZ, RZ, -R4 ;  /* 0x000000ffff047224 */ /* 0x000fe400078e0a04 */
[----:B------:R-:W-:Y:S02]  /*14f30*/  @!P0 IMAD.IADD R23, R23, 0x1, -R2 ;  /* 0x0000000117178824 */ /* 0x000fe400078e0a02 */
[C---:B------:R-:W-:Y:S01]  /*14f40*/  IMAD R28, R2.reuse, R4, R28 ;  /* 0x00000004021c7224 */ /* 0x040fe200078e021c */
[----:B------:R-:W-:Y:S01]  /*14f50*/  ISETP.GT.U32.AND P0, PT, R2, R27, PT ;  /* 0x0000001b0200720c */ /* 0x000fe20003f04070 */
[----:B------:R-:W-:-:S03]  /*14f60*/  @!P6 IMAD.IADD R25, R25, 0x1, -R2 ;  /* 0x000000011919e824 */ /* 0x000fc600078e0a02 */
[----:B------:R-:W-:Y:S01]  /*14f70*/  ISETP.GT.U32.AND P6, PT, R2, R28, PT ;  /* 0x0000001c0200720c */ /* 0x000fe20003fc4070 */
[----:B------:R-:W-:Y:S01]  /*14f80*/  @!P3 IMAD.IADD R26, R26, 0x1, -R2 ;  /* 0x000000011a1ab824 */ /* 0x000fe200078e0a02 */
[----:B------:R-:W-:Y:S02]  /*14f90*/  IABS R29, R70 ;  /* 0x00000046001d7213 */ /* 0x000fe40000000000 */
[----:B------:R-:W-:Y:S02]  /*14fa0*/  IABS R30, R76 ;  /* 0x0000004c001e7213 */ /* 0x000fe40000000000 */
[----:B------:R-:W-:Y:S01]  /*14fb0*/  ISETP.GT.U32.AND P3, PT, R2, R26, PT ;  /* 0x0000001a0200720c */ /* 0x000fe20003f64070 */
[----:B------:R-:W-:-:S04]  /*14fc0*/  IMAD.HI.U32 R8, R3, R29, RZ ;  /* 0x0000001d03087227 */ /* 0x000fc800078e00ff */
[----:B------:R-:W-:Y:S02]  /*14fd0*/  @!P0 IMAD.IADD R27, R27, 0x1, -R2 ;  /* 0x000000011b1b8824 */ /* 0x000fe400078e0a02 */
[----:B------:R-:W-:Y:S01]  /*14fe0*/  IMAD.HI.U32 R4, R3, R30, RZ ;  /* 0x0000001e03047227 */ /* 0x000fe200078e00ff */
[----:B------:R-:W-:-:S03]  /*14ff0*/  IABS R32, R74 ;  /* 0x0000004a00207213 */ /* 0x000fc60000000000 */
[----:B------:R-:W-:Y:S01]  /*15000*/  @!P6 IMAD.IADD R28, R28, 0x1, -R2 ;  /* 0x000000011c1ce824 */ /* 0x000fe200078e0a02 */
[C---:B------:R-:W-:Y:S01]  /*15010*/  ISETP.GT.U32.AND P0, PT, R2.reuse, R27, PT ;  /* 0x0000001b0200720c */ /* 0x040fe20003f04070 */
[----:B------:R-:W-:Y:S02]  /*15020*/  IMAD.MOV R8, RZ, RZ, -R8 ;  /* 0x000000ffff087224 */ /* 0x000fe400078e0a08 */
[----:B------:R-:W-:Y:S02]  /*15030*/  IMAD.MOV R4, RZ, RZ, -R4 ;  /* 0x000000ffff047224 */ /* 0x000fe400078e0a04 */
[----:B------:R-:W-:Y:S01]  /*15040*/  @!P5 IMAD.MOV R24, RZ, RZ, -R24 ;  /* 0x000000ffff18d224 */ /* 0x000fe200078e0a18 */
[C---:B------:R-:W-:Y:S01]  /*15050*/  ISETP.GT.U32.AND P5, PT, R2.reuse, R28, PT ;  /* 0x0000001c0200720c */ /* 0x040fe20003fa4070 */
[C---:B------:R-:W-:Y:S02]  /*15060*/  IMAD R29, R2.reuse, R8, R29 ;  /* 0x00000008021d7224 */ /* 0x040fe400078e021d */
[----:B------:R-:W-:-:S02]  /*15070*/  IMAD R30, R2, R4, R30 ;  /* 0x00000004021e7224 */ /* 0x000fc400078e021e */
[----:B------:R-:W-:-:S04]  /*15080*/  IMAD.HI.U32 R4, R3, R32, RZ ;  /* 0x0000002003047227 */ /* 0x000fc800078e00ff */
[----:B------:R-:W-:Y:S01]  /*15090*/  @!P3 IMAD.IADD R26, R26, 0x1, -R2 ;  /* 0x000000011a1ab824 */ /* 0x000fe200078e0a02 */
[----:B------:R-:W-:Y:S01]  /*150a0*/  ISETP.GT.U32.AND P3, PT, R2, R29, PT ;  /* 0x0000001d0200720c */ /* 0x000fe20003f64070 */
[----:B------:R-:W-:Y:S02]  /*150b0*/  IMAD.MOV R4, RZ, RZ, -R4 ;  /* 0x000000ffff047224 */ /* 0x000fe400078e0a04 */
[----:B------:R-:W-:Y:S01]  /*150c0*/  @!P1 IMAD.MOV R23, RZ, RZ, -R23 ;  /* 0x000000ffff179224 */ /* 0x000fe200078e0a17 */
[----:B------:R-:W-:Y:S01]  /*150d0*/  ISETP.GE.AND P1, PT, R72, RZ, PT ;  /* 0x000000ff4800720c */ /* 0x000fe20003f26270 */
[----:B------:R-:W-:Y:S02]  /*150e0*/  IMAD R32, R2, R4, R32 ;  /* 0x0000000402207224 */ /* 0x000fe400078e0220 */
[----:B------:R-:W-:Y:S01]  /*150f0*/  @!P0 IMAD.IADD R27, R27, 0x1, -R2 ;  /* 0x000000011b1b8824 */ /* 0x000fe200078e0a02 */
[----:B------:R-:W-:Y:S01]  /*15100*/  ISETP.GE.AND P0, PT, R71, RZ, PT ;  /* 0x000000ff4700720c */ /* 0x000fe20003f06270 */
[----:B------:R-:W-:-:S02]  /*15110*/  IMAD.MOV.U32 R72, RZ, RZ, R69 ;  /* 0x000000ffff487224 */ /* 0x000fc400078e0045 */
[----:B------:R-:W-:Y:S02]  /*15120*/  IMAD.MOV.U32 R69, RZ, RZ, R68 ;  /* 0x000000ffff457224 */ /* 0x000fe400078e0044 */
[--C-:B------:R-:W-:Y:S01]  /*15130*/  @!P5 IMAD.IADD R28, R28, 0x1, -R2.reuse ;  /* 0x000000011c1cd824 */ /* 0x100fe200078e0a02 */
[----:B------:R-:W-:Y:S01]  /*15140*/  ISETP.GT.U32.AND P5, PT, R2, R32, PT ;  /* 0x000000200200720c */ /* 0x000fe20003fa4070 */
[----:B------:R-:W-:Y:S02]  /*15150*/  IMAD.MOV.U32 R68, RZ, RZ, R63 ;  /* 0x000000ffff447224 */ /* 0x000fe400078e003f */
[----:B------:R-:W-:Y:S02]  /*15160*/  IMAD.MOV.U32 R63, RZ, RZ, R61 ;  /* 0x000000ffff3f7224 */ /* 0x000fe400078e003d */
[----:B------:R-:W-:Y:S01]  /*15170*/  @!P3 IMAD.IADD R29, R29, 0x1, -R2 ;  /* 0x000000011d1db824 */ /* 0x000fe200078e0a02 */
[----:B------:R-:W-:Y:S01]  /*15180*/  ISETP.GE.AND P3, PT, R70, RZ, PT ;  /* 0x000000ff4600720c */ /* 0x000fe20003f66270 */
[----:B------:R-:W-:-:S02]  /*15190*/  IMAD.MOV.U32 R71, RZ, RZ, R68 ;  /* 0x000000ffff477224 */ /* 0x000fc400078e0044 */
[----:B------:R-:W-:Y:S01]  /*151a0*/  IMAD.MOV.U32 R68, RZ, RZ, R67 ;  /* 0x000000ffff447224 */ /* 0x000fe200078e0043 */
[----:B------:R-:W-:Y:S01]  /*151b0*/  STL [R1+0x2c3c], R23 ;  /* 0x002c3c1701007387 */ /* 0x000fe20000100800 */
[----:B------:R-:W-:Y:S02]  /*151c0*/  IMAD.MOV.U32 R70, RZ, RZ, R69 ;  /* 0x000000ffff467224 */ /* 0x000fe400078e0045 */
[----:B------:R-:W-:Y:S02]  /*151d0*/  IMAD.MOV.U32 R67, RZ, RZ, R65 ;  /* 0x000000ffff437224 */ /* 0x000fe400078e0041 */
[----:B------:R-:W-:Y:S02]  /*151e0*/  IMAD.MOV.U32 R69, RZ, RZ, R66 ;  /* 0x000000ffff457224 */ /* 0x000fe400078e0042 */
[----:B------:R-:W-:Y:S02]  /*151f0*/  IMAD.MOV.U32 R65, RZ, RZ, R62 ;  /* 0x000000ffff417224 */ /* 0x000fe400078e003e */
[----:B------:R-:W-:-:S02]  /*15200*/  @!P4 IMAD.MOV R25, RZ, RZ, -R25 ;  /* 0x000000ffff19c224 */ /* 0x000fc400078e0a19 */
[----:B------:R-:W-:Y:S02]  /*15210*/  IMAD.MOV.U32 R66, RZ, RZ, R64 ;  /* 0x000000ffff427224 */ /* 0x000fe400078e0040 */
[----:B------:R-:W-:Y:S02]  /*15220*/  @!P2 IMAD.MOV R26, RZ, RZ, -R26 ;  /* 0x000000ffff1aa224 */ /* 0x000fe400078e0a1a */
[----:B------:R-:W-:Y:S02]  /*15230*/  @!P1 IMAD.MOV R27, RZ, RZ, -R27 ;  /* 0x000000ffff1b9224 */ /* 0x000fe400078e0a1b */
[----:B------:R-:W-:Y:S01]  /*15240*/  @!P0 IMAD.MOV R28, RZ, RZ, -R28 ;  /* 0x000000ffff1c8224 */ /* 0x000fe200078e0a1c */
[----:B------:R-:W-:Y:S01]  /*15250*/  IABS R33, R73 ;  /* 0x0000004900217213 */ /* 0x000fe20000000000 */
[----:B------:R-:W-:Y:S01]  /*15260*/  @!P5 IMAD.IADD R32, R32, 0x1, -R2 ;  /* 0x000000012020d824 */ /* 0x000fe200078e0a02 */
[----:B------:R-:W-:Y:S01]  /*15270*/  ISETP.GE.AND P5, PT, R73, RZ, PT ;  /* 0x000000ff4900720c */ /* 0x000fe20003fa6270 */
[----:B------:R-:W-:-:S02]  /*15280*/  IMAD.MOV.U32 R73, RZ, RZ, R68 ;  /* 0x000000ffff497224 */ /* 0x000fc400078e0044 */
[----:B--2---:R-:W-:Y:S02]  /*15290*/  IMAD.MOV.U32 R64, RZ, RZ, R49 ;  /* 0x000000ffff407224 */ /* 0x004fe400078e0031 */
[----:B----4-:R-:W-:Y:S02]  /*152a0*/  IMAD.MOV.U32 R61, RZ, RZ, R60 ;  /* 0x000000ffff3d7224 */ /* 0x010fe400078e003c */
[----:B------:R-:W-:Y:S02]  /*152b0*/  IMAD.MOV.U32 R60, RZ, RZ, R59 ;  /* 0x000000ffff3c7224 */ /* 0x000fe400078e003b */
[----:B------:R-:W-:Y:S02]  /*152c0*/  IMAD.MOV.U32 R59, RZ, RZ, R58 ;  /* 0x000000ffff3b7224 */ /* 0x000fe400078e003a */
[----:B------:R-:W2:Y:S01]  /*152d0*/  LDL.LU R58, [R1+0x314] ;  /* 0x00031400013a7983 */ /* 0x000ea20000300800 */
[----:B---3--:R-:W-:-:S03]  /*152e0*/  IMAD.MOV.U32 R62, RZ, RZ, R48 ;  /* 0x000000ffff3e7224 */ /* 0x008fc600078e0030 */
[----:B------:R-:W3:Y:S04]  /*152f0*/  LDL.LU R48, [R1+0x1a0] ;  /* 0x0001a00001307983 */ /* 0x000ee80000300800 */
[----:B------:R-:W4:Y:S04]  /*15300*/  LDL.LU R49, [R1+0x218] ;  /* 0x0002180001317983 */ /* 0x000f280000300800 */
[----:B------:R-:W-:Y:S04]  /*15310*/  STL [R1+0x2c40], R24 ;  /* 0x002c401801007387 */ /* 0x000fe80000100800 */
[----:B------:R-:W-:Y:S04]  /*15320*/  STL [R1+0x2c44], R25 ;  /* 0x002c441901007387 */ /* 0x000fe80000100800 */
[----:B------:R-:W-:Y:S04]  /*15330*/  STL [R1+0x2c48], R26 ;  /* 0x002c481a01007387 */ /* 0x000fe80000100800 */
[----:B------:R-:W-:Y:S04]  /*15340*/  STL [R1+0x2c4c], R27 ;  /* 0x002c4c1b01007387 */ /* 0x000fe80000100800 */
[----:B------:R-:W-:Y:S04]  /*15350*/  STL [R1+0x2c50], R28 ;  /* 0x002c501c01007387 */ /* 0x000fe80000100800 */
[----:B------:R-:W2:Y:S01]  /*15360*/  LDL.LU R68, [R1+0x20c] ;  /* 0x00020c0001447983 */ /* 0x000ea20000300800 */
[----:B------:R-:W-:-:S02]  /*15370*/  ISETP.GT.U32.AND P6, PT, R2, R30, PT ;  /* 0x0000001e0200720c */ /* 0x000fc40003fc4070 */
[----:B------:R-:W-:-:S05]  /*15380*/  IABS R31, R75 ;  /* 0x0000004b001f7213 */ /* 0x000fca0000000000 */
[----:B------:R-:W-:-:S04]  /*15390*/  IMAD.HI.U32 R8, R3, R31, RZ ;  /* 0x0000001f03087227 */ /* 0x000fc800078e00ff */
[----:B------:R-:W-:Y:S02]  /*153a0*/  IMAD.MOV R8, RZ, RZ, -R8 ;  /* 0x000000ffff087224 */ /* 0x000fe400078e0a08 */
[----:B------:R-:W-:Y:S02]  /*153b0*/  @!P6 IMAD.IADD R30, R30, 0x1, -R2 ;  /* 0x000000011e1ee824 */ /* 0x000fe400078e0a02 */
[C---:B------:R-:W-:Y:S02]  /*153c0*/  IMAD R31, R2.reuse, R8, R31 ;  /* 0x00000008021f7224 */ /* 0x040fe400078e021f */
[----:B------:R-:W-:Y:S01]  /*153d0*/  IMAD.HI.U32 R8, R3, R33, RZ ;  /* 0x0000002103087227 */ /* 0x000fe200078e00ff */
[----:B------:R-:W-:-:S03]  /*153e0*/  ISETP.GT.U32.AND P6, PT, R2, R30, PT ;  /* 0x0000001e0200720c */ /* 0x000fc60003fc4070 */
[----:B------:R-:W-:Y:S01]  /*153f0*/  IMAD.MOV R8, RZ, RZ, -R8 ;  /* 0x000000ffff087224 */ /* 0x000fe200078e0a08 */
[----:B------:R-:W-:-:S03]  /*15400*/  ISETP.GT.U32.AND P2, PT, R2, R31, PT ;  /* 0x0000001f0200720c */ /* 0x000fc60003f44070 */
[C---:B------:R-:W-:Y:S01]  /*15410*/  IMAD R33, R2.reuse, R8, R33 ;  /* 0x0000000802217224 */ /* 0x040fe200078e0221 */
[----:B------:R-:W-:-:S05]  /*15420*/  ISETP.GT.U32.AND P4, PT, R2, R29, PT ;  /* 0x0000001d0200720c */ /* 0x000fca0003f84070 */
[----:B------:R-:W-:Y:S01]  /*15430*/  @!P6 IMAD.IADD R30, R30, 0x1, -R2 ;  /* 0x000000011e1ee824 */ /* 0x000fe200078e0a02 */
[----:B------:R-:W-:-:S03]  /*15440*/  ISETP.GT.U32.AND P6, PT, R2, R33, PT ;  /* 0x000000210200720c */ /* 0x000fc60003fc4070 */
[----:B------:R-:W-:Y:S01]  /*15450*/  @!P2 IMAD.IADD R31, R31, 0x1, -R2 ;  /* 0x000000011f1fa824 */ /* 0x000fe200078e0a02 */
[----:B------:R-:W-:-:S04]  /*15460*/  ISETP.GE.AND P1, PT, R76, RZ, PT ;  /* 0x000000ff4c00720c */ /* 0x000fc80003f26270 */
[----:B------:R-:W-:Y:S01]  /*15470*/  ISETP.GT.U32.AND P0, PT, R2, R31, PT ;  /* 0x0000001f0200720c */ /* 0x000fe20003f04070 */
[----:B------:R-:W-:Y:S01]  /*15480*/  @!P4 IMAD.IADD R29, R29, 0x1, -R2 ;  /* 0x000000011d1dc824 */ /* 0x000fe200078e0a02 */
[----:B------:R-:W-:-:S03]  /*15490*/  ISETP.GE.AND P4, PT, R75, RZ, PT ;  /* 0x000000ff4b00720c */ /* 0x000fc60003f86270 */
[----:B------:R-:W-:Y:S01]  /*154a0*/  @!P6 IMAD.IADD R33, R33, 0x1, -R2 ;  /* 0x000000012121e824 */ /* 0x000fe200078e0a02 */
[----:B------:R-:W-:Y:S02]  /*154b0*/  ISETP.GT.U32.AND P6, PT, R2, R32, PT ;  /* 0x000000200200720c */ /* 0x000fe40003fc4070 */
[----:B------:R-:W-:Y:S01]  /*154c0*/  IABS R4, R72 ;  /* 0x0000004800047213 */ /* 0x000fe20000000000 */
[----:B------:R-:W-:-:S04]  /*154d0*/  @!P3 IMAD.MOV R29, RZ, RZ, -R29 ;  /* 0x000000ffff1db224 */ /* 0x000fc800078e0a1d */
[----:B------:R-:W-:-:S04]  /*154e0*/  IMAD.HI.U32 R8, R3, R4, RZ ;  /* 0x0000000403087227 */ /* 0x000fc800078e00ff */
[----:B------:R-:W-:Y:S02]  /*154f0*/  @!P0 IMAD.IADD R31, R31, 0x1, -R2 ;  /* 0x000000011f1f8824 */ /* 0x000fe400078e0a02 */
[----:B------:R-:W-:Y:S01]  /*15500*/  IMAD.MOV R34, RZ, RZ, -R8 ;  /* 0x000000ffff227224 */ /* 0x000fe200078e0a08 */
[----:B------:R-:W-:Y:S01]  /*15510*/  IABS R8, R70 ;  /* 0x0000004600087213 */ /* 0x000fe20000000000 */
[----:B------:R-:W-:Y:S01]  /*15520*/  @!P6 IMAD.IADD R32, R32, 0x1, -R2 ;  /* 0x000000012020e824 */ /* 0x000fe200078e0a02 */
[----:B------:R-:W-:Y:S01]  /*15530*/  ISETP.GE.AND P6, PT, R70, RZ, PT ;  /* 0x000000ff4600720c */ /* 0x000fe20003fc6270 */
[----:B------:R-:W-:Y:S02]  /*15540*/  @!P1 IMAD.MOV R30, RZ, RZ, -R30 ;  /* 0x000000ffff1e9224 */ /* 0x000fe400078e0a1e */
[----:B------:R-:W-:Y:S02]  /*15550*/  IMAD.MOV.U32 R76, RZ, RZ, R69 ;  /* 0x000000ffff4c7224 */ /* 0x000fe400078e0045 */
[----:B------:R-:W-:-:S02]  /*15560*/  @!P4 IMAD.MOV R31, RZ, RZ, -R31 ;  /* 0x000000ffff1fc224 */ /* 0x000fc400078e0a1f */
[----:B---3--:R-:W-:Y:S02]  /*15570*/  IMAD.MOV.U32 R69, RZ, RZ, R48 ;  /* 0x000000ffff457224 */ /* 0x008fe400078e0030 */
[----:B------:R-:W3:Y:S04]  /*15580*/  LDL.LU R48, [R1+0x608] ;  /* 0x0006080001307983 */ /* 0x000ee80000300800 */
[----:B------:R-:W-:Y:S04]  /*15590*/  STL [R1+0x2c54], R29 ;  /* 0x002c541d01007387 */ /* 0x000fe80000100800 */
[----:B------:R-:W-:Y:S04]  /*155a0*/  STL [R1+0x2c58], R30 ;  /* 0x002c581e01007387 */ /* 0x000fe80000100800 */
[----:B------:R-:W-:Y:S01]  /*155b0*/  STL [R1+0x2c5c], R31 ;  /* 0x002c5c1f01007387 */ /* 0x000fe20000100800 */
[----:B--2---:R-:W-:-:S02]  /*155c0*/  IMAD.MOV.U32 R70, RZ, RZ, R68 ;  /* 0x000000ffff467224 */ /* 0x004fc400078e0044 */
[----:B------:R-:W-:Y:S02]  /*155d0*/  IMAD.MOV.U32 R68, RZ, RZ, R66 ;  /* 0x000000ffff447224 */ /* 0x000fe400078e0042 */
[----:B------:R-:W-:Y:S02]  /*155e0*/  IMAD.MOV.U32 R66, RZ, RZ, R64 ;  /* 0x000000ffff427224 */ /* 0x000fe400078e0040 */
[----:B------:R-:W-:Y:S02]  /*155f0*/  IMAD.MOV.U32 R64, RZ, RZ, R61 ;  /* 0x000000ffff407224 */ /* 0x000fe400078e003d */
[----:B------:R-:W-:Y:S02]  /*15600*/  IMAD.MOV.U32 R61, RZ, RZ, R53 ;  /* 0x000000ffff3d7224 */ /* 0x000fe400078e0035 */
[----:B----4-:R-:W-:Y:S02]  /*15610*/  IMAD.MOV.U32 R53, RZ, RZ, R49 ;  /* 0x000000ffff357224 */ /* 0x010fe400078e0031 */
[----:B------:R-:W2:Y:S01]  /*15620*/  LDL.LU R49, [R1+0x228] ;  /* 0x0002280001317983 */ /* 0x000ea20000300800 */
[----:B------:R-:W-:-:S02]  /*15630*/  IMAD R34, R2, R34, R4 ;  /* 0x0000002202227224 */ /* 0x000fc400078e0204 */
[----:B------:R-:W-:Y:S02]  /*15640*/  IMAD.MOV.U32 R75, RZ, RZ, R69 ;  /* 0x000000ffff4b7224 */ /* 0x000fe400078e0045 */
[----:B------:R-:W-:Y:S01]  /*15650*/  IMAD.MOV.U32 R69, RZ, RZ, R67 ;  /* 0x000000ffff457224 */ /* 0x000fe200078e0043 */
[----:B------:R-:W-:Y:S01]  /*15660*/  ISETP.GT.U32.AND P0, PT, R2, R34, PT ;  /* 0x000000220200720c */ /* 0x000fe20003f04070 */
[----:B------:R-:W-:Y:S02]  /*15670*/  IMAD.MOV.U32 R67, RZ, RZ, R65 ;  /* 0x000000ffff437224 */ /* 0x000fe400078e0041 */
[----:B------:R-:W-:Y:S02]  /*15680*/  IMAD.MOV.U32 R65, RZ, RZ, R60 ;  /* 0x000000ffff417224 */ /* 0x000fe400078e003c */
[----:B------:R-:W-:Y:S01]  /*15690*/  IMAD.MOV.U32 R60, RZ, RZ, R59 ;  /* 0x000000ffff3c7224 */ /* 0x000fe200078e003b */
[----:B------:R-:W-:Y:S01]  /*156a0*/  ISETP.GE.AND P1, PT, R72, RZ, PT ;  /* 0x000000ff4800720c */ /* 0x000fe20003f26270 */
[----:B------:R-:W-:-:S02]  /*156b0*/  IMAD.MOV.U32 R59, RZ, RZ, R51 ;  /* 0x000000ffff3b7224 */ /* 0x000fc400078e0033 */
[----:B------:R-:W-:Y:S02]  /*156c0*/  IMAD.MOV.U32 R51, RZ, RZ, R50 ;  /* 0x000000ffff337224 */ /* 0x000fe400078e0032 */
[----:B------:R-:W-:Y:S02]  /*156d0*/  IMAD.MOV.U32 R50, RZ, RZ, R46 ;  /* 0x000000ffff327224 */ /* 0x000fe400078e002e */
[----:B------:R-:W-:Y:S01]  /*156e0*/  IMAD.MOV.U32 R72, RZ, RZ, R67 ;  /* 0x000000ffff487224 */ /* 0x000fe200078e0043 */
[----:B------:R-:W4:Y:S01]  /*156f0*/  LDL.LU R46, [R1+0x3d0] ;  /* 0x0003d000012e7983 */ /* 0x000f220000300800 */
[----:B------:R-:W-:Y:S02]  /*15700*/  IMAD.MOV.U32 R67, RZ, RZ, R66 ;  /* 0x000000ffff437224 */ /* 0x000fe400078e0042 */
[----:B------:R-:W-:Y:S02]  /*15710*/  IMAD.MOV.U32 R66, RZ, RZ, R61 ;  /* 0x000000ffff427224 */ /* 0x000fe400078e003d */
[----:B------:R-:W-:-:S02]  /*15720*/  IMAD.MOV.U32 R61, RZ, RZ, R59 ;  /* 0x000000ffff3d7224 */ /* 0x000fc400078e003b */
[----:B------:R-:W-:Y:S01]  /*15730*/  IMAD.MOV.U32 R59, RZ, RZ, R50 ;  /* 0x000000ffff3b7224 */ /* 0x000fe200078e0032 */
[----:B------:R-:W-:Y:S01]  /*15740*/  IABS R37, R70 ;  /* 0x0000004600257213 */ /* 0x000fe20000000000 */
[----:B------:R-:W-:Y:S01]  /*15750*/  @!P0 IMAD.IADD R34, R34, 0x1, -R2 ;  /* 0x0000000122228824 */ /* 0x000fe200078e0a02 */
[----:B------:R-:W-:Y:S01]  /*15760*/  ISETP.GE.AND P0, PT, R70, RZ, PT ;  /* 0x000000ff4600720c */ /* 0x000fe20003f06270 */
[----:B------:R-:W-:Y:S01]  /*15770*/  IMAD.MOV.U32 R70, RZ, RZ, R68 ;  /* 0x000000ffff467224 */ /* 0x000fe200078e0044 */
[----:B------:R-:W-:Y:S02]  /*15780*/  IABS R35, R71 ;  /* 0x0000004700237213 */ /* 0x000fe40000000000 */
[----:B------:R-:W-:Y:S01]  /*15790*/  ISETP.GE.AND P4, PT, R71, RZ, PT ;  /* 0x000000ff4700720c */ /* 0x000fe20003f86270 */
[----:B------:R-:W-:Y:S02]  /*157a0*/  IMAD.MOV.U32 R71, RZ, RZ, R69 ;  /* 0x000000ffff477224 */ /* 0x000fe400078e0045 */
[----:B--2---:R-:W-:-:S02]  /*157b0*/  IMAD.MOV.U32 R50, RZ, RZ, R49 ;  /* 0x000000ffff327224 */ /* 0x004fc400078e0031 */
[----:B------:R-:W-:Y:S02]  /*157c0*/  IMAD.MOV.U32 R49, RZ, RZ, R127 ;  /* 0x000000ffff317224 */ /* 0x000fe400078e007f */
[----:B------:R-:W-:Y:S02]  /*157d0*/  IMAD.MOV.U32 R127, RZ, RZ, R128 ;  /* 0x000000ffff7f7224 */ /* 0x000fe400078e0080 */
[----:B------:R-:W-:Y:S02]  /*157e0*/  IMAD.MOV.U32 R128, RZ, RZ, R129 ;  /* 0x000000ffff807224 */ /* 0x000fe400078e0081 */
[----:B------:R-:W2:Y:S04]  /*157f0*/  LDL.LU R129, [R1+0x210] ;  /* 0x0002100001817983 */ /* 0x000ea80000300800 */
[----:B------:R-:W3:Y:S04]  /*15800*/  LDL.LU R68, [R1+0x1c4] ;  /* 0x0001c40001447983 */ /* 0x000ee80000300800 */
[----:B------:R-:W4:Y:S01]  /*15810*/  LDL.LU R69, [R1+0x1d0] ;  /* 0x0001d00001457983 */ /* 0x000f220000300800 */
[----:B------:R-:W-:Y:S01]  /*15820*/  ISETP.GT.U32.AND P3, PT, R2, R33, PT ;  /* 0x000000210200720c */ /* 0x000fe20003f64070 */
[----:B------:R-:W-:Y:S01]  /*15830*/  IMAD.HI.U32 R9, R3, R8, RZ ;  /* 0x0000000803097227 */ /* 0x000fe200078e00ff */
[----:B------:R-:W-:-:S03]  /*15840*/  ISETP.GE.AND P2, PT, R74, RZ, PT ;  /* 0x000000ff4a00720c */ /* 0x000fc60003f46270 */
[----:B------:R-:W-:-:S04]  /*15850*/  IMAD.MOV R9, RZ, RZ, -R9 ;  /* 0x000000ffff097224 */ /* 0x000fc800078e0a09 */
[----:B------:R-:W-:-:S04]  /*15860*/  IMAD R36, R2, R9, R8 ;  /* 0x0000000902247224 */ /* 0x000fc800078e0208 */
[----:B------:R-:W-:-:S04]  /*15870*/  @!P3 IMAD.IADD R33, R33, 0x1, -R2 ;  /* 0x000000012121b824 */ /* 0x000fc800078e0a02 */
[----:B------:R-:W-:Y:S01]  /*15880*/  @!P5 IMAD.MOV R33, RZ, RZ, -R33 ;  /* 0x000000ffff21d224 */ /* 0x000fe200078e0a21 */
[----:B------:R-:W-:Y:S01]  /*15890*/  ISETP.GT.U32.AND P5, PT, R2, R36, PT ;  /* 0x000000240200720c */ /* 0x000fe20003fa4070 */
[----:B------:R-:W-:-:S05]  /*158a0*/  @!P2 IMAD.MOV R32, RZ, RZ, -R32 ;  /* 0x000000ffff20a224 */ /* 0x000fca00078e0a20 */
[----:B------:R-:W-:Y:S04]  /*158b0*/  STL [R1+0x2c60], R32 ;  /* 0x002c602001007387 */ /* 0x000fe80000100800 */
[----:B------:R-:W-:Y:S01]  /*158c0*/  STL [R1+0x2c64], R33 ;  /* 0x002c642101007387 */ /* 0x000fe20000100800 */
[----:B------:R-:W-:Y:S02]  /*158d0*/  IABS R38, R72 ;  /* 0x0000004800267213 */ /* 0x000fe40000000000 */
[----:B------:R-:W-:Y:S01]  /*158e0*/  @!P5 IMAD.IADD R36, R36, 0x1, -R2 ;  /* 0x000000012424d824 */ /* 0x000fe200078e0a02 */
[----:B------:R-:W-:Y:S01]  /*158f0*/  ISETP.GE.AND P5, PT, R72, RZ, PT ;  /* 0x000000ff4800720c */ /* 0x000fe20003fa6270 */
[----:B------:R-:W-:-:S04]  /*15900*/  IMAD.HI.U32 R4, R3, R35, RZ ;  /* 0x0000002303047227 */ /* 0x000fc800078e00ff */
[----:B------:R-:W-:-:S04]  /*15910*/  IMAD.MOV R4, RZ, RZ, -R4 ;  /* 0x000000ffff047224 */ /* 0x000fc800078e0a04 */
[----:B------:R-:W-:-:S05]  /*15920*/  IMAD R35, R2, R4, R35 ;  /* 0x0000000402237224 */ /* 0x000fca00078e0223 */
[----:B------:R-:W-:Y:S01]  /*15930*/  ISETP.GT.U32.AND P3, PT, R2, R35, PT ;  /* 0x000000230200720c */ /* 0x000fe20003f64070 */
[----:B----4-:R-:W-:Y:S02]  /*15940*/  IMAD.MOV.U32 R74, RZ, RZ, R69 ;  /* 0x000000ffff4a7224 */ /* 0x010fe400078e0045 */
[----:B------:R-:W4:Y:S01]  /*15950*/  LDL.LU R69, [R1+0x1d8] ;  /* 0x0001d80001457983 */ /* 0x000f220000300800 */
[----:B---3--:R-:W-:-:S03]  /*15960*/  IMAD.MOV.U32 R72, RZ, RZ, R68 ;  /* 0x000000ffff487224 */ /* 0x008fc600078e0044 */
[----:B------:R-:W3:Y:S06]  /*15970*/  LDL.LU R68, [R1+0x1f8] ;  /* 0x0001f80001447983 */ /* 0x000eec0000300800 */
[----:B------:R-:W-:Y:S02]  /*15980*/  @!P3 IMAD.IADD R35, R35, 0x1, -R2 ;  /* 0x000000012323b824 */ /* 0x000fe400078e0a02 */
[----:B------:R-:W-:-:S03]  /*15990*/  IMAD.HI.U32 R4, R3, R38, RZ ;  /* 0x0000002603047227 */ /* 0x000fc600078e00ff */
[----:B------:R-:W-:Y:S01]  /*159a0*/  ISETP.GT.U32.AND P2, PT, R2, R35, PT ;  /* 0x000000230200720c */ /* 0x000fe20003f44070 */
[----:B------:R-:W-:-:S04]  /*159b0*/  IMAD.MOV R4, RZ, RZ, -R4 ;  /* 0x000000ffff047224 */ /* 0x000fc800078e0a04 */
[----:B------:R-:W-:-:S08]  /*159c0*/  IMAD R38, R2, R4, R38 ;  /* 0x0000000402267224 */ /* 0x000fd000078e0226 */
[----:B------:R-:W-:Y:S01]  /*159d0*/  @!P2 IMAD.IADD R35, R35, 0x1, -R2 ;  /* 0x000000012323a824 */ /* 0x000fe200078e0a02 */
[C---:B------:R-:W-:Y:S02]  /*159e0*/  ISETP.GT.U32.AND P2, PT, R2.reuse, R38, PT ;  /* 0x000000260200720c */ /* 0x040fe40003f44070 */
[----:B------:R-:W-:-:S11]  /*159f0*/  ISETP.GT.U32.AND P3, PT, R2, R34, PT ;  /* 0x000000220200720c */ /* 0x000fd60003f64070 */
[----:B------:R-:W-:-:S05]  /*15a00*/  @!P2 IMAD.IADD R38, R38, 0x1, -R2 ;  /* 0x000000012626a824 */ /* 0x000fca00078e0a02 */
[----:B------:R-:W-:Y:S01]  /*15a10*/  ISETP.GT.U32.AND P2, PT, R2, R38, PT ;  /* 0x000000260200720c */ /* 0x000fe20003f44070 */
[----:B------:R-:W-:Y:S01]  /*15a20*/  @!P3 IMAD.IADD R34, R34, 0x1, -R2 ;  /* 0x000000012222b824 */ /* 0x000fe200078e0a02 */
[----:B------:R-:W-:Y:S01]  /*15a30*/  IABS R39, R73 ;  /* 0x0000004900277213 */ /* 0x000fe20000000000 */
[----:B------:R-:W-:Y:S02]  /*15a40*/  @!P4 IMAD.MOV R35, RZ, RZ, -R35 ;  /* 0x000000ffff23c224 */ /* 0x000fe400078e0a23 */
[----:B------:R-:W-:-:S08]  /*15a50*/  @!P1 IMAD.MOV R34, RZ, RZ, -R34 ;  /* 0x000000ffff229224 */ /* 0x000fd000078e0a22 */
[----:B------:R-:W-:Y:S01]  /*15a60*/  @!P2 IMAD.IADD R38, R38, 0x1, -R2 ;  /* 0x000000012626a824 */ /* 0x000fe200078e0a02 */
[----:B------:R-:W-:Y:S01]  /*15a70*/  ISETP.GE.AND P2, PT, R73, RZ, PT ;  /* 0x000000ff4900720c */ /* 0x000fe20003f46270 */
[----:B------:R-:W-:Y:S04]  /*15a80*/  STL [R1+0x2c68], R34 ;  /* 0x002c682201007387 */ /* 0x000fe80000100800 */
[----:B------:R-:W-:Y:S01]  /*15a90*/  STL [R1+0x2c6c], R35 ;  /* 0x002c6c2301007387 */ /* 0x000fe20000100800 */
[----:B------:R-:W-:-:S04]  /*15aa0*/  IMAD.HI.U32 R8, R3, R37, RZ ;  /* 0x0000002503087227 */ /* 0x000fc800078e00ff */
[----:B------:R-:W-:-:S04]  /*15ab0*/  IMAD.MOV R8, RZ, RZ, -R8 ;  /* 0x000000ffff087224 */ /* 0x000fc800078e0a08 */
[----:B------:R-:W-:Y:S02]  /*15ac0*/  IMAD R37, R2, R8, R37 ;  /* 0x0000000802257224 */ /* 0x000fe400078e0225 */
[----:B----4-:R-:W-:Y:S02]  /*15ad0*/  IMAD.MOV.U32 R73, RZ, RZ, R69 ;  /* 0x000000ffff497224 */ /* 0x010fe400078e0045 */
[----:B------:R-:W-:Y:S02]  /*15ae0*/  IMAD.MOV.U32 R69, RZ, RZ, R67 ;  /* 0x000000ffff457224 */ /* 0x000fe400078e0043 */
[----:B------:R-:W-:Y:S02]  /*15af0*/  IMAD.MOV.U32 R67, RZ, RZ, R61 ;  /* 0x000000ffff437224 */ /* 0x000fe400078e003d */
[----:B------:R-:W-:Y:S02]  /*15b00*/  IMAD.MOV.U32 R61, RZ, RZ, R50 ;  /* 0x000000ffff3d7224 */ /* 0x000fe400078e0032 */
[----:B------:R-:W-:-:S02]  /*15b10*/  IMAD.MOV.U32 R50, RZ, RZ, R127 ;  /* 0x000000ffff327224 */ /* 0x000fc400078e007f */
[----:B--2---:R-:W-:Y:S02]  /*15b20*/  IMAD.MOV.U32 R127, RZ, RZ, R129 ;  /* 0x000000ffff7f7224 */ /* 0x004fe400078e0081 */
[----:B------:R-:W-:Y:S01]  /*15b30*/  IMAD.MOV.U32 R80, RZ, RZ, R69 ;  /* 0x000000ffff507224 */ /* 0x000fe200078e0045 */
[----:B------:R-:W2:Y:S01]  /*15b40*/  LDL.LU R129, [R1+0x2b4] ;  /* 0x0002b40001817983 */ /* 0x000ea20000300800 */
[----:B---3--:R-:W-:-:S03]  /*15b50*/  IMAD.MOV.U32 R69, RZ, RZ, R68 ;  /* 0x000000ffff457224 */ /* 0x008fc600078e0044 */
[----:B------:R-:W3:Y:S01]  /*15b60*/  LDL.LU R68, [R1+0x1f4] ;  /* 0x0001f40001447983 */ /* 0x000ee20000300800 */
[----:B------:R-:W-:Y:S02]  /*15b70*/  ISETP.GT.U32.AND P3, PT, R2, R37, PT ;  /* 0x000000250200720c */ /* 0x000fe40003f64070 */
[----:B------:R-:W-:-:S05]  /*15b80*/  IABS R40, R76 ;  /* 0x0000004c00287213 */ /* 0x000fca0000000000 */
[----:B------:R-:W-:Y:S01]  /*15b90*/  IMAD.HI.U32 R4, R3, R40, RZ ;  /* 0x0000002803047227 */ /* 0x000fe200078e00ff */
[----:B------:R-:W-:-:S03]  /*15ba0*/  IABS R41, R75 ;  /* 0x0000004b00297213 */ /* 0x000fc60000000000 */
[----:B------:R-:W-:Y:S02]  /*15bb0*/  IMAD.MOV R4, RZ, RZ, -R4 ;  /* 0x000000ffff047224 */ /* 0x000fe400078e0a04 */
[----:B------:R-:W-:Y:S01]  /*15bc0*/  @!P3 IMAD.IADD R37, R37, 0x1, -R2 ;  /* 0x000000012525b824 */ /* 0x000fe200078e0a02 */
[C---:B------:R-:W-:Y:S01]  /*15bd0*/  ISETP.GT.U32.AND P3, PT, R2.reuse, R36, PT ;  /* 0x000000240200720c */ /* 0x040fe20003f64070 */
[C---:B------:R-:W-:Y:S02]  /*15be0*/  IMAD R40, R2.reuse, R4, R40 ;  /* 0x0000000402287224 */ /* 0x040fe400078e0228 */
[----:B------:R-:W-:Y:S01]  /*15bf0*/  IMAD.HI.U32 R4, R3, R41, RZ ;  /* 0x0000002903047227 */ /* 0x000fe200078e00ff */
[----:B------:R-:W-:-:S03]  /*15c00*/  ISETP.GT.U32.AND P1, PT, R2, R37, PT ;  /* 0x000000250200720c */ /* 0x000fc60003f24070 */
[----:B------:R-:W-:Y:S02]  /*15c10*/  IMAD.MOV R4, RZ, RZ, -R4 ;  /* 0x000000ffff047224 */ /* 0x000fe400078e0a04 */
[----:B------:R-:W-:-:S04]  /*15c20*/  IMAD.HI.U32 R8, R3, R39, RZ ;  /* 0x0000002703087227 */ /* 0x000fc800078e00ff */
[----:B------:R-:W-:Y:S02]  /*15c30*/  IMAD R41, R2, R4, R41 ;  /* 0x0000000402297224 */ /* 0x000fe400078e0229 */
[----:B------:R-:W-:Y:S01]  /*15c40*/  @!P3 IMAD.IADD R36, R36, 0x1, -R2 ;  /* 0x000000012424b824 */ /* 0x000fe200078e0a02 */
[C---:B------:R-:W-:Y:S01]  /*15c50*/  ISETP.GT.U32.AND P3, PT, R2.reuse, R40, PT ;  /* 0x000000280200720c */ /* 0x040fe20003f64070 */
[----:B------:R-:W-:Y:S02]  /*15c60*/  IMAD.MOV R8, RZ, RZ, -R8 ;  /* 0x000000ffff087224 */ /* 0x000fe400078e0a08 */
[----:B------:R-:W-:Y:S01]  /*15c70*/  @!P1 IMAD.IADD R37, R37, 0x1, -R2 ;  /* 0x0000000125259824 */ /* 0x000fe200078e0a02 */
[C---:B------:R-:W-:Y:S01]  /*15c80*/  ISETP.GT.U32.AND P1, PT, R2.reuse, R41, PT ;  /* 0x000000290200720c */ /* 0x040fe20003f24070 */
[----:B------:R-:W-:Y:S01]  /*15c90*/  IMAD R39, R2, R8, R39 ;  /* 0x0000000802277224 */ /* 0x000fe200078e0227 */
[----:B------:R-:W-:-:S04]  /*15ca0*/  IABS R43, R71 ;  /* 0x00000047002b7213 */ /* 0x000fc80000000000 */
[----:B------:R-:W-:-:S03]  /*15cb0*/  ISETP.GT.U32.AND P4, PT, R2, R39, PT ;  /* 0x000000270200720c */ /* 0x000fc60003f84070 */
[----:B------:R-:W-:Y:S02]  /*15cc0*/  @!P3 IMAD.IADD R40, R40, 0x1, -R2 ;  /* 0x000000012828b824 */ /* 0x000fe400078e0a02 */
[----:B------:R-:W-:-:S04]  /*15cd0*/  IMAD.HI.U32 R8, R3, R43, RZ ;  /* 0x0000002b03087227 */ /* 0x000fc800078e00ff */
[----:B------:R-:W-:Y:S01]  /*15ce0*/  @!P1 IMAD.IADD R41, R41, 0x1, -R2 ;  /* 0x0000000129299824 */ /* 0x000fe200078e0a02 */
[C---:B------:R-:W-:Y:S01]  /*15cf0*/  ISETP.GT.U32.AND P1, PT, R2.reuse, R40, PT ;  /* 0x000000280200720c */ /* 0x040fe20003f24070 */
[----:B------:R-:W-:Y:S02]  /*15d00*/  IMAD.MOV R8, RZ, RZ, -R8 ;  /* 0x000000ffff087224 */ /* 0x000fe400078e0a08 */
[----:B------:R-:W-:Y:S02]  /*15d10*/  @!P4 IMAD.IADD R39, R39, 0x1, -R2 ;  /* 0x000000012727c824 */ /* 0x000fe400078e0a02 */
[----:B------:R-:W-:-:S03]  /*15d20*/  IMAD R43, R2, R8, R43 ;  /* 0x00000008022b7224 */ /* 0x000fc600078e022b */
[----:B------:R-:W-:Y:S01]  /*15d30*/  ISETP.GT.U32.AND P3, PT, R2, R39, PT ;  /* 0x000000270200720c */ /* 0x000fe20003f64070 */
[----:B------:R-:W-:Y:S01]  /*15d40*/  @!P6 IMAD.MOV R36, RZ, RZ, -R36 ;  /* 0x000000ffff24e224 */ /* 0x000fe200078e0a24 */
[----:B------:R-:W-:-:S03]  /*15d50*/  IABS R42, R70 ;  /* 0x00000046002a7213 */ /* 0x000fc60000000000 */
[----:B------:R-:W-:Y:S01]  /*15d60*/  @!P1 IMAD.IADD R40, R40, 0x1, -R2 ;  /* 0x0000000128289824 */ /* 0x000fe200078e0a02 */
[C---:B------:R-:W-:Y:S02]  /*15d70*/  ISETP.GT.U32.AND P1, PT, R2.reuse, R43, PT ;  /* 0x0000002b0200720c */ /* 0x040fe40003f24070 */
[----:B------:R-:W-:Y:S01]  /*15d80*/  ISETP.GT.U32.AND P6, PT, R2, R41, PT ;  /* 0x000000290200720c */ /* 0x000fe20003fc4070 */
[----:B------:R-:W-:-:S04]  /*15d90*/  IMAD.HI.U32 R4, R3, R42, RZ ;  /* 0x0000002a03047227 */ /* 0x000fc800078e00ff */
[----:B------:R-:W-:Y:S02]  /*15da0*/  IMAD.MOV R4, RZ, RZ, -R4 ;  /* 0x000000ffff047224 */ /* 0x000fe400078e0a04 */
[--C-:B------:R-:W-:Y:S01]  /*15db0*/  @!P3 IMAD.IADD R39, R39, 0x1, -R2.reuse ;  /* 0x000000012727b824 */ /* 0x100fe200078e0a02 */
[----:B------:R-:W-:Y:S01]  /*15dc0*/  ISETP.GE.AND P3, PT, R70, RZ, PT ;  /* 0x000000ff4600720c */ /* 0x000fe20003f66270 */
[----:B------:R-:W-:Y:S02]  /*15dd0*/  IMAD.MOV.U32 R70, RZ, RZ, R69 ;  /* 0x000000ffff467224 */ /* 0x000fe400078e0045 */
[----:B------:R-:W-:Y:S02]  /*15de0*/  @!P1 IMAD.IADD R43, R43, 0x1, -R2 ;  /* 0x000000012b2b9824 */ /* 0x000fe400078e0a02 */
[C---:B------:R-:W-:Y:S02]  /*15df0*/  IMAD R42, R2.reuse, R4, R42 ;  /* 0x00000004022a7224 */ /* 0x040fe400078e022a */
[----:B------:R-:W-:Y:S01]  /*15e00*/  @!P6 IMAD.IADD R41, R41, 0x1, -R2 ;  /* 0x000000012929e824 */ /* 0x000fe200078e0a02 */
[----:B------:R-:W-:Y:S01]  /*15e10*/  ISETP.GE.AND P6, PT, R71, RZ, PT ;  /* 0x000000ff4700720c */ /* 0x000fe20003fc6270 */
[----:B------:R-:W-:Y:S01]  /*15e20*/  @!P2 IMAD.MOV R39, RZ, RZ, -R39 ;  /* 0x000000ffff27a224 */ /* 0x000fe200078e0a27 */
[----:B------:R-:W-:Y:S01]  /*15e30*/  ISETP.GT.U32.AND P2, PT, R2, R43, PT ;  /* 0x0000002b0200720c */ /* 0x000fe20003f44070 */
[----:B------:R-:W-:-:S02]  /*15e40*/  IMAD.MOV.U32 R71, RZ, RZ, R70 ;  /* 0x000000ffff477224 */ /* 0x000fc400078e0046 */
[----:B------:R-:W-:Y:S01]  /*15e50*/  @!P5 IMAD.MOV R38, RZ, RZ, -R38 ;  /* 0x000000ffff26d224 */ /* 0x000fe200078e0a26 */
[----:B------:R-:W-:Y:S01]  /*15e60*/  ISETP.GT.U32.AND P5, PT, R2, R42, PT ;  /* 0x0000002a0200720c */ /* 0x000fe20003fa4070 */
[----:B------:R-:W-:Y:S01]  /*15e70*/  IMAD.MOV.U32 R77, RZ, RZ, R71 ;  /* 0x000000ffff4d7224 */ /* 0x000fe200078e0047 */
[----:B------:R-:W-:Y:S01]  /*15e80*/  ISETP.GE.AND P4, PT, R76, RZ, PT ;  /* 0x000000ff4c00720c */ /* 0x000fe20003f86270 */
[----:B------:R-:W-:Y:S01]  /*15e90*/  STL [R1+0x2c70], R36 ;  /* 0x002c702401007387 */ /* 0x000fe20000100800 */
[----:B------:R-:W-:-:S05]  /*15ea0*/  IABS R4, R72 ;  /* 0x0000004800047213 */ /* 0x000fca0000000000 */
[----:B------:R-:W-:Y:S01]  /*15eb0*/  @!P2 IMAD.IADD R43, R43, 0x1, -R2 ;  /* 0x000000012b2ba824 */ /* 0x000fe200078e0a02 */
[----:B------:R-:W-:-:S03]  /*15ec0*/  ISETP.GE.AND P2, PT, R73, RZ, PT ;  /* 0x000000ff4900720c */ /* 0x000fc60003f46270 */
[----:B------:R-:W-:Y:S01]  /*15ed0*/  @!P5 IMAD.IADD R42, R42, 0x1, -R2 ;  /* 0x000000012a2ad824 */ /* 0x000fe200078e0a02 */
[----:B------:R-:W-:Y:S01]  /*15ee0*/  ISETP.GE.AND P5, PT, R72, RZ, PT ;  /* 0x000000ff4800720c */ /* 0x000fe20003fa6270 */
[----:B------:R-:W-:Y:S02]  /*15ef0*/  IMAD.MOV.U32 R72, RZ, RZ, R128 ;  /* 0x000000ffff487224 */ /* 0x000fe400078e0080 */
[----:B---3--:R-:W-:Y:S02]  /*15f00*/  IMAD.MOV.U32 R69, RZ, RZ, R68 ;  /* 0x000000ffff457224 */ /* 0x008fe400078e0044 */
[----:B------:R-:W-:Y:S02]  /*15f10*/  IMAD.MOV.U32 R68, RZ, RZ, R67 ;  /* 0x000000ffff447224 */ /* 0x000fe400078e0043 */
[----:B------:R-:W-:Y:S02]  /*15f20*/  IMAD.MOV.U32 R67, RZ, RZ, R66 ;  /* 0x000000ffff437224 */ /* 0x000fe400078e0042 */
[----:B------:R-:W-:-:S02]  /*15f30*/  IMAD.MOV.U32 R66, RZ, RZ, R65 ;  /* 0x000000ffff427224 */ /* 0x000fc400078e0041 */
[----:B------:R-:W-:Y:S02]  /*15f40*/  IMAD.MOV.U32 R65, RZ, RZ, R64 ;  /* 0x000000ffff417224 */ /* 0x000fe400078e0040 */
[----:B------:R-:W-:Y:S02]  /*15f50*/  IMAD.MOV.U32 R64, RZ, RZ, R63 ;  /* 0x000000ffff407224 */ /* 0x000fe400078e003f */
        /* <DEDUP_REMOVED lines=17> */
[----:B------:R-:W-:Y:S01]  /*16070*/  IMAD.MOV.U32 R49, RZ, RZ, R46 ;  /* 0x000000ffff317224 */ /* 0x000fe200078e002e */
[----:B------:R-:W-:Y:S01]  /*16080*/  IABS R46, R73 ;  /* 0x00000049002e7213 */ /* 0x000fe20000000000 */
[----:B------:R-:W-:Y:S02]  /*16090*/  IMAD.MOV.U32 R79, RZ, RZ, R69 ;  /* 0x000000ffff4f7224 */ /* 0x000fe400078e0045 */
[----:B------:R-:W-:Y:S02]  /*160a0*/  IMAD.MOV.U32 R76, RZ, RZ, R70 ;  /* 0x000000ffff4c7224 */ /* 0x000fe400078e0046 */
[----:B------:R-:W-:Y:S02]  /*160b0*/  IMAD.MOV.U32 R69, RZ, RZ, R65 ;  /* 0x000000ffff457224 */ /* 0x000fe400078e0041 */
[----:B------:R-:W-:Y:S01]  /*160c0*/  IMAD.MOV.U32 R71, RZ, RZ, R64 ;  /* 0x000000ffff477224 */ /* 0x000fe200078e0040 */
[----:B------:R-:W3:Y:S01]  /*160d0*/  LDL.LU R65, [R1+0x2e8] ;  /* 0x0002e80001417983 */ /* 0x000ee20000300800 */
[----:B------:R-:W-:-:S02]  /*160e0*/  IMAD.MOV.U32 R70, RZ, RZ, R63 ;  /* 0x000000ffff467224 */ /* 0x000fc400078e003f */
[----:B------:R-:W-:Y:S01]  /*160f0*/  IMAD.MOV.U32 R64, RZ, RZ, R51 ;  /* 0x000000ffff407224 */ /* 0x000fe200078e0033 */
[----:B------:R-:W4:Y:S01]  /*16100*/  LDL.LU R63, [R1+0x2ec] ;  /* 0x0002ec00013f7983 */ /* 0x000f220000300800 */
[----:B------:R-:W-:Y:S02]  /*16110*/  IMAD.MOV.U32 R73, RZ, RZ, R67 ;  /* 0x000000ffff497224 */ /* 0x000fe400078e0043 */
[----:B------:R-:W-:Y:S02]  /*16120*/  IMAD.MOV.U32 R51, RZ, RZ, R127 ;  /* 0x000000ffff337224 */ /* 0x000fe400078e007f */
[----:B------:R-:W-:Y:S01]  /*16130*/  IMAD.MOV.U32 R67, RZ, RZ, R60 ;  /* 0x000000ffff437224 */ /* 0x000fe200078e003c */
[----:B------:R-:W3:Y:S01]  /*16140*/  LDL.LU R127, [R1+0x3cc] ;  /* 0x0003cc00017f7983 */ /* 0x000ee20000300800 */
[----:B------:R-:W-:Y:S02]  /*16150*/  IMAD.MOV.U32 R60, RZ, RZ, R57 ;  /* 0x000000ffff3c7224 */ /* 0x000fe400078e0039 */
[----:B------:R-:W-:Y:S01]  /*16160*/  IMAD.MOV.U32 R57, RZ, RZ, R55 ;  /* 0x000000ffff397224 */ /* 0x000fe200078e0037 */
[----:B------:R-:W3:Y:S04]  /*16170*/  LDL.LU R128, [R1+0x3f0] ;  /* 0x0003f00001807983 */ /* 0x000ee80000300800 */
[----:B------:R-:W2:Y:S01]  /*16180*/  LDL.LU R55, [R1+0x2b8] ;  /* 0x0002b80001377983 */ /* 0x000ea20000300800 */
[----:B------:R-:W-:-:S04]  /*16190*/  IMAD.HI.U32 R44, R3, R4, RZ ;  /* 0x00000004032c7227 */ /* 0x000fc800078e00ff */
[----:B------:R-:W-:-:S04]  /*161a0*/  IMAD.MOV R44, RZ, RZ, -R44 ;  /* 0x000000ffff2c7224 */ /* 0x000fc800078e0a2c */
[C---:B------:R-:W-:Y:S02]  /*161b0*/  IMAD R44, R2.reuse, R44, R4 ;  /* 0x0000002c022c7224 */ /* 0x040fe400078e0204 */
[----:B------:R-:W-:Y:S02]  /*161c0*/  @!P4 IMAD.MOV R40, RZ, RZ, -R40 ;  /* 0x000000ffff28c224 */ /* 0x000fe400078e0a28 */
[----:B------:R-:W-:Y:S01]  /*161d0*/  IMAD.HI.U32 R4, R3, R46, RZ ;  /* 0x0000002e03047227 */ /* 0x000fe200078e00ff */
[C---:B------:R-:W-:Y:S02]  /*161e0*/  ISETP.GT.U32.AND P4, PT, R2.reuse, R44, PT ;  /* 0x0000002c0200720c */ /* 0x040fe40003f84070 */
[----:B------:R-:W-:Y:S01]  /*161f0*/  IABS R45, R74 ;  /* 0x0000004a002d7213 */ /* 0x000fe20000000000 */
[----:B------:R-:W-:Y:S01]  /*16200*/  IMAD.MOV R4, RZ, RZ, -R4 ;  /* 0x000000ffff047224 */ /* 0x000fe200078e0a04 */
[----:B------:R-:W-:Y:S01]  /*16210*/  ISETP.GT.U32.AND P1, PT, R2, R42, PT ;  /* 0x0000002a0200720c */ /* 0x000fe20003f24070 */
[----:B------:R-:W-:-:S02]  /*16220*/  @!P0 IMAD.MOV R37, RZ, RZ, -R37 ;  /* 0x000000ffff258224 */ /* 0x000fc400078e0a25 */
[----:B------:R-:W-:Y:S01]  /*16230*/  IMAD R46, R2, R4, R46 ;  /* 0x00000004022e7224 */ /* 0x000fe200078e022e */
[----:B------:R-:W-:Y:S01]  /*16240*/  ISETP.GE.AND P0, PT, R75, RZ, PT ;  /* 0x000000ff4b00720c */ /* 0x000fe20003f06270 */
[----:B------:R-:W-:-:S04]  /*16250*/  IMAD.HI.U32 R8, R3, R45, RZ ;  /* 0x0000002d03087227 */ /* 0x000fc800078e00ff */
[----:B------:R-:W-:Y:S01]  /*16260*/  @!P4 IMAD.IADD R44, R44, 0x1, -R2 ;  /* 0x000000012c2cc824 */ /* 0x000fe200078e0a02 */
[----:B------:R-:W-:Y:S01]  /*16270*/  ISETP.GT.U32.AND P4, PT, R2, R46, PT ;  /* 0x0000002e0200720c */ /* 0x000fe20003f84070 */
[----:B------:R-:W-:-:S04]  /*16280*/  IMAD.MOV R8, RZ, RZ, -R8 ;  /* 0x000000ffff087224 */ /* 0x000fc800078e0a08 */
[----:B------:R-:W-:Y:S02]  /*16290*/  IMAD R45, R2, R8, R45 ;  /* 0x00000008022d7224 */ /* 0x000fe400078e022d */
[----:B------:R-:W-:Y:S02]  /*162a0*/  @!P1 IMAD.IADD R42, R42, 0x1, -R2 ;  /* 0x000000012a2a9824 */ /* 0x000fe400078e0a02 */
[----:B------:R-:W-:Y:S01]  /*162b0*/  @!P0 IMAD.MOV R41, RZ, RZ, -R41 ;  /* 0x000000ffff298224 */ /* 0x000fe200078e0a29 */
[----:B------:R-:W-:Y:S02]  /*162c0*/  ISETP.GT.U32.AND P1, PT, R2, R45, PT ;  /* 0x0000002d0200720c */ /* 0x000fe40003f24070 */
[----:B------:R-:W-:Y:S01]  /*162d0*/  ISETP.GE.AND P0, PT, R74, RZ, PT ;  /* 0x000000ff4a00720c */ /* 0x000fe20003f06270 */
[----:B------:R-:W-:Y:S02]  /*162e0*/  IMAD.MOV.U32 R74, RZ, RZ, R51 ;  /* 0x000000ffff4a7224 */ /* 0x000fe400078e0033 */
[----:B------:R-:W-:-:S02]  /*162f0*/  IMAD.MOV.U32 R75, RZ, RZ, R68 ;  /* 0x000000ffff4b7224 */ /* 0x000fc400078e0044 */
[----:B------:R-:W-:Y:S01]  /*16300*/  IMAD.MOV.U32 R51, RZ, RZ, R49 ;  /* 0x000000ffff337224 */ /* 0x000fe200078e0031 */
[----:B------:R-:W-:Y:S01]  /*16310*/  IABS R49, R79 ;  /* 0x0000004f00317213 */ /* 0x000fe20000000000 */
[----:B------:R-:W-:Y:S02]  /*16320*/  @!P4 IMAD.IADD R46, R46, 0x1, -R2 ;  /* 0x000000012e2ec824 */ /* 0x000fe400078e0a02 */
[----:B------:R-:W-:Y:S02]  /*16330*/  IMAD.MOV.U32 R68, RZ, RZ, R66 ;  /* 0x000000ffff447224 */ /* 0x000fe400078e0042 */
[----:B------:R-:W-:Y:S02]  /*16340*/  IMAD.MOV.U32 R78, RZ, RZ, R72 ;  /* 0x000000ffff4e7224 */ /* 0x000fe400078e0048 */
[----:B------:R-:W-:Y:S02]  /*16350*/  IMAD.MOV.U32 R72, RZ, RZ, R71 ;  /* 0x000000ffff487224 */ /* 0x000fe400078e0047 */
[----:B------:R-:W-:-:S02]  /*16360*/  IMAD.MOV.U32 R71, RZ, RZ, R69 ;  /* 0x000000ffff477224 */ /* 0x000fc400078e0045 */
[----:B------:R-:W-:Y:S01]  /*16370*/  @!P3 IMAD.MOV R42, RZ, RZ, -R42 ;  /* 0x000000ffff2ab224 */ /* 0x000fe200078e0a2a */
[----:B------:R-:W-:Y:S01]  /*16380*/  ISETP.GT.U32.AND P3, PT, R2, R46, PT ;  /* 0x0000002e0200720c */ /* 0x000fe20003f64070 */
[----:B------:R-:W-:Y:S02]  /*16390*/  IMAD.MOV.U32 R69, RZ, RZ, R68 ;  /* 0x000000ffff457224 */ /* 0x000fe400078e0044 */
[----:B------:R-:W-:Y:S02]  /*163a0*/  IMAD.MOV.U32 R68, RZ, RZ, R58 ;  /* 0x000000ffff447224 */ /* 0x000fe400078e003a */
[----:B------:R-:W-:-:S04]  /*163b0*/  IMAD.HI.U32 R9, R3, R49, RZ ;  /* 0x0000003103097227 */ /* 0x000fc800078e00ff */
[----:B------:R-:W-:Y:S02]  /*163c0*/  IMAD.MOV.U32 R58, RZ, RZ, R56 ;  /* 0x000000ffff3a7224 */ /* 0x000fe400078e0038 */
[----:B------:R-:W-:Y:S02]  /*163d0*/  IMAD.MOV.U32 R56, RZ, RZ, R52 ;  /* 0x000000ffff387224 */ /* 0x000fe400078e0034 */
[----:B------:R-:W-:Y:S01]  /*163e0*/  IMAD.MOV.U32 R52, RZ, RZ, R48 ;  /* 0x000000ffff347224 */ /* 0x000fe200078e0030 */
[----:B------:R-:W-:Y:S01]  /*163f0*/  IABS R48, R75 ;  /* 0x0000004b00307213 */ /* 0x000fe20000000000 */
[----:B------:R-:W-:Y:S02]  /*16400*/  @!P1 IMAD.IADD R45, R45, 0x1, -R2 ;  /* 0x000000012d2d9824 */ /* 0x000fe400078e0a02 */
[----:B------:R-:W-:Y:S02]  /*16410*/  IMAD.MOV R9, RZ, RZ, -R9 ;  /* 0x000000ffff097224 */ /* 0x000fe400078e0a09 */
[----:B------:R-:W-:Y:S01]  /*16420*/  IMAD.HI.U32 R10, R3, R48, RZ ;  /* 0x00000030030a7227 */ /* 0x000fe200078e00ff */
[----:B------:R-:W-:-:S03]  /*16430*/  ISETP.GT.U32.AND P4, PT, R2, R45, PT ;  /* 0x0000002d0200720c */ /* 0x000fc60003f84070 */
[----:B------:R-:W-:Y:S02]  /*16440*/  IMAD R49, R2, R9, R49 ;  /* 0x0000000902317224 */ /* 0x000fe400078e0231 */
[----:B------:R-:W-:Y:S01]  /*16450*/  @!P3 IMAD.IADD R46, R46, 0x1, -R2 ;  /* 0x000000012e2eb824 */ /* 0x000fe200078e0a02 */
[C---:B------:R-:W-:Y:S01]  /*16460*/  ISETP.GT.U32.AND P1, PT, R2.reuse, R44, PT ;  /* 0x0000002c0200720c */ /* 0x040fe20003f24070 */
[----:B------:R-:W-:Y:S01]  /*16470*/  IMAD.MOV R10, RZ, RZ, -R10 ;  /* 0x000000ffff0a7224 */ /* 0x000fe200078e0a0a */
[C---:B------:R-:W-:Y:S01]  /*16480*/  ISETP.GT.U32.AND P3, PT, R2.reuse, R49, PT ;  /* 0x000000310200720c */ /* 0x040fe20003f64070 */
[----:B------:R-:W-:Y:S02]  /*16490*/  IMAD.MOV.U32 R66, RZ, RZ, R62 ;  /* 0x000000ffff427224 */ /* 0x000fe400078e003e */
[----:B------:R-:W-:Y:S02]  /*164a0*/  IMAD.MOV.U32 R62, RZ, RZ, R50 ;  /* 0x000000ffff3e7224 */ /* 0x000fe400078e0032 */
[----:B------:R-:W-:Y:S01]  /*164b0*/  IMAD.MOV.U32 R50, RZ, RZ, R47 ;  /* 0x000000ffff327224 */ /* 0x000fe200078e002f */
[----:B------:R-:W-:Y:S01]  /*164c0*/  IABS R47, R80 ;  /* 0x00000050002f7213 */ /* 0x000fe20000000000 */
[----:B------:R-:W-:-:S02]  /*164d0*/  IMAD R48, R2, R10, R48 ;  /* 0x0000000a02307224 */ /* 0x000fc400078e0230 */
[----:B------:R-:W-:Y:S02]  /*164e0*/  @!P4 IMAD.IADD R45, R45, 0x1, -R2 ;  /* 0x000000012d2dc824 */ /* 0x000fe400078e0a02 */
[----:B------:R-:W-:Y:S01]  /*164f0*/  IMAD.HI.U32 R8, R3, R47, RZ ;  /* 0x0000002f03087227 */ /* 0x000fe200078e00ff */
[----:B------:R-:W-:-:S03]  /*16500*/  ISETP.GT.U32.AND P4, PT, R2, R48, PT ;  /* 0x000000300200720c */ /* 0x000fc60003f84070 */
[----:B------:R-:W-:Y:S02]  /*16510*/  IMAD.MOV.U32 R81, RZ, RZ, R74 ;  /* 0x000000ffff517224 */ /* 0x000fe400078e004a */
[----:B------:R-:W-:Y:S02]  /*16520*/  IMAD.MOV.U32 R74, RZ, RZ, R73 ;  /* 0x000000ffff4a7224 */ /* 0x000fe400078e0049 */
[----:B------:R-:W-:Y:S02]  /*16530*/  @!P3 IMAD.IADD R49, R49, 0x1, -R2 ;  /* 0x000000013131b824 */ /* 0x000fe400078e0a02 */
[----:B------:R-:W-:Y:S02]  /*16540*/  IMAD.MOV R8, RZ, RZ, -R8 ;  /* 0x000000ffff087224 */ /* 0x000fe400078e0a08 */
[----:B------:R-:W-:Y:S02]  /*16550*/  @!P1 IMAD.IADD R44, R44, 0x1, -R2 ;  /* 0x000000012c2c9824 */ /* 0x000fe400078e0a02 */
[----:B------:R-:W-:-:S02]  /*16560*/  IMAD.MOV.U32 R73, RZ, RZ, R72 ;  /* 0x000000ffff497224 */ /* 0x000fc400078e0048 */
[----:B------:R-:W-:Y:S02]  /*16570*/  IMAD.MOV.U32 R72, RZ, RZ, R70 ;  /* 0x000000ffff487224 */ /* 0x000fe400078e0046 */
[----:B------:R-:W-:Y:S01]  /*16580*/  IMAD.MOV.U32 R70, RZ, RZ, R66 ;  /* 0x000000ffff467224 */ /* 0x000fe200078e0042 */
[C---:B------:R-:W-:Y:S01]  /*16590*/  ISETP.GT.U32.AND P3, PT, R2.reuse, R49, PT ;  /* 0x000000310200720c */ /* 0x040fe20003f64070 */
[----:B------:R-:W-:Y:S01]  /*165a0*/  IMAD R47, R2, R8, R47 ;  /* 0x00000008022f7224 */ /* 0x000fe200078e022f */
[----:B------:R-:W-:Y:S01]  /*165b0*/  ISETP.GE.AND P1, PT, R80, RZ, PT ;  /* 0x000000ff5000720c */ /* 0x000fe20003f26270 */
[----:B------:R-:W-:Y:S01]  /*165c0*/  @!P5 IMAD.MOV R44, RZ, RZ, -R44 ;  /* 0x000000ffff2cd224 */ /* 0x000fe200078e0a2c */
[----:B------:R-:W-:Y:S01]  /*165d0*/  ISETP.GE.AND P5, PT, R75, RZ, PT ;  /* 0x000000ff4b00720c */ /* 0x000fe20003fa6270 */
[----:B------:R-:W-:Y:S02]  /*165e0*/  IMAD.MOV.U32 R80, RZ, RZ, R74 ;  /* 0x000000ffff507224 */ /* 0x000fe400078e004a */
[----:B------:R-:W-:Y:S01]  /*165f0*/  @!P6 IMAD.MOV R43, RZ, RZ, -R43 ;  /* 0x000000ffff2be224 */ /* 0x000fe200078e0a2b */
[----:B------:R-:W-:Y:S01]  /*16600*/  IABS R4, R77 ;  /* 0x0000004d00047213 */ /* 0x000fe20000000000 */
[----:B------:R-:W-:Y:S01]  /*16610*/  IMAD.MOV.U32 R75, RZ, RZ, R70 ;  /* 0x000000ffff4b7224 */ /* 0x000fe200078e0046 */
[----:B------:R-:W3:Y:S01]  /*16620*/  LDL.LU R66, [R1+0x268] ;  /* 0x0002680001427983 */ /* 0x000ee20000300800 */
[----:B------:R-:W-:Y:S01]  /*16630*/  IMAD.MOV.U32 R74, RZ, RZ, R72 ;  /* 0x000000ffff4a7224 */ /* 0x000fe200078e0048 */
[----:B------:R-:W-:Y:S01]  /*16640*/  ISETP.GT.U32.AND P6, PT, R2, R47, PT ;  /* 0x0000002f0200720c */ /* 0x000fe20003fc4070 */
[----:B------:R-:W-:Y:S01]  /*16650*/  @!P4 IMAD.IADD R48, R48, 0x1, -R2 ;  /* 0x000000013030c824 */ /* 0x000fe200078e0a02 */
[----:B------:R-:W-:Y:S01]  /*16660*/  ISETP.GE.AND P4, PT, R79, RZ, PT ;  /* 0x000000ff4f00720c */ /* 0x000fe20003f86270 */
[----:B------:R-:W-:-:S02]  /*16670*/  IMAD.MOV.U32 R79, RZ, RZ, R75 ;  /* 0x000000ffff4f7224 */ /* 0x000fc400078e004b */
[----:B------:R-:W-:Y:S02]  /*16680*/  IMAD.MOV.U32 R75, RZ, RZ, R74 ;  /* 0x000000ffff4b7224 */ /* 0x000fe400078e004a */
[----:B------:R-:W-:Y:S01]  /*16690*/  IMAD.MOV.U32 R74, RZ, RZ, R73 ;  /* 0x000000ffff4a7224 */ /* 0x000fe200078e0049 */
[----:B------:R-:W-:Y:S01]  /*166a0*/  IABS R8, R76 ;  /* 0x0000004c00087213 */ /* 0x000fe20000000000 */
[----:B------:R-:W-:Y:S01]  /*166b0*/  @!P2 IMAD.MOV R46, RZ, RZ, -R46 ;  /* 0x000000ffff2ea224 */ /* 0x000fe200078e0a2e */
[----:B------:R-:W-:Y:S01]  /*166c0*/  ISETP.GE.AND P2, PT, R76, RZ, PT ;  /* 0x000000ff4c00720c */ /* 0x000fe20003f46270 */
[----:B------:R-:W-:Y:S02]  /*166d0*/  IMAD.MOV.U32 R76, RZ, RZ, R75 ;  /* 0x000000ffff4c7224 */ /* 0x000fe400078e004b */
[----:B------:R-:W-:Y:S02]  /*166e0*/  IMAD.MOV.U32 R75, RZ, RZ, R74 ;  /* 0x000000ffff4b7224 */ /* 0x000fe400078e004a */
[----:B------:R-:W-:Y:S01]  /*166f0*/  @!P3 IMAD.IADD R49, R49, 0x1, -R2 ;  /* 0x000000013131b824 */ /* 0x000fe200078e0a02 */
[----:B------:R-:W-:Y:S01]  /*16700*/  ISETP.GE.AND P3, PT, R77, RZ, PT ;  /* 0x000000ff4d00720c */ /* 0x000fe20003f66270 */
[----:B------:R-:W-:-:S02]  /*16710*/  IMAD.MOV.U32 R72, RZ, RZ, R58 ;  /* 0x000000ffff487224 */ /* 0x000fc400078e003a */
[----:B------:R-:W-:Y:S02]  /*16720*/  IMAD.MOV.U32 R77, RZ, RZ, R76 ;  /* 0x000000ffff4d7224 */ /* 0x000fe400078e004c */
[----:B------:R-:W-:Y:S02]  /*16730*/  IMAD.MOV.U32 R58, RZ, RZ, R57 ;  /* 0x000000ffff3a7224 */ /* 0x000fe400078e0039 */
[----:B------:R-:W-:Y:S02]  /*16740*/  IMAD.MOV.U32 R76, RZ, RZ, R75 ;  /* 0x000000ffff4c7224 */ /* 0x000fe400078e004b */
[----:B------:R-:W-:Y:S02]  /*16750*/  IMAD.MOV.U32 R57, RZ, RZ, R56 ;  /* 0x000000ffff397224 */ /* 0x000fe400078e0038 */
[----:B------:R-:W-:Y:S02]  /*16760*/  @!P6 IMAD.IADD R47, R47, 0x1, -R2 ;  /* 0x000000012f2fe824 */ /* 0x000fe400078e0a02 */
[----:B------:R-:W-:-:S02]  /*16770*/  IMAD.MOV.U32 R73, RZ, RZ, R71 ;  /* 0x000000ffff497224 */ /* 0x000fc400078e0047 */
[----:B------:R-:W-:Y:S01]  /*16780*/  IMAD.MOV.U32 R92, RZ, RZ, R76 ;  /* 0x000000ffff5c7224 */ /* 0x000fe200078e004c */
[----:B------:R-:W-:Y:S01]  /*16790*/  ISETP.GT.U32.AND P6, PT, R2, R47, PT ;  /* 0x0000002f0200720c */ /* 0x000fe20003fc4070 */
[----:B------:R-:W-:-:S04]  /*167a0*/  IMAD.HI.U32 R9, R3, R8, RZ ;  /* 0x0000000803097227 */ /* 0x000fc800078e00ff */
[----:B------:R-:W-:Y:S02]  /*167b0*/  IMAD.MOV.U32 R70, RZ, RZ, R60 ;  /* 0x000000ffff467224 */ /* 0x000fe400078e003c */
[----:B------:R-:W-:Y:S02]  /*167c0*/  IMAD.MOV.U32 R60, RZ, RZ, R50 ;  /* 0x000000ffff3c7224 */ /* 0x000fe400078e0032 */
[----:B------:R-:W-:-:S04]  /*167d0*/  IMAD.HI.U32 R10, R3, R4, RZ ;  /* 0x00000004030a7227 */ /* 0x000fc800078e00ff */
[----:B------:R-:W-:Y:S02]  /*167e0*/  IMAD.MOV R50, RZ, RZ, -R9 ;  /* 0x000000ffff327224 */ /* 0x000fe400078e0a09 */
[----:B------:R-:W-:Y:S02]  /*167f0*/  IMAD.MOV R10, RZ, RZ, -R10 ;  /* 0x000000ffff0a7224 */ /* 0x000fe400078e0a0a */
[C---:B------:R-:W-:Y:S02]  /*16800*/  IMAD R8, R2.reuse, R50, R8 ;  /* 0x0000003202087224 */ /* 0x040fe400078e0208 */
[C---:B------:R-:W-:Y:S02]  /*16810*/  IMAD R4, R2.reuse, R10, R4 ;  /* 0x0000000a02047224 */ /* 0x040fe400078e0204 */
[----:B------:R-:W-:Y:S01]  /*16820*/  @!P6 IMAD.IADD R47, R47, 0x1, -R2 ;  /* 0x000000012f2fe824 */ /* 0x000fe200078e0a02 */
[----:B------:R-:W-:Y:S01]  /*16830*/  ISETP.GT.U32.AND P6, PT, R2, R8, PT ;  /* 0x000000080200720c */ /* 0x000fe20003fc4070 */
[----:B------:R-:W-:-:S02]  /*16840*/  IMAD.MOV.U32 R74, RZ, RZ, R73 ;  /* 0x000000ffff4a7224 */ /* 0x000fc400078e0049 */
[----:B------:R-:W-:Y:S02]  /*16850*/  IMAD.MOV.U32 R73, RZ, RZ, R61 ;  /* 0x000000ffff497224 */ /* 0x000fe400078e003d */
[----:B------:R-:W-:Y:S01]  /*16860*/  @!P1 IMAD.MOV R47, RZ, RZ, -R47 ;  /* 0x000000ffff2f9224 */ /* 0x000fe200078e0a2f */
[----:B------:R-:W-:Y:S01]  /*16870*/  ISETP.GT.U32.AND P1, PT, R2, R4, PT ;  /* 0x000000040200720c */ /* 0x000fe20003f24070 */
[----:B------:R-:W-:Y:S02]  /*16880*/  IMAD.MOV.U32 R61, RZ, RZ, R53 ;  /* 0x000000ffff3d7224 */ /* 0x000fe400078e0035 */
[----:B------:R-:W-:Y:S02]  /*16890*/  IMAD.MOV.U32 R75, RZ, RZ, R74 ;  /* 0x000000ffff4b7224 */ /* 0x000fe400078e004a */
[----:B------:R-:W-:Y:S02]  /*168a0*/  IMAD.MOV.U32 R74, RZ, RZ, R73 ;  /* 0x000000ffff4a7224 */ /* 0x000fe400078e0049 */
[----:B------:R-:W-:-:S02]  /*168b0*/  IMAD.MOV.U32 R73, RZ, RZ, R61 ;  /* 0x000000ffff497224 */ /* 0x000fc400078e003d */
[----:B------:R-:W-:Y:S02]  /*168c0*/  IMAD.MOV.U32 R61, RZ, RZ, R60 ;  /* 0x000000ffff3d7224 */ /* 0x000fe400078e003c */
[----:B------:R-:W-:Y:S01]  /*168d0*/  IMAD.MOV.U32 R60, RZ, RZ, R54 ;  /* 0x000000ffff3c7224 */ /* 0x000fe200078e0036 */
[----:B------:R-:W-:Y:S01]  /*168e0*/  IABS R11, R78 ;  /* 0x0000004e000b7213 */ /* 0x000fe20000000000 */
[----:B------:R-:W-:Y:S01]  /*168f0*/  @!P6 IMAD.IADD R8, R8, 0x1, -R2 ;  /* 0x000000010808e824 */ /* 0x000fe200078e0a02 */
[----:B------:R-:W-:Y:S01]  /*16900*/  ISETP.GE.AND P6, PT, R78, RZ, PT ;  /* 0x000000ff4e00720c */ /* 0x000fe20003fc6270 */
[----:B------:R-:W-:Y:S02]  /*16910*/  IMAD.MOV.U32 R78, RZ, RZ, R60 ;  /* 0x000000ffff4e7224 */ /* 0x000fe400078e003c */
[----:B------:R-:W-:Y:S01]  /*16920*/  @!P1 IMAD.IADD R4, R4, 0x1, -R2 ;  /* 0x0000000104049824 */ /* 0x000fe200078e0a02 */
[----:B------:R-:W-:Y:S01]  /*16930*/  ISETP.GT.U32.AND P1, PT, R2, R8, PT ;  /* 0x000000080200720c */ /* 0x000fe20003f24070 */
[----:B------:R-:W-:-:S02]  /*16940*/  IMAD.MOV.U32 R87, RZ, RZ, R77 ;  /* 0x000000ffff577224 */ /* 0x000fc400078e004d */
[----:B------:R-:W-:Y:S02]  /*16950*/  IMAD.MOV.U32 R93, RZ, RZ, R75 ;  /* 0x000000ffff5d7224 */ /* 0x000fe400078e004b */
[----:B------:R-:W-:Y:S02]  /*16960*/  IMAD.MOV.U32 R75, RZ, RZ, R74 ;  /* 0x000000ffff4b7224 */ /* 0x000fe400078e004a */
[----:B------:R-:W-:Y:S02]  /*16970*/  IMAD.MOV.U32 R77, RZ, RZ, R59 ;  /* 0x000000ffff4d7224 */ /* 0x000fe400078e003b */
[----:B------:R-:W-:Y:S01]  /*16980*/  IMAD.MOV.U32 R74, RZ, RZ, R73 ;  /* 0x000000ffff4a7224 */ /* 0x000fe200078e0049 */
[----:B------:R-:W-:Y:S01]  /*16990*/  IABS R54, R80 ;  /* 0x0000005000367213 */ /* 0x000fe20000000000 */
[----:B------:R-:W-:Y:S02]  /*169a0*/  IMAD.MOV.U32 R73, RZ, RZ, R61 ;  /* 0x000000ffff497224 */ /* 0x000fe400078e003d */
[----:B------:R-:W-:Y:S01]  /*169b0*/  @!P1 IMAD.IADD R8, R8, 0x1, -R2 ;  /* 0x0000000108089824 */ /* 0x000fe200078e0a02 */
[----:B------:R-:W-:Y:S01]  /*169c0*/  ISETP.GE.AND P1, PT, R80, RZ, PT ;  /* 0x000000ff5000720c */ /* 0x000fe20003f26270 */
[----:B------:R-:W-:Y:S01]  /*169d0*/  @!P4 IMAD.MOV R49, RZ, RZ, -R49 ;  /* 0x000000ffff31c224 */ /* 0x000fe200078e0a31 */
[----:B------:R-:W-:Y:S01]  /*169e0*/  IABS R53, R81 ;  /* 0x0000005100357213 */ /* 0x000fe20000000000 */
[----:B------:R-:W-:Y:S01]  /*169f0*/  IMAD.MOV.U32 R88, RZ, RZ, R77 ;  /* 0x000000ffff587224 */ /* 0x000fe200078e004d */
[----:B------:R-:W-:Y:S01]  /*16a00*/  ISETP.GE.AND P4, PT, R81, RZ, PT ;  /* 0x000000ff5100720c */ /* 0x000fe20003f86270 */
[----:B------:R-:W-:-:S02]  /*16a10*/  IMAD.MOV.U32 R86, RZ, RZ, R73 ;  /* 0x000000ffff567224 */ /* 0x000fc400078e0049 */
[----:B------:R-:W-:Y:S02]  /*16a20*/  IMAD.MOV.U32 R73, RZ, RZ, R67 ;  /* 0x000000ffff497224 */ /* 0x000fe400078e0043 */
[----:B--2---:R-:W-:Y:S02]  /*16a30*/  IMAD.MOV.U32 R56, RZ, RZ, R55 ;  /* 0x000000ffff387224 */ /* 0x004fe400078e0037 */
[----:B------:R-:W-:Y:S02]  /*16a40*/  IMAD.MOV.U32 R55, RZ, RZ, R129 ;  /* 0x000000ffff377224 */ /* 0x000fe400078e0081 */
[----:B------:R-:W2:Y:S04]  /*16a50*/  LDL.LU R129, [R1+0x3bc] ;  /* 0x0003bc0001817983 */ /* 0x000ea80000300800 */
[----:B------:R-:W2:Y:S04]  /*16a60*/  LDL.LU R71, [R1+0x3b8] ;  /* 0x0003b80001477983 */ /* 0x000ea80000300800 */
[----:B------:R-:W3:Y:S04]  /*16a70*/  LDL.LU R76, [R1+0x21c] ;  /* 0x00021c00014c7983 */ /* 0x000ee80000300800 */
[----:B------:R-:W2:Y:S04]  /*16a80*/  LDL.LU R60, [R1+0x3c8] ;  /* 0x0003c800013c7983 */ /* 0x000ea80000300800 */
[----:B------:R-:W2:Y:S04]  /*16a90*/  LDL.LU R61, [R1+0x530] ;  /* 0x00053000013d7983 */ /* 0x000ea80000300800 */
[----:B------:R-:W2:Y:S04]  /*16aa0*/  LDL.LU R80, [R1+0x548] ;  /* 0x0005480001507983 */ /* 0x000ea80000300800 */
[----:B------:R-:W2:Y:S04]  /*16ab0*/  LDL.LU R81, [R1+0x3d4] ;  /* 0x0003d40001517983 */ /* 0x000ea80000300800 */
[----:B------:R-:W2:Y:S04]  /*16ac0*/  LDL.LU R77, [R1+0x414] ;  /* 0x00041400014d7983 */ /* 0x000ea80000300800 */
[----:B------:R-:W2:Y:S01]  /*16ad0*/  LDL.LU R67, [R1+0x304] ;  /* 0x0003040001437983 */ /* 0x000ea20000300800 */
[----:B------:R-:W-:-:S02]  /*16ae0*/  IMAD.MOV.U32 R9, RZ, RZ, R11 ;  /* 0x000000ffff097224 */ /* 0x000fc400078e000b */
[----:B------:R-:W-:Y:S01]  /*16af0*/  @!P0 IMAD.MOV R45, RZ, RZ, -R45 ;  /* 0x000000ffff2d8224 */ /* 0x000fe200078e0a2d */
[----:B------:R-:W-:Y:S01]  /*16b00*/  ISETP.GT.U32.AND P0, PT, R2, R48, PT ;  /* 0x000000300200720c */ /* 0x000fe20003f04070 */
[----:B------:R-:W-:-:S04]  /*16b10*/  IMAD.HI.U32 R10, R3, R9, RZ ;  /* 0x00000009030a7227 */ /* 0x000fc800078e00ff */
[----:B------:R-:W-:-:S04]  /*16b20*/  IMAD.MOV R10, RZ, RZ, -R10 ;  /* 0x000000ffff0a7224 */ /* 0x000fc800078e0a0a */
[----:B------:R-:W-:-:S04]  /*16b30*/  IMAD R9, R2, R10, R9 ;  /* 0x0000000a02097224 */ /* 0x000fc800078e0209 */
[----:B------:R-:W-:Y:S01]  /*16b40*/  @!P0 IMAD.IADD R48, R48, 0x1, -R2 ;  /* 0x0000000130308824 */ /* 0x000fe200078e0a02 */
[----:B------:R-:W-:Y:S01]  /*16b50*/  ISETP.GT.U32.AND P0, PT, R2, R9, PT ;  /* 0x000000090200720c */ /* 0x000fe20003f04070 */
[----:B------:R-:W-:-:S04]  /*16b60*/  IMAD.HI.U32 R10, R3, R53, RZ ;  /* 0x00000035030a7227 */ /* 0x000fc800078e00ff */
[----:B------:R-:W-:Y:S01]  /*16b70*/  @!P5 IMAD.MOV R48, RZ, RZ, -R48 ;  /* 0x000000ffff30d224 */ /* 0x000fe200078e0a30 */
[----:B------:R-:W-:Y:S01]  /*16b80*/  ISETP.GT.U32.AND P5, PT, R2, R4, PT ;  /* 0x000000040200720c */ /* 0x000fe20003fa4070 */
[----:B------:R-:W-:-:S06]  /*16b90*/  IMAD.MOV R10, RZ, RZ, -R10 ;  /* 0x000000ffff0a7224 */ /* 0x000fcc00078e0a0a */
[----:B------:R-:W-:Y:S02]  /*16ba0*/  @!P0 IMAD.IADD R9, R9, 0x1, -R2 ;  /* 0x0000000109098824 */ /* 0x000fe400078e0a02 */
[----:B------:R-:W-:-:S03]  /*16bb0*/  IMAD R53, R2, R10, R53 ;  /* 0x0000000a02357224 */ /* 0x000fc600078e0235 */
[----:B------:R-:W-:Y:S01]  /*16bc0*/  ISETP.GT.U32.AND P0, PT, R2, R9, PT ;  /* 0x000000090200720c */ /* 0x000fe20003f04070 */
[----:B------:R-:W-:Y:S01]  /*16bd0*/  IMAD.MOV.U32 R59, RZ, RZ, R55 ;  /* 0x000000ffff3b7224 */ /* 0x000fe200078e0037 */
[----:B------:R-:W-:Y:S01]  /*16be0*/  IABS R55, R79 ;  /* 0x0000004f00377213 */ /* 0x000fe20000000000 */
[----:B------:R-:W-:Y:S01]  /*16bf0*/  @!P5 IMAD.IADD R4, R4, 0x1, -R2 ;  /* 0x000000010404d824 */ /* 0x000fe200078e0a02 */
[----:B------:R-:W-:Y:S01]  /*16c00*/  ISETP.GT.U32.AND P5, PT, R2, R53, PT ;  /* 0x000000350200720c */ /* 0x000fe20003fa4070 */
[----:B------:R-:W-:-:S04]  /*16c10*/  IMAD.HI.U32 R11, R3, R54, RZ ;  /* 0x00000036030b7227 */ /* 0x000fc800078e00ff */
[----:B------:R-:W-:-:S04]  /*16c20*/  IMAD.HI.U32 R50, R3, R55, RZ ;  /* 0x0000003703327227 */ /* 0x000fc800078e00ff */
[----:B------:R-:W-:Y:S02]  /*16c30*/  IMAD.MOV R50, RZ, RZ, -R50 ;  /* 0x000000ffff327224 */ /* 0x000fe400078e0a32 */
[----:B------:R-:W-:Y:S02]  /*16c40*/  IMAD.MOV R11, RZ, RZ, -R11 ;  /* 0x000000ffff0b7224 */ /* 0x000fe400078e0a0b */
[----:B------:R-:W-:Y:S01]  /*16c50*/  @!P0 IMAD.IADD R9, R9, 0x1, -R2 ;  /* 0x0000000109098824 */ /* 0x000fe200078e0a02 */
[----:B------:R-:W-:Y:S01]  /*16c60*/  ISETP.GE.AND P0, PT, R79, RZ, PT ;  /* 0x000000ff4f00720c */ /* 0x000fe20003f06270 */
[----:B------:R-:W-:Y:S02]  /*16c70*/  IMAD.MOV.U32 R79, RZ, RZ, R51 ;  /* 0x000000ffff4f7224 */ /* 0x000fe400078e0033 */
[----:B------:R-:W-:Y:S02]  /*16c80*/  IMAD R55, R2, R50, R55 ;  /* 0x0000003202377224 */ /* 0x000fe400078e0237 */
[----:B------:R-:W-:-:S02]  /*16c90*/  IMAD.MOV.U32 R51, RZ, RZ, R4 ;  /* 0x000000ffff337224 */ /* 0x000fc400078e0004 */
[C---:B------:R-:W-:Y:S02]  /*16ca0*/  IMAD R54, R2.reuse, R11, R54 ;  /* 0x0000000b02367224 */ /* 0x040fe400078e0236 */
[----:B------:R-:W-:Y:S02]  /*16cb0*/  IMAD.MOV.U32 R50, RZ, RZ, R8 ;  /* 0x000000ffff327224 */ /* 0x000fe400078e0008 */
[----:B------:R-:W-:Y:S02]  /*16cc0*/  @!P5 IMAD.IADD R53, R53, 0x1, -R2 ;  /* 0x000000013535d824 */ /* 0x000fe400078e0a02 */
[----:B------:R-:W-:Y:S01]  /*16cd0*/  @!P3 IMAD.MOV R51, RZ, RZ, -R51 ;  /* 0x000000ffff33b224 */ /* 0x000fe200078e0a33 */
[C---:B------:R-:W-:Y:S01]  /*16ce0*/  ISETP.GT.U32.AND P3, PT, R2.reuse, R55, PT ;  /* 0x000000370200720c */ /* 0x040fe20003f64070 */
[----:B------:R-:W-:Y:S01]  /*16cf0*/  IMAD.MOV.U32 R82, RZ, RZ, R57 ;  /* 0x000000ffff527224 */ /* 0x000fe200078e0039 */
[----:B------:R-:W-:Y:S01]  /*16d00*/  IABS R57, R93 ;  /* 0x0000005d00397213 */ /* 0x000fe20000000000 */
[----:B------:R-:W-:Y:S01]  /*16d10*/  @!P2 IMAD.MOV R50, RZ, RZ, -R50 ;  /* 0x000000ffff32a224 */ /* 0x000fe200078e0a32 */
[----:B------:R-:W-:-:S02]  /*16d20*/  ISETP.GT.U32.AND P5, PT, R2, R53, PT ;  /* 0x000000350200720c */ /* 0x000fc40003fa4070 */
[----:B------:R-:W-:Y:S01]  /*16d30*/  ISETP.GT.U32.AND P2, PT, R2, R54, PT ;  /* 0x000000360200720c */ /* 0x000fe20003f44070 */
[----:B------:R-:W-:-:S04]  /*16d40*/  IMAD.HI.U32 R8, R3, R57, RZ ;  /* 0x0000003903087227 */ /* 0x000fc800078e00ff */
[----:B------:R-:W-:Y:S01]  /*16d50*/  IMAD.MOV R4, RZ, RZ, -R8 ;  /* 0x000000ffff047224 */ /* 0x000fe200078e0a08 */
[----:B------:R-:W-:Y:S01]  /*16d60*/  IABS R10, R87 ;  /* 0x00000057000a7213 */ /* 0x000fe20000000000 */
[--C-:B------:R-:W-:Y:S02]  /*16d70*/  @!P3 IMAD.IADD R55, R55, 0x1, -R2.reuse ;  /* 0x000000013737b824 */ /* 0x100fe400078e0a02 */
[----:B------:R-:W-:Y:S02]  /*16d80*/  IMAD R57, R2, R4, R57 ;  /* 0x0000000402397224 */ /* 0x000fe400078e0239 */
[--C-:B------:R-:W-:Y:S02]  /*16d90*/  @!P5 IMAD.IADD R53, R53, 0x1, -R2.reuse ;  /* 0x000000013535d824 */ /* 0x100fe400078e0a02 */
[----:B------:R-:W-:Y:S01]  /*16da0*/  @!P2 IMAD.IADD R54, R54, 0x1, -R2 ;  /* 0x000000013636a824 */ /* 0x000fe200078e0a02 */
[C---:B------:R-:W-:Y:S01]  /*16db0*/  ISETP.GT.U32.AND P3, PT, R2.reuse, R55, PT ;  /* 0x000000370200720c */ /* 0x040fe20003f64070 */
[----:B------:R-:W-:Y:S01]  /*16dc0*/  IMAD.MOV.U32 R83, RZ, RZ, R58 ;  /* 0x000000ffff537224 */ /* 0x000fe200078e003a */
[----:B------:R-:W-:Y:S01]  /*16dd0*/  IABS R58, R92 ;  /* 0x0000005c003a7213 */ /* 0x000fe20000000000 */
[----:B------:R-:W-:Y:S01]  /*16de0*/  @!P4 IMAD.MOV R53, RZ, RZ, -R53 ;  /* 0x000000ffff35c224 */ /* 0x000fe200078e0a35 */
[C---:B------:R-:W-:Y:S01]  /*16df0*/  ISETP.GT.U32.AND P2, PT, R2.reuse, R54, PT ;  /* 0x000000360200720c */ /* 0x040fe20003f44070 */
[----:B------:R-:W-:Y:S01]  /*16e00*/  IMAD.HI.U32 R4, R3, R10, RZ ;  /* 0x0000000a03047227 */ /* 0x000fe200078e00ff */
[----:B------:R-:W-:-:S03]  /*16e10*/  ISETP.GT.U32.AND P4, PT, R2, R57, PT ;  /* 0x000000390200720c */ /* 0x000fc60003f84070 */
[----:B------:R-:W-:Y:S02]  /*16e20*/  IMAD.MOV.U32 R91, RZ, RZ, R78 ;  /* 0x000000ffff5b7224 */ /* 0x000fe400078e004e */
[----:B------:R-:W-:Y:S02]  /*16e30*/  IMAD.MOV.U32 R78, RZ, RZ, R52 ;  /* 0x000000ffff4e7224 */ /* 0x000fe400078e0034 */
[----:B------:R-:W-:Y:S02]  /*16e40*/  IMAD.MOV.U32 R52, RZ, RZ, R9 ;  /* 0x000000ffff347224 */ /* 0x000fe400078e0009 */
[----:B------:R-:W-:Y:S02]  /*16e50*/  IMAD.MOV R4, RZ, RZ, -R4 ;  /* 0x000000ffff047224 */ /* 0x000fe400078e0a04 */
[----:B------:R-:W-:-:S04]  /*16e60*/  IMAD.HI.U32 R8, R3, R58, RZ ;  /* 0x0000003a03087227 */ /* 0x000fc800078e00ff */
[----:B------:R-:W-:Y:S02]  /*16e70*/  IMAD.MOV.U32 R85, RZ, RZ, R74 ;  /* 0x000000ffff557224 */ /* 0x000fe400078e004a */
[----:B------:R-:W-:Y:S02]  /*16e80*/  @!P6 IMAD.MOV R52, RZ, RZ, -R52 ;  /* 0x000000ffff34e224 */ /* 0x000fe400078e0a34 */
[----:B------:R-:W-:Y:S02]  /*16e90*/  IMAD.MOV.U32 R74, RZ, RZ, R59 ;  /* 0x000000ffff4a7224 */ /* 0x000fe400078e003b */
[C---:B------:R-:W-:Y:S02]  /*16ea0*/  IMAD R59, R2.reuse, R4, R10 ;  /* 0x00000004023b7224 */ /* 0x040fe400078e020a */
[----:B------:R-:W-:Y:S02]  /*16eb0*/  IMAD.MOV R8, RZ, RZ, -R8 ;  /* 0x000000ffff087224 */ /* 0x000fe400078e0a08 */
[----:B------:R-:W-:Y:S01]  /*16ec0*/  @!P3 IMAD.IADD R55, R55, 0x1, -R2 ;  /* 0x000000013737b824 */ /* 0x000fe200078e0a02 */
[C---:B------:R-:W-:Y:S01]  /*16ed0*/  ISETP.GT.U32.AND P3, PT, R2.reuse, R59, PT ;  /* 0x0000003b0200720c */ /* 0x040fe20003f64070 */
[----:B------:R-:W-:-:S02]  /*16ee0*/  IMAD R58, R2, R8, R58 ;  /* 0x00000008023a7224 */ /* 0x000fc400078e023a */
[--C-:B------:R-:W-:Y:S02]  /*16ef0*/  @!P2 IMAD.IADD R54, R54, 0x1, -R2.reuse ;  /* 0x000000013636a824 */ /* 0x100fe400078e0a02 */
[----:B------:R-:W-:Y:S01]  /*16f00*/  @!P4 IMAD.IADD R57, R57, 0x1, -R2 ;  /* 0x000000013939c824 */ /* 0x000fe200078e0a02 */
[----:B------:R-:W-:Y:S01]  /*16f10*/  ISETP.GT.U32.AND P2, PT, R2, R58, PT ;  /* 0x0000003a0200720c */ /* 0x000fe20003f44070 */
[----:B------:R-:W-:-:S03]  /*16f20*/  @!P1 IMAD.MOV R54, RZ, RZ, -R54 ;  /* 0x000000ffff369224 */ /* 0x000fc600078e0a36 */
[----:B------:R-:W-:-:S03]  /*16f30*/  ISETP.GT.U32.AND P1, PT, R2, R57, PT ;  /* 0x000000390200720c */ /* 0x000fc60003f24070 */
[----:B------:R-:W-:Y:S02]  /*16f40*/  @!P3 IMAD.IADD R59, R59, 0x1, -R2 ;  /* 0x000000013b3bb824 */ /* 0x000fe400078e0a02 */
[----:B------:R-:W-:Y:S02]  /*16f50*/  @!P0 IMAD.MOV R55, RZ, RZ, -R55 ;  /* 0x000000ffff378224 */ /* 0x000fe400078e0a37 */
[----:B------:R-:W-:Y:S01]  /*16f60*/  IMAD.MOV.U32 R90, RZ, RZ, R82 ;  /* 0x000000ffff5a7224 */ /* 0x000fe200078e0052 */
[----:B------:R-:W-:Y:S01]  /*16f70*/  ISETP.GT.U32.AND P0, PT, R2, R59, PT ;  /* 0x0000003b0200720c */ /* 0x000fe20003f04070 */
[----:B------:R-:W-:Y:S01]  /*16f80*/  @!P2 IMAD.IADD R58, R58, 0x1, -R2 ;  /* 0x000000013a3aa824 */ /* 0x000fe200078e0a02 */
[----:B------:R-:W-:Y:S01]  /*16f90*/  ISETP.GE.AND P2, PT, R87, RZ, PT ;  /* 0x000000ff5700720c */ /* 0x000fe20003f46270 */
[----:B------:R-:W-:Y:S02]  /*16fa0*/  IMAD.MOV.U32 R87, RZ, RZ, R86 ;  /* 0x000000ffff577224 */ /* 0x000fe400078e0056 */
[----:B------:R-:W-:-:S02]  /*16fb0*/  @!P1 IMAD.IADD R57, R57, 0x1, -R2 ;  /* 0x0000000139399824 */ /* 0x000fc400078e0a02 */
[----:B------:R-:W-:Y:S01]  /*16fc0*/  IMAD.MOV.U32 R86, RZ, RZ, R85 ;  /* 0x000000ffff567224 */ /* 0x000fe200078e0055 */
[----:B------:R-:W-:Y:S01]  /*16fd0*/  ISETP.GT.U32.AND P3, PT, R2, R58, PT ;  /* 0x0000003a0200720c */ /* 0x000fe20003f64070 */
[----:B------:R-:W-:Y:S01]  /*16fe0*/  IMAD.MOV.U32 R89, RZ, RZ, R83 ;  /* 0x000000ffff597224 */ /* 0x000fe200078e0053 */
[----:B------:R-:W-:Y:S01]  /*16ff0*/  ISETP.GE.AND P4, PT, R93, RZ, PT ;  /* 0x000000ff5d00720c */ /* 0x000fe20003f86270 */
[----:B------:R-:W-:Y:S02]  /*17000*/  IMAD.MOV.U32 R96, RZ, RZ, R87 ;  /* 0x000000ffff607224 */ /* 0x000fe400078e0057 */
[----:B------:R-:W-:Y:S02]  /*17010*/  IMAD.MOV.U32 R87, RZ, RZ, R73 ;  /* 0x000000ffff577224 */ /* 0x000fe400078e0049 */
[----:B------:R-:W-:Y:S02]  /*17020*/  IMAD.MOV.U32 R94, RZ, RZ, R86 ;  /* 0x000000ffff5e7224 */ /* 0x000fe400078e0056 */
[----:B------:R-:W-:Y:S01]  /*17030*/  @!P0 IMAD.IADD R59, R59, 0x1, -R2 ;  /* 0x000000013b3b8824 */ /* 0x000fe200078e0a02 */
[----:B------:R-:W-:Y:S01]  /*17040*/  ISETP.GE.AND P0, PT, R90, RZ, PT ;  /* 0x000000ff5a00720c */ /* 0x000fe20003f06270 */
[----:B----4-:R-:W-:Y:S01]  /*17050*/  IMAD.MOV.U32 R73, RZ, RZ, R63 ;  /* 0x000000ffff497224 */ /* 0x010fe200078e003f */
[----:B------:R-:W-:Y:S01]  /*17060*/  IABS R63, R89 ;  /* 0x00000059003f7213 */ /* 0x000fe20000000000 */
[----:B------:R-:W-:-:S02]  /*17070*/  @!P2 IMAD.MOV R59, RZ, RZ, -R59 ;  /* 0x000000ffff3ba224 */ /* 0x000fc400078e0a3b */
[----:B------:R-:W-:Y:S01]  /*17080*/  @!P3 IMAD.IADD R58, R58, 0x1, -R2 ;  /* 0x000000013a3ab824 */ /* 0x000fe200078e0a02 */
[----:B------:R-:W-:Y:S01]  /*17090*/  ISETP.GE.AND P3, PT, R91, RZ, PT ;  /* 0x000000ff5b00720c */ /* 0x000fe20003f66270 */
[----:B---3--:R-:W-:Y:S02]  /*170a0*/  IMAD.MOV.U32 R84, RZ, RZ, R76 ;  /* 0x000000ffff547224 */ /* 0x008fe400078e004c */
[----:B------:R-:W-:Y:S02]  /*170b0*/  IMAD.MOV.U32 R76, RZ, RZ, R64 ;  /* 0x000000ffff4c7224 */ /* 0x000fe400078e0040 */
[----:B------:R-:W-:Y:S01]  /*170c0*/  IMAD.MOV.U32 R64, RZ, RZ, R56 ;  /* 0x000000ffff407224 */ /* 0x000fe200078e0038 */
[----:B------:R-:W-:-:S05]  /*170d0*/  IABS R56, R84 ;  /* 0x0000005400387213 */ /* 0x000fca0000000000 */
[----:B------:R-:W-:-:S04]  /*170e0*/  IMAD.HI.U32 R11, R3, R56, RZ ;  /* 0x00000038030b7227 */ /* 0x000fc800078e00ff */
[----:B------:R-:W-:-:S04]  /*170f0*/  IMAD.MOV R11, RZ, RZ, -R11 ;  /* 0x000000ffff0b7224 */ /* 0x000fc800078e0a0b */
[----:B------:R-:W-:Y:S01]  /*17100*/  IMAD R56, R2, R11, R56 ;  /* 0x0000000b02387224 */ /* 0x000fe200078e0238 */
[----:B------:R-:W-:-:S04]  /*17110*/  ISETP.GE.AND P6, PT, R84, RZ, PT ;  /* 0x000000ff5400720c */ /* 0x000fc80003fc6270 */
[----:B------:R-:W-:Y:S01]  /*17120*/  ISETP.GT.U32.AND P5, PT, R2, R56, PT ;  /* 0x000000380200720c */ /* 0x000fe20003fa4070 */
[----:B------:R-:W-:Y:S02]  /*17130*/  IMAD.MOV.U32 R84, RZ, RZ, R75 ;  /* 0x000000ffff547224 */ /* 0x000fe400078e004b */
[----:B------:R-:W-:Y:S02]  /*17140*/  IMAD.MOV.U32 R75, RZ, RZ, R70 ;  /* 0x000000ffff4b7224 */ /* 0x000fe400078e0046 */
[----:B------:R-:W-:Y:S02]  /*17150*/  IMAD.MOV.U32 R70, RZ, RZ, R65 ;  /* 0x000000ffff467224 */ /* 0x000fe400078e0041 */
[----:B------:R-:W-:Y:S02]  /*17160*/  IMAD.MOV.U32 R65, RZ, RZ, R62 ;  /* 0x000000ffff417224 */ /* 0x000fe400078e003e */
[----:B--2---:R-:W-:Y:S01]  /*17170*/  IMAD.MOV.U32 R62, RZ, RZ, R60 ;  /* 0x000000ffff3e7224 */ /* 0x004fe200078e003c */
[----:B------:R-:W-:-:S03]  /*17180*/  IABS R60, R88 ;  /* 0x00000058003c7213 */ /* 0x000fc60000000000 */
[----:B------:R-:W-:Y:S02]  /*17190*/  @!P5 IMAD.IADD R56, R56, 0x1, -R2 ;  /* 0x000000013838d824 */ /* 0x000fe400078e0a02 */
[----:B------:R-:W-:-:S03]  /*171a0*/  IMAD.HI.U32 R8, R3, R60, RZ ;  /* 0x0000003c03087227 */ /* 0x000fc600078e00ff */
[----:B------:R-:W-:Y:S01]  /*171b0*/  ISETP.GT.U32.AND P5, PT, R2, R56, PT ;  /* 0x000000380200720c */ /* 0x000fe20003fa4070 */
[----:B------:R-:W-:-:S04]  /*171c0*/  IMAD.MOV R8, RZ, RZ, -R8 ;  /* 0x000000ffff087224 */ /* 0x000fc800078e0a08 */
[C---:B------:R-:W-:Y:S02]  /*171d0*/  IMAD R60, R2.reuse, R8, R60 ;  /* 0x00000008023c7224 */ /* 0x040fe400078e023c */
[----:B------:R-:W-:Y:S02]  /*171e0*/  IMAD.MOV.U32 R82, RZ, RZ, R77 ;  /* 0x000000ffff527224 */ /* 0x000fe400078e004d */
[----:B------:R-:W-:Y:S01]  /*171f0*/  IMAD.MOV.U32 R77, RZ, RZ, R129 ;  /* 0x000000ffff4d7224 */ /* 0x000fe200078e0081 */
[----:B------:R-:W-:Y:S01]  /*17200*/  ISETP.GT.U32.AND P1, PT, R2, R60, PT ;  /* 0x0000003c0200720c */ /* 0x000fe20003f24070 */
[----:B------:R-:W-:Y:S01]  /*17210*/  IMAD.MOV.U32 R85, RZ, RZ, R84 ;  /* 0x000000ffff557224 */ /* 0x000fe200078e0054 */
[----:B------:R-:W2:Y:S01]  /*17220*/  LDL.LU R129, [R1+0x5d4] ;  /* 0x0005d40001817983 */ /* 0x000ea20000300800 */
[----:B------:R-:W-:Y:S02]  /*17230*/  @!P5 IMAD.IADD R56, R56, 0x1, -R2 ;  /* 0x000000013838d824 */ /* 0x000fe400078e0a02 */
[----:B------:R-:W-:-:S02]  /*17240*/  IMAD.MOV.U32 R84, RZ, RZ, R78 ;  /* 0x000000ffff547224 */ /* 0x000fc400078e004e */
[----:B------:R-:W-:Y:S02]  /*17250*/  IMAD.MOV.U32 R78, RZ, RZ, R77 ;  /* 0x000000ffff4e7224 */ /* 0x000fe400078e004d */
[----:B------:R-:W-:Y:S02]  /*17260*/  IMAD.MOV.U32 R77, RZ, RZ, R67 ;  /* 0x000000ffff4d7224 */ /* 0x000fe400078e0043 */
[----:B------:R-:W-:Y:S02]  /*17270*/  IMAD.MOV.U32 R83, RZ, RZ, R76 ;  /* 0x000000ffff537224 */ /* 0x000fe400078e004c */
[----:B------:R-:W-:Y:S02]  /*17280*/  IMAD.MOV.U32 R76, RZ, RZ, R72 ;  /* 0x000000ffff4c7224 */ /* 0x000fe400078e0048 */
[----:B------:R-:W-:Y:S01]  /*17290*/  @!P6 IMAD.MOV R56, RZ, RZ, -R56 ;  /* 0x000000ffff38e224 */ /* 0x000fe200078e0a38 */
[----:B------:R-:W-:Y:S01]  /*172a0*/  ISETP.GE.AND P6, PT, R88, RZ, PT ;  /* 0x000000ff5800720c */ /* 0x000fe20003fc6270 */
[----:B------:R-:W-:-:S02]  /*172b0*/  IMAD.MOV.U32 R72, RZ, RZ, R66 ;  /* 0x000000ffff487224 */ /* 0x000fc400078e0042 */
[----:B------:R-:W-:Y:S02]  /*172c0*/  IMAD.MOV.U32 R88, RZ, RZ, R77 ;  /* 0x000000ffff587224 */ /* 0x000fe400078e004d */
[----:B------:R-:W-:Y:S02]  /*172d0*/  IMAD.MOV.U32 R93, RZ, RZ, R85 ;  /* 0x000000ffff5d7224 */ /* 0x000fe400078e0055 */
[----:B------:R-:W-:Y:S01]  /*172e0*/  IMAD.MOV.U32 R67, RZ, RZ, R62 ;  /* 0x000000ffff437224 */ /* 0x000fe200078e003e */
[----:B------:R-:W-:Y:S01]  /*172f0*/  IABS R62, R90 ;  /* 0x0000005a003e7213 */ /* 0x000fe20000000000 */
[----:B------:R-:W-:Y:S02]  /*17300*/  IMAD.MOV.U32 R85, RZ, RZ, R250 ;  /* 0x000000ffff557224 */ /* 0x000fe400078e00fa */
[----:B------:R-:W-:Y:S01]  /*17310*/  IMAD.MOV.U32 R86, RZ, RZ, R72 ;  /* 0x000000ffff567224 */ /* 0x000fe200078e0048 */
[----:B------:R-:W3:Y:S01]  /*17320*/  LDL.LU R250, [R1+0x690] ;  /* 0x0006900001fa7983 */ /* 0x000ee20000300800 */
[----:B------:R-:W-:Y:S01]  /*17330*/  @!P1 IMAD.IADD R60, R60, 0x1, -R2 ;  /* 0x000000013c3c9824 */ /* 0x000fe200078e0a02 */
[----:B------:R-:W-:Y:S01]  /*17340*/  ISETP.GE.AND P1, PT, R89, RZ, PT ;  /* 0x000000ff5900720c */ /* 0x000fe20003f26270 */
[----:B------:R-:W-:-:S02]  /*17350*/  IMAD.MOV.U32 R77, RZ, RZ, R76 ;  /* 0x000000ffff4d7224 */ /* 0x000fc400078e004c */
[----:B------:R-:W-:Y:S02]  /*17360*/  IMAD.MOV.U32 R90, RZ, RZ, R88 ;  /* 0x000000ffff5a7224 */ /* 0x000fe400078e0058 */
[----:B------:R-:W-:Y:S02]  /*17370*/  IMAD.MOV.U32 R76, RZ, RZ, R70 ;  /* 0x000000ffff4c7224 */ /* 0x000fe400078e0046 */
[----:B------:R-:W-:Y:S02]  /*17380*/  IMAD.MOV.U32 R89, RZ, RZ, R87 ;  /* 0x000000ffff597224 */ /* 0x000fe400078e0057 */
[----:B------:R-:W-:Y:S02]  /*17390*/  IMAD.MOV.U32 R70, RZ, RZ, R128 ;  /* 0x000000ffff467224 */ /* 0x000fe400078e0080 */
[----:B------:R-:W-:Y:S01]  /*173a0*/  IMAD.MOV.U32 R87, RZ, RZ, R85 ;  /* 0x000000ffff577224 */ /* 0x000fe200078e0055 */
[----:B------:R-:W4:Y:S01]  /*173b0*/  LDL.LU R128, [R1+0x2f8] ;  /* 0x0002f80001807983 */ /* 0x000f220000300800 */
[----:B------:R-:W-:-:S02]  /*173c0*/  IMAD.MOV.U32 R72, RZ, RZ, R127 ;  /* 0x000000ffff487224 */ /* 0x000fc400078e007f */
[----:B------:R-:W-:Y:S01]  /*173d0*/  IMAD.MOV.U32 R88, RZ, RZ, R86 ;  /* 0x000000ffff587224 */ /* 0x000fe200078e0056 */
[----:B------:R-:W2:Y:S01]  /*173e0*/  LDL.LU R127, [R1+0x3e8] ;  /* 0x0003e800017f7983 */ /* 0x000ea20000300800 */
[----:B------:R-:W-:Y:S01]  /*173f0*/  IMAD.MOV.U32 R85, RZ, RZ, R78 ;  /* 0x000000ffff557224 */ /* 0x000fe200078e004e */
[----:B------:R-:W-:Y:S01]  /*17400*/  ISETP.GE.AND P2, PT, R90, RZ, PT ;  /* 0x000000ff5a00720c */ /* 0x000fe20003f46270 */
[----:B------:R-:W-:Y:S02]  /*17410*/  IMAD.MOV.U32 R86, RZ, RZ, R74 ;  /* 0x000000ffff567224 */ /* 0x000fe400078e004a */
[----:B------:R-:W-:Y:S01]  /*17420*/  IMAD.MOV.U32 R78, RZ, RZ, R64 ;  /* 0x000000ffff4e7224 */ /* 0x000fe200078e0040 */
[----:B------:R-:W3:Y:S01]  /*17430*/  LDL.LU R74, [R1+0x650] ;  /* 0x00065000014a7983 */ /* 0x000ee20000300800 */
[----:B------:R-:W-:Y:S01]  /*17440*/  IMAD.MOV.U32 R66, RZ, RZ, R61 ;  /* 0x000000ffff427224 */ /* 0x000fe200078e003d */
[----:B------:R-:W-:Y:S02]  /*17450*/  IABS R64, R90 ;  /* 0x0000005a00407213 */ /* 0x000fe40000000000 */
[----:B------:R-:W-:Y:S01]  /*17460*/  IABS R61, R91 ;  /* 0x0000005b003d7213 */ /* 0x000fe20000000000 */
[----:B------:R-:W4:Y:S01]  /*17470*/  LDL.LU R90, [R1+0x274] ;  /* 0x00027400015a7983 */ /* 0x000f220000300800 */
[----:B------:R-:W-:-:S03]  /*17480*/  ISETP.GE.AND P5, PT, R92, RZ, PT ;  /* 0x000000ff5c00720c */ /* 0x000fc60003fa6270 */
[----:B------:R-:W2:Y:S04]  /*17490*/  LDL.LU R91, [R1+0x298] ;  /* 0x00029800015b7983 */ /* 0x000ea80000300800 */
[----:B------:R-:W3:Y:S01]  /*174a0*/  LDL.LU R92, [R1+0x29c] ;  /* 0x00029c00015c7983 */ /* 0x000ee20000300800 */
[----:B------:R-:W-:-:S04]  /*174b0*/  IMAD.HI.U32 R4, R3, R61, RZ ;  /* 0x0000003d03047227 */ /* 0x000fc800078e00ff */
[----:B------:R-:W-:-:S04]  /*174c0*/  IMAD.MOV R4, RZ, RZ, -R4 ;  /* 0x000000ffff047224 */ /* 0x000fc800078e0a04 */
[----:B------:R-:W-:Y:S02]  /*174d0*/  IMAD R61, R2, R4, R61 ;  /* 0x00000004023d7224 */ /* 0x000fe400078e023d */
[----:B------:R-:W-:-:S03]  /*174e0*/  @!P4 IMAD.MOV R57, RZ, RZ, -R57 ;  /* 0x000000ffff39c224 */ /* 0x000fc600078e0a39 */
[----:B------:R-:W-:Y:S01]  /*174f0*/  ISETP.GT.U32.AND P4, PT, R2, R61, PT ;  /* 0x0000003d0200720c */ /* 0x000fe20003f84070 */
[----:B------:R-:W-:-:S04]  /*17500*/  IMAD.HI.U32 R8, R3, R62, RZ ;  /* 0x0000003e03087227 */ /* 0x000fc800078e00ff */
[----:B------:R-:W-:Y:S02]  /*17510*/  IMAD.MOV R8, RZ, RZ, -R8 ;  /* 0x000000ffff087224 */ /* 0x000fe400078e0a08 */
[----:B------:R-:W-:-:S06]  /*17520*/  @!P5 IMAD.MOV R58, RZ, RZ, -R58 ;  /* 0x000000ffff3ad224 */ /* 0x000fcc00078e0a3a */
[----:B------:R-:W-:Y:S01]  /*17530*/  @!P4 IMAD.IADD R61, R61, 0x1, -R2 ;  /* 0x000000013d3dc824 */ /* 0x000fe200078e0a02 */
[----:B------:R-:W-:Y:S01]  /*17540*/  ISETP.GT.U32.AND P4, PT, R2, R60, PT ;  /* 0x0000003c0200720c */ /* 0x000fe20003f84070 */
[----:B------:R-:W-:-:S03]  /*17550*/  IMAD.HI.U32 R4, R3, R63, RZ ;  /* 0x0000003f03047227 */ /* 0x000fc600078e00ff */
[C---:B------:R-:W-:Y:S01]  /*17560*/  ISETP.GT.U32.AND P5, PT, R2.reuse, R61, PT ;  /* 0x0000003d0200720c */ /* 0x040fe20003fa4070 */
[----:B------:R-:W-:Y:S02]  /*17570*/  IMAD R62, R2, R8, R62 ;  /* 0x00000008023e7224 */ /* 0x000fe400078e023e */
[----:B------:R-:W-:Y:S02]  /*17580*/  IMAD.MOV R4, RZ, RZ, -R4 ;  /* 0x000000ffff047224 */ /* 0x000fe400078e0a04 */
[----:B----4-:R-:W-:Y:S02]  /*17590*/  IMAD.MOV.U32 R101, RZ, RZ, R90 ;  /* 0x000000ffff657224 */ /* 0x010fe400078e005a */
[----:B--2---:R-:W-:Y:S02]  /*175a0*/  IMAD.MOV.U32 R100, RZ, RZ, R91 ;  /* 0x000000ffff647224 */ /* 0x004fe400078e005b */
[----:B------:R-:W2:Y:S01]  /*175b0*/  LDL.LU R91, [R1+0x2e4] ;  /* 0x0002e400015b7983 */ /* 0x000ea20000300800 */
[----:B---3--:R-:W-:-:S03]  /*175c0*/  IMAD.MOV.U32 R99, RZ, RZ, R92 ;  /* 0x000000ffff637224 */ /* 0x008fc600078e005c */
[----:B------:R-:W3:Y:S04]  /*175d0*/  LDL.LU R92, [R1+0x2d4] ;  /* 0x0002d400015c7983 */ /* 0x000ee80000300800 */
[----:B------:R-:W4:Y:S01]  /*175e0*/  LDL.LU R90, [R1+0x2a4] ;  /* 0x0002a400015a7983 */ /* 0x000f220000300800 */
[----:B------:R-:W-:Y:S01]  /*175f0*/  @!P4 IMAD.IADD R60, R60, 0x1, -R2 ;  /* 0x000000013c3cc824 */ /* 0x000fe200078e0a02 */
[C---:B------:R-:W-:Y:S01]  /*17600*/  ISETP.GT.U32.AND P4, PT, R2.reuse, R62, PT ;  /* 0x0000003e0200720c */ /* 0x040fe20003f84070 */
[----:B------:R-:W-:Y:S02]  /*17610*/  IMAD R63, R2, R4, R63 ;  /* 0x00000004023f7224 */ /* 0x000fe400078e023f */
[----:B------:R-:W-:-:S04]  /*17620*/  IMAD.HI.U32 R11, R3, R64, RZ ;  /* 0x00000040030b7227 */ /* 0x000fc800078e00ff */
[----:B------:R-:W-:Y:S02]  /*17630*/  IMAD.MOV R11, RZ, RZ, -R11 ;  /* 0x000000ffff0b7224 */ /* 0x000fe400078e0a0b */
[----:B------:R-:W-:Y:S01]  /*17640*/  @!P5 IMAD.IADD R61, R61, 0x1, -R2 ;  /* 0x000000013d3dd824 */ /* 0x000fe200078e0a02 */
[C---:B------:R-:W-:Y:S01]  /*17650*/  ISETP.GT.U32.AND P5, PT, R2.reuse, R63, PT ;  /* 0x0000003f0200720c */ /* 0x040fe20003fa4070 */
[----:B------:R-:W-:Y:S02]  /*17660*/  IMAD R64, R2, R11, R64 ;  /* 0x0000000b02407224 */ /* 0x000fe400078e0240 */
[----:B------:R-:W-:Y:S02]  /*17670*/  @!P4 IMAD.IADD R62, R62, 0x1, -R2 ;  /* 0x000000013e3ec824 */ /* 0x000fe400078e0a02 */
[----:B------:R-:W-:Y:S01]  /*17680*/  IMAD.MOV.U32 R95, RZ, RZ, R87 ;  /* 0x000000ffff5f7224 */ /* 0x000fe200078e0057 */
[----:B------:R-:W-:Y:S01]  /*17690*/  ISETP.GT.U32.AND P4, PT, R2, R64, PT ;  /* 0x000000400200720c */ /* 0x000fe20003f84070 */
[----:B------:R-:W-:Y:S01]  /*176a0*/  IMAD.MOV.U32 R98, RZ, RZ, R89 ;  /* 0x000000ffff627224 */ /* 0x000fe200078e0059 */
[----:B------:R-:W-:-:S02]  /*176b0*/  IABS R8, R93 ;  /* 0x0000005d00087213 */ /* 0x000fc40000000000 */
[----:B------:R-:W-:-:S03]  /*176c0*/  IABS R10, R95 ;  /* 0x0000005f000a7213 */ /* 0x000fc60000000000 */
[----:B------:R-:W-:Y:S02]  /*176d0*/  @!P5 IMAD.IADD R63, R63, 0x1, -R2 ;  /* 0x000000013f3fd824 */ /* 0x000fe400078e0a02 */
[----:B------:R-:W-:Y:S02]  /*176e0*/  IMAD.MOV.U32 R89, RZ, RZ, R86 ;  /* 0x000000ffff597224 */ /* 0x000fe400078e0056 */
[----:B------:R-:W-:Y:S02]  /*176f0*/  IMAD.MOV.U32 R87, RZ, RZ, R77 ;  /* 0x000000ffff577224 */ /* 0x000fe400078e004d */
[----:B------:R-:W-:Y:S01]  /*17700*/  @!P6 IMAD.MOV R60, RZ, RZ, -R60 ;  /* 0x000000ffff3ce224 */ /* 0x000fe200078e0a3c */
[C---:B------:R-:W-:Y:S01]  /*17710*/  ISETP.GT.U32.AND P6, PT, R2.reuse, R62, PT ;  /* 0x0000003e0200720c */ /* 0x040fe20003fc4070 */
[----:B------:R-:W-:Y:S01]  /*17720*/  IMAD.MOV.U32 R86, RZ, RZ, R71 ;  /* 0x000000ffff567224 */ /* 0x000fe200078e0047 */
[----:B------:R-:W-:Y:S01]  /*17730*/  IABS R9, R94 ;  /* 0x0000005e00097213 */ /* 0x000fe20000000000 */
[----:B------:R-:W-:Y:S01]  /*17740*/  IMAD.MOV.U32 R77, RZ, RZ, R67 ;  /* 0x000000ffff4d7224 */ /* 0x000fe200078e0043 */
[----:B------:R-:W-:Y:S01]  /*17750*/  ISETP.GT.U32.AND P5, PT, R2, R63, PT ;  /* 0x0000003f0200720c */ /* 0x000fe20003fa4070 */
[----:B------:R-:W-:-:S02]  /*17760*/  IMAD.MOV.U32 R71, RZ, RZ, R66 ;  /* 0x000000ffff477224 */ /* 0x000fc400078e0042 */
[----:B------:R-:W-:Y:S01]  /*17770*/  IMAD.HI.U32 R67, R3, R10, RZ ;  /* 0x0000000a03437227 */ /* 0x000fe200078e00ff */
[----:B------:R-:W-:-:S03]  /*17780*/  IABS R4, R96 ;  /* 0x0000006000047213 */ /* 0x000fc60000000000 */
[----:B------:R-:W-:Y:S02]  /*17790*/  IMAD.MOV.U32 R102, RZ, RZ, R88 ;  /* 0x000000ffff667224 */ /* 0x000fe400078e0058 */
[----:B------:R-:W-:-:S04]  /*177a0*/  IMAD.HI.U32 R66, R3, R8, RZ ;  /* 0x0000000803427227 */ /* 0x000fc800078e00ff */
[----:B------:R-:W-:Y:S02]  /*177b0*/  IMAD.MOV.U32 R88, RZ, RZ, R78 ;  /* 0x000000ffff587224 */ /* 0x000fe400078e004e */
[----:B------:R-:W-:Y:S02]  /*177c0*/  IMAD.MOV.U32 R78, RZ, RZ, R69 ;  /* 0x000000ffff4e7224 */ /* 0x000fe400078e0045 */
[----:B------:R-:W-:Y:S02]  /*177d0*/  @!P4 IMAD.IADD R64, R64, 0x1, -R2 ;  /* 0x000000014040c824 */ /* 0x000fe400078e0a02 */
[----:B------:R-:W-:Y:S02]  /*177e0*/  IMAD.MOV.U32 R69, RZ, RZ, R65 ;  /* 0x000000ffff457224 */ /* 0x000fe400078e0041 */
[----:B------:R-:W-:Y:S02]  /*177f0*/  IMAD.MOV R67, RZ, RZ, -R67 ;  /* 0x000000ffff437224 */ /* 0x000fe400078e0a43 */
[----:B------:R-:W-:Y:S01]  /*17800*/  IMAD.HI.U32 R65, R3, R9, RZ ;  /* 0x0000000903417227 */ /* 0x000fe200078e00ff */
[----:B------:R-:W-:-:S03]  /*17810*/  ISETP.GT.U32.AND P4, PT, R2, R64, PT ;  /* 0x000000400200720c */ /* 0x000fc60003f84070 */
[----:B------:R-:W-:Y:S02]  /*17820*/  IMAD.MOV R66, RZ, RZ, -R66 ;  /* 0x000000ffff427224 */ /* 0x000fe400078e0a42 */
[----:B------:R-:W-:Y:S02]  /*17830*/  IMAD R10, R2, R67, R10 ;  /* 0x00000043020a7224 */ /* 0x000fe400078e020a */
[----:B------:R-:W-:-:S04]  /*17840*/  IMAD.HI.U32 R11, R3, R4, RZ ;  /* 0x00000004030b7227 */ /* 0x000fc800078e00ff */
[----:B------:R-:W-:Y:S02]  /*17850*/  IMAD.MOV R65, RZ, RZ, -R65 ;  /* 0x000000ffff417224 */ /* 0x000fe400078e0a41 */
[----:B------:R-:W-:Y:S02]  /*17860*/  IMAD R66, R2, R66, R8 ;  /* 0x0000004202427224 */ /* 0x000fe400078e0208 */
[--C-:B------:R-:W-:Y:S01]  /*17870*/  @!P6 IMAD.IADD R62, R62, 0x1, -R2.reuse ;  /* 0x000000013e3ee824 */ /* 0x100fe200078e0a02 */
[C---:B------:R-:W-:Y:S01]  /*17880*/  ISETP.GT.U32.AND P6, PT, R2.reuse, R10, PT ;  /* 0x0000000a0200720c */ /* 0x040fe20003fc4070 */
[----:B------:R-:W-:Y:S02]  /*17890*/  IMAD.MOV R11, RZ, RZ, -R11 ;  /* 0x000000ffff0b7224 */ /* 0x000fe400078e0a0b */
[C---:B------:R-:W-:Y:S02]  /*178a0*/  IMAD R9, R2.reuse, R65, R9 ;  /* 0x0000004102097224 */ /* 0x040fe400078e0209 */
[----:B------:R-:W-:Y:S01]  /*178b0*/  @!P5 IMAD.IADD R63, R63, 0x1, -R2 ;  /* 0x000000013f3fd824 */ /* 0x000fe200078e0a02 */
[C---:B------:R-:W-:Y:S01]  /*178c0*/  ISETP.GT.U32.AND P5, PT, R2.reuse, R66, PT ;  /* 0x000000420200720c */ /* 0x040fe20003fa4070 */
[----:B------:R-:W-:-:S02]  /*178d0*/  IMAD R4, R2, R11, R4 ;  /* 0x0000000b02047224 */ /* 0x000fc400078e0204 */
[----:B------:R-:W-:Y:S01]  /*178e0*/  @!P0 IMAD.MOV R62, RZ, RZ, -R62 ;  /* 0x000000ffff3e8224 */ /* 0x000fe200078e0a3e */
[----:B------:R-:W-:Y:S01]  /*178f0*/  ISETP.GT.U32.AND P0, PT, R2, R9, PT ;  /* 0x000000090200720c */ /* 0x000fe20003f04070 */
[----:B------:R-:W-:Y:S01]  /*17900*/  @!P1 IMAD.MOV R63, RZ, RZ, -R63 ;  /* 0x000000ffff3f9224 */ /* 0x000fe200078e0a3f */
[----:B------:R-:W-:Y:S01]  /*17910*/  ISETP.GE.AND P1, PT, R93, RZ, PT ;  /* 0x000000ff5d00720c */ /* 0x000fe20003f26270 */
[--C-:B------:R-:W-:Y:S01]  /*17920*/  @!P4 IMAD.IADD R64, R64, 0x1, -R2.reuse ;  /* 0x000000014040c824 */ /* 0x100fe200078e0a02 */
[----:B------:R-:W-:Y:S02]  /*17930*/  ISETP.GT.U32.AND P4, PT, R2, R4, PT ;  /* 0x000000040200720c */ /* 0x000fe40003f84070 */
[----:B------:R-:W-:Y:S01]  /*17940*/  IABS R8, R102 ;  /* 0x0000006600087213 */ /* 0x000fe20000000000 */
[--C-:B------:R-:W-:Y:S01]  /*17950*/  @!P6 IMAD.IADD R10, R10, 0x1, -R2.reuse ;  /* 0x000000010a0ae824 */ /* 0x100fe200078e0a02 */
[----:B------:R-:W-:Y:S01]  /*17960*/  ISETP.GE.AND P6, PT, R94, RZ, PT ;  /* 0x000000ff5e00720c */ /* 0x000fe20003fc6270 */
[----:B------:R-:W-:-:S04]  /*17970*/  @!P5 IMAD.IADD R66, R66, 0x1, -R2 ;  /* 0x000000014242d824 */ /* 0x000fc800078e0a02 */
[----:B------:R-:W-:Y:S01]  /*17980*/  @!P0 IMAD.IADD R9, R9, 0x1, -R2 ;  /* 0x0000000109098824 */ /* 0x000fe200078e0a02 */
[----:B------:R-:W-:-:S03]  /*17990*/  ISETP.GT.U32.AND P0, PT, R2, R66, PT ;  /* 0x000000420200720c */ /* 0x000fc60003f04070 */
[----:B------:R-:W-:Y:S01]  /*179a0*/  @!P4 IMAD.IADD R4, R4, 0x1, -R2 ;  /* 0x000000010404c824 */ /* 0x000fe200078e0a02 */
[----:B------:R-:W-:-:S09]  /*179b0*/  ISETP.GT.U32.AND P4, PT, R2, R9, PT ;  /* 0x000000090200720c */ /* 0x000fd20003f84070 */
[----:B------:R-:W-:-:S04]  /*179c0*/  @!P0 IMAD.IADD R66, R66, 0x1, -R2 ;  /* 0x0000000142428824 */ /* 0x000fc800078e0a02 */
[----:B------:R-:W-:Y:S01]  /*179d0*/  @!P4 IMAD.IADD R9, R9, 0x1, -R2 ;  /* 0x000000010909c824 */ /* 0x000fe200078e0a02 */
[C---:B------:R-:W-:Y:S01]  /*179e0*/  ISETP.GT.U32.AND P5, PT, R2.reuse, R10, PT ;  /* 0x0000000a0200720c */ /* 0x040fe20003fa4070 */
[----:B------:R-:W-:Y:S01]  /*179f0*/  @!P2 IMAD.MOV R64, RZ, RZ, -R64 ;  /* 0x000000ffff40a224 */ /* 0x000fe200078e0a40 */
[----:B------:R-:W-:Y:S01]  /*17a00*/  ISETP.GT.U32.AND P2, PT, R2, R4, PT ;  /* 0x000000040200720c */ /* 0x000fe20003f44070 */
[----:B------:R-:W-:Y:S01]  /*17a10*/  @!P3 IMAD.MOV R61, RZ, RZ, -R61 ;  /* 0x000000ffff3db224 */ /* 0x000fe200078e0a3d */
[----:B------:R-:W-:-:S09]  /*17a20*/  ISETP.GE.AND P3, PT, R95, RZ, PT ;  /* 0x000000ff5f00720c */ /* 0x000fd20003f66270 */
[--C-:B------:R-:W-:Y:S01]  /*17a30*/  @!P5 IMAD.IADD R10, R10, 0x1, -R2.reuse ;  /* 0x000000010a0ad824 */ /* 0x100fe200078e0a02 */
[----:B------:R-:W-:Y:S01]  /*17a40*/  ISETP.GE.AND P5, PT, R96, RZ, PT ;  /* 0x000000ff6000720c */ /* 0x000fe20003fa6270 */
[----:B------:R-:W-:Y:S02]  /*17a50*/  @!P2 IMAD.IADD R4, R4, 0x1, -R2 ;  /* 0x000000010404a824 */ /* 0x000fe400078e0a02 */
[----:B------:R-:W-:Y:S01]  /*17a60*/  IMAD.MOV.U32 R67, RZ, RZ, R9 ;  /* 0x000000ffff437224 */ /* 0x000fe200078e0009 */
[----:B------:R-:W-:-:S03]  /*17a70*/  ISETP.GE.AND P2, PT, R102, RZ, PT ;  /* 0x000000ff6600720c */ /* 0x000fc60003f46270 */
[----:B------:R-:W-:Y:S01]  /*17a80*/  @!P6 IMAD.MOV R67, RZ, RZ, -R67 ;  /* 0x000000ffff43e224 */ /* 0x000fe200078e0a43 */
[----:B------:R-:W-:Y:S01]  /*17a90*/  ISETP.GE.AND P6, PT, R101, RZ, PT ;  /* 0x000000ff6500720c */ /* 0x000fe20003fc6270 */
[----:B---3--:R-:W-:Y:S02]  /*17aa0*/  IMAD.MOV.U32 R93, RZ, RZ, R92 ;  /* 0x000000ffff5d7224 */ /* 0x008fe400078e005c */
[----:B----4-:R-:W-:Y:S02]  /*17ab0*/  IMAD.MOV.U32 R92, RZ, RZ, R90 ;  /* 0x000000ffff5c7224 */ /* 0x010fe400078e005a */
[----:B------:R-:W-:Y:S02]  /*17ac0*/  IMAD.MOV.U32 R90, RZ, RZ, R89 ;  /* 0x000000ffff5a7224 */ /* 0x000fe400078e0059 */
[----:B------:R-:W-:Y:S02]  /*17ad0*/  IMAD.MOV.U32 R89, RZ, RZ, R88 ;  /* 0x000000ffff597224 */ /* 0x000fe400078e0058 */
[----:B------:R-:W-:-:S02]  /*17ae0*/  IMAD.MOV.U32 R88, RZ, RZ, R87 ;  /* 0x000000ffff587224 */ /* 0x000fc400078e0057 */
[----:B------:R-:W-:Y:S02]  /*17af0*/  IMAD.MOV.U32 R87, RZ, RZ, R71 ;  /* 0x000000ffff577224 */ /* 0x000fe400078e0047 */
[----:B------:R-:W-:Y:S02]  /*17b00*/  IMAD.MOV.U32 R71, RZ, RZ, R69 ;  /* 0x000000ffff477224 */ /* 0x000fe400078e0045 */
[----:B------:R-:W-:-:S04]  /*17b10*/  IMAD.HI.U32 R69, R3, R8, RZ ;  /* 0x0000000803457227 */ /* 0x000fc800078e00ff */
[----:B------:R-:W-:Y:S02]  /*17b20*/  IMAD.MOV.U32 R94, RZ, RZ, R90 ;  /* 0x000000ffff5e7224 */ /* 0x000fe400078e005a */
[----:B------:R-:W-:Y:S02]  /*17b30*/  IMAD.MOV.U32 R90, RZ, RZ, R88 ;  /* 0x000000ffff5a7224 */ /* 0x000fe400078e0058 */
[----:B------:R-:W-:Y:S02]  /*17b40*/  IMAD.MOV.U32 R88, RZ, RZ, R87 ;  /* 0x000000ffff587224 */ /* 0x000fe400078e0057 */
[----:B------:R-:W-:Y:S01]  /*17b50*/  IMAD.MOV.U32 R87, RZ, RZ, R70 ;  /* 0x000000ffff577224 */ /* 0x000fe200078e0046 */
[----:B------:R-:W-:Y:S01]  /*17b60*/  IABS R70, R98 ;  /* 0x0000006200467213 */ /* 0x000fe20000000000 */
[----:B------:R-:W-:-:S04]  /*17b70*/  IMAD.MOV R69, RZ, RZ, -R69 ;  /* 0x000000ffff457224 */ /* 0x000fc800078e0a45 */
[----:B------:R-:W-:Y:S02]  /*17b80*/  IMAD R69, R2, R69, R8 ;  /* 0x0000004502457224 */ /* 0x000fe400078e0208 */
[----:B------:R-:W-:-:S04]  /*17b90*/  IMAD.HI.U32 R8, R3, R70, RZ ;  /* 0x0000004603087227 */ /* 0x000fc800078e00ff */
[----:B------:R-:W-:Y:S01]  /*17ba0*/  IMAD.MOV R8, RZ, RZ, -R8 ;  /* 0x000000ffff087224 */ /* 0x000fe200078e0a08 */
[----:B------:R-:W-:-:S03]  /*17bb0*/  ISETP.GT.U32.AND P0, PT, R2, R69, PT ;  /* 0x000000450200720c */ /* 0x000fc60003f04070 */
[----:B------:R-:W-:-:S05]  /*17bc0*/  IMAD R70, R2, R8, R70 ;  /* 0x0000000802467224 */ /* 0x000fca00078e0246 */
[----:B------:R-:W-:-:S05]  /*17bd0*/  ISETP.GT.U32.AND P4, PT, R2, R70, PT ;  /* 0x000000460200720c */ /* 0x000fca0003f84070 */
[----:B------:R-:W-:Y:S02]  /*17be0*/  @!P0 IMAD.IADD R69, R69, 0x1, -R2 ;  /* 0x0000000145458824 */ /* 0x000fe400078e0a02 */
[----:B------:R-:W-:-:S06]  /*17bf0*/  IMAD.MOV.U32 R95, RZ, RZ, R89 ;  /* 0x000000ffff5f7224 */ /* 0x000fcc00078e0059 */
[----:B------:R-:W-:Y:S01]  /*17c00*/  @!P4 IMAD.IADD R70, R70, 0x1, -R2 ;  /* 0x000000014646c824 */ /* 0x000fe200078e0a02 */
[----:B------:R-:W-:Y:S01]  /*17c10*/  ISETP.GT.U32.AND P4, PT, R2, R69, PT ;  /* 0x000000450200720c */ /* 0x000fe20003f84070 */
[----:B------:R-:W-:Y:S02]  /*17c20*/  IMAD.MOV.U32 R97, RZ, RZ, R95 ;  /* 0x000000ffff617224 */ /* 0x000fe400078e005f */
[----:B------:R-:W-:Y:S02]  /*17c30*/  IMAD.MOV.U32 R96, RZ, RZ, R94 ;  /* 0x000000ffff607224 */ /* 0x000fe400078e005e */
[----:B------:R-:W-:Y:S02]  /*17c40*/  IMAD.MOV.U32 R95, RZ, RZ, R93 ;  /* 0x000000ffff5f7224 */ /* 0x000fe400078e005d */
[----:B--2---:R-:W-:Y:S02]  /*17c50*/  IMAD.MOV.U32 R94, RZ, RZ, R91 ;  /* 0x000000ffff5e7224 */ /* 0x004fe400078e005b */
[----:B------:R-:W-:-:S02]  /*17c60*/  IMAD.MOV.U32 R93, RZ, RZ, R76 ;  /* 0x000000ffff5d7224 */ /* 0x000fc400078e004c */
[----:B------:R-:W-:Y:S01]  /*17c70*/  IMAD.MOV.U32 R91, RZ, RZ, R73 ;  /* 0x000000ffff5b7224 */ /* 0x000fe200078e0049 */
[----:B------:R-:W-:Y:S01]  /*17c80*/  ISETP.GE.AND P0, PT, R98, RZ, PT ;  /* 0x000000ff6200720c */ /* 0x000fe20003f06270 */
[----:B------:R-:W-:Y:S02]  /*17c90*/  IMAD.MOV.U32 R117, RZ, RZ, R97 ;  /* 0x000000ffff757224 */ /* 0x000fe400078e0061 */
[----:B------:R-:W-:Y:S02]  /*17ca0*/  IMAD.MOV.U32 R97, RZ, RZ, R93 ;  /* 0x000000ffff617224 */ /* 0x000fe400078e005d */
[----:B------:R-:W-:Y:S02]  /*17cb0*/  IMAD.MOV.U32 R98, RZ, RZ, R91 ;  /* 0x000000ffff627224 */ /* 0x000fe400078e005b */
[----:B------:R-:W-:Y:S02]  /*17cc0*/  IMAD.MOV.U32 R93, RZ, RZ, R74 ;  /* 0x000000ffff5d7224 */ /* 0x000fe400078e004a */
[----:B------:R-:W-:-:S02]  /*17cd0*/  IMAD.MOV.U32 R118, RZ, RZ, R96 ;  /* 0x000000ffff767224 */ /* 0x000fc400078e0060 */
[----:B------:R-:W-:Y:S01]  /*17ce0*/  IMAD.MOV.U32 R74, RZ, RZ, R68 ;  /* 0x000000ffff4a7224 */ /* 0x000fe200078e0044 */
[----:B------:R-:W-:Y:S01]  /*17cf0*/  IABS R73, R99 ;  /* 0x0000006300497213 */ /* 0x000fe20000000000 */
[----:B------:R-:W-:Y:S02]  /*17d00*/  IMAD.MOV.U32 R96, RZ, RZ, R94 ;  /* 0x000000ffff607224 */ /* 0x000fe400078e005e */
[----:B------:R-:W-:Y:S02]  /*17d10*/  IMAD.MOV.U32 R68, RZ, RZ, R4 ;  /* 0x000000ffff447224 */ /* 0x000fe400078e0004 */
[----:B------:R-:W-:Y:S01]  /*17d20*/  @!P4 IMAD.IADD R69, R69, 0x1, -R2 ;  /* 0x000000014545c824 */ /* 0x000fe200078e0a02 */
[----:B------:R-:W-:Y:S01]  /*17d30*/  ISETP.GE.AND P4, PT, R99, RZ, PT ;  /* 0x000000ff6300720c */ /* 0x000fe20003f86270 */
[----:B------:R-:W-:Y:S02]  /*17d40*/  IMAD.MOV.U32 R99, RZ, RZ, R98 ;  /* 0x000000ffff637224 */ /* 0x000fe400078e0062 */
[----:B------:R-:W-:-:S02]  /*17d50*/  IMAD.MOV.U32 R98, RZ, RZ, R97 ;  /* 0x000000ffff627224 */ /* 0x000fc400078e0061 */
[----:B------:R-:W-:Y:S01]  /*17d60*/  IMAD.MOV.U32 R76, RZ, RZ, R72 ;  /* 0x000000ffff4c7224 */ /* 0x000fe200078e0048 */
[----:B------:R-:W-:Y:S01]  /*17d70*/  IABS R72, R100 ;  /* 0x0000006400487213 */ /* 0x000fe20000000000 */
[----:B------:R-:W-:Y:S01]  /*17d80*/  @!P5 IMAD.MOV R68, RZ, RZ, -R68 ;  /* 0x000000ffff44d224 */ /* 0x000fe200078e0a44 */
[----:B------:R-:W-:Y:S01]  /*17d90*/  ISETP.GE.AND P5, PT, R100, RZ, PT ;  /* 0x000000ff6400720c */ /* 0x000fe20003fa6270 */
        /* <DEDUP_REMOVED lines=12> */
[----:B------:R-:W-:Y:S01]  /*17e60*/  IMAD.MOV.U32 R91, RZ, RZ, R90 ;  /* 0x000000ffff5b7224 */ /* 0x000fe200078e005a */
[----:B------:R-:W2:Y:S01]  /*17e70*/  LDL.LU R127, [R1+0x59c] ;  /* 0x00059c00017f7983 */ /* 0x000ea20000300800 */
[----:B------:R-:W-:Y:S02]  /*17e80*/  IMAD.MOV.U32 R90, RZ, RZ, R86 ;  /* 0x000000ffff5a7224 */ /* 0x000fe400078e0056 */
[----:B------:R-:W-:Y:S01]  /*17e90*/  IMAD.MOV.U32 R92, RZ, RZ, R129 ;  /* 0x000000ffff5c7224 */ /* 0x000fe200078e0081 */
[----:B------:R-:W3:Y:S01]  /*17ea0*/  LDL.LU R75, [R1+0x31c] ;  /* 0x00031c00014b7983 */ /* 0x000ee20000300800 */
[----:B------:R-:W-:-:S02]  /*17eb0*/  IMAD.MOV.U32 R86, RZ, RZ, R78 ;  /* 0x000000ffff567224 */ /* 0x000fc400078e004e */
[----:B------:R-:W-:Y:S01]  /*17ec0*/  IMAD.MOV.U32 R78, RZ, RZ, R77 ;  /* 0x000000ffff4e7224 */ /* 0x000fe200078e004d */
[----:B------:R-:W4:Y:S01]  /*17ed0*/  LDL.LU R129, [R1+0x6f4] ;  /* 0x0006f40001817983 */ /* 0x000f220000300800 */
[----:B------:R-:W-:Y:S01]  /*17ee0*/  IMAD.MOV.U32 R89, RZ, RZ, R71 ;  /* 0x000000ffff597224 */ /* 0x000fe200078e0047 */
[----:B------:R-:W-:Y:S02]  /*17ef0*/  IABS R71, R101 ;  /* 0x0000006500477213 */ /* 0x000fe40000000000 */
[----:B------:R-:W2:Y:S04]  /*17f00*/  LDL.LU R77, [R1+0x3c0] ;  /* 0x0003c000014d7983 */ /* 0x000ea80000300800 */
[----:B------:R-:W4:Y:S04]  /*17f10*/  LDL.LU R102, [R1+0x2f4] ;  /* 0x0002f40001667983 */ /* 0x000f280000300800 */
[----:B------:R-:W3:Y:S01]  /*17f20*/  LDL.LU R101, [R1+0x2f0] ;  /* 0x0002f00001657983 */ /* 0x000ee20000300800 */
[----:B------:R-:W-:-:S02]  /*17f30*/  IMAD.MOV.U32 R114, RZ, RZ, R97 ;  /* 0x000000ffff727224 */ /* 0x000fc400078e0061 */
[----:B------:R-:W-:Y:S02]  /*17f40*/  IMAD.MOV.U32 R104, RZ, RZ, R96 ;  /* 0x000000ffff687224 */ /* 0x000fe400078e0060 */
[----:B------:R-:W-:Y:S02]  /*17f50*/  IMAD.MOV.U32 R96, RZ, RZ, R93 ;  /* 0x000000ffff607224 */ /* 0x000fe400078e005d */
[----:B------:R-:W-:Y:S02]  /*17f60*/  IMAD.MOV.U32 R97, RZ, RZ, R90 ;  /* 0x000000ffff617224 */ /* 0x000fe400078e005a */
[----:B------:R-:W-:Y:S01]  /*17f70*/  IMAD.MOV.U32 R110, RZ, RZ, R98 ;  /* 0x000000ffff6e7224 */ /* 0x000fe200078e0062 */
[----:B------:R-:W4:Y:S01]  /*17f80*/  LDL.LU R90, [R1+0x600] ;  /* 0x00060000015a7983 */ /* 0x000f220000300800 */
[----:B------:R-:W-:Y:S02]  /*17f90*/  IMAD.MOV.U32 R93, RZ, RZ, R91 ;  /* 0x000000ffff5d7224 */ /* 0x000fe400078e005b */
[----:B------:R-:W-:Y:S01]  /*17fa0*/  IMAD.MOV.U32 R98, RZ, RZ, R86 ;  /* 0x000000ffff627224 */ /* 0x000fe200078e0056 */
[----:B------:R-:W4:Y:S01]  /*17fb0*/  LDL.LU R91, [R1+0x5fc] ;  /* 0x0005fc00015b7983 */ /* 0x000f220000300800 */
[----:B------:R-:W-:-:S02]  /*17fc0*/  IMAD.MOV.U32 R103, RZ, RZ, R128 ;  /* 0x000000ffff677224 */ /* 0x000fc400078e0080 */
[----:B------:R-:W-:Y:S01]  /*17fd0*/  IMAD.MOV.U32 R108, RZ, RZ, R97 ;  /* 0x000000ffff6c7224 */ /* 0x000fe200078e0061 */
[----:B------:R-:W4:Y:S01]  /*17fe0*/  LDL.LU R128, [R1+0x5c0] ;  /* 0x0005c00001807983 */ /* 0x000f220000300800 */
[----:B------:R-:W-:Y:S02]  /*17ff0*/  IMAD.MOV.U32 R97, RZ, RZ, R96 ;  /* 0x000000ffff617224 */ /* 0x000fe400078e0060 */
[----:B------:R-:W-:Y:S02]  /*18000*/  IMAD.MOV.U32 R107, RZ, RZ, R98 ;  /* 0x000000ffff6b7224 */ /* 0x000fe400078e0062 */
[----:B------:R-:W-:Y:S02]  /*18010*/  IMAD.MOV.U32 R98, RZ, RZ, R95 ;  /* 0x000000ffff627224 */ /* 0x000fe400078e005f */
[----:B------:R-:W-:Y:S02]  /*18020*/  IMAD.MOV.U32 R65, RZ, RZ, R10 ;  /* 0x000000ffff417224 */ /* 0x000fe400078e000a */
[----:B------:R-:W-:-:S04]  /*18030*/  IMAD.HI.U32 R8, R3, R71, RZ ;  /* 0x0000004703087227 */ /* 0x000fc800078e00ff */
[----:B------:R-:W-:Y:S01]  /*18040*/  @!P3 IMAD.MOV R65, RZ, RZ, -R65 ;  /* 0x000000ffff41b224 */ /* 0x000fe200078e0a41 */
[----:B------:R-:W-:Y:S01]  /*18050*/  ISETP.GT.U32.AND P3, PT, R2, R70, PT ;  /* 0x000000460200720c */ /* 0x000fe20003f64070 */
[----:B------:R-:W-:Y:S02]  /*18060*/  IMAD.MOV R8, RZ, RZ, -R8 ;  /* 0x000000ffff087224 */ /* 0x000fe400078e0a08 */
[----:B------:R-:W-:-:S04]  /*18070*/  IMAD.HI.U32 R11, R3, R72, RZ ;  /* 0x00000048030b7227 */ /* 0x000fc800078e00ff */
[C---:B------:R-:W-:Y:S02]  /*18080*/  IMAD R71, R2.reuse, R8, R71 ;  /* 0x0000000802477224 */ /* 0x040fe400078e0247 */
[----:B------:R-:W-:Y:S02]  /*18090*/  IMAD.MOV R10, RZ, RZ, -R11 ;  /* 0x000000ffff0a7224 */ /* 0x000fe400078e0a0b */
[----:B------:R-:W-:Y:S01]  /*180a0*/  @!P1 IMAD.MOV R66, RZ, RZ, -R66 ;  /* 0x000000ffff429224 */ /* 0x000fe200078e0a42 */
[C---:B------:R-:W-:Y:S01]  /*180b0*/  ISETP.GT.U32.AND P1, PT, R2.reuse, R71, PT ;  /* 0x000000470200720c */ /* 0x040fe20003f24070 */
[----:B------:R-:W-:Y:S02]  /*180c0*/  IMAD R72, R2, R10, R72 ;  /* 0x0000000a02487224 */ /* 0x000fe400078e0248 */
[----:B------:R-:W-:-:S03]  /*180d0*/  @!P3 IMAD.IADD R70, R70, 0x1, -R2 ;  /* 0x000000014646b824 */ /* 0x000fc600078e0a02 */
[----:B------:R-:W-:Y:S01]  /*180e0*/  ISETP.GT.U32.AND P3, PT, R2, R72, PT ;  /* 0x000000480200720c */ /* 0x000fe20003f64070 */
[----:B------:R-:W-:-:S06]  /*180f0*/  @!P2 IMAD.MOV R69, RZ, RZ, -R69 ;  /* 0x000000ffff45a224 */ /* 0x000fcc00078e0a45 */
[--C-:B------:R-:W-:Y:S01]  /*18100*/  @!P1 IMAD.IADD R71, R71, 0x1, -R2.reuse ;  /* 0x0000000147479824 */ /* 0x100fe200078e0a02 */
[----:B------:R-:W-:Y:S01]  /*18110*/  ISETP.GE.AND P1, PT, R74, RZ, PT ;  /* 0x000000ff4a00720c */ /* 0x000fe20003f26270 */
[C---:B------:R-:W-:Y:S01]  /*18120*/  IMAD.HI.U32 R8, R3.reuse, R73, RZ ;  /* 0x0000004903087227 */ /* 0x040fe200078e00ff */
[----:B------:R-:W-:Y:S02]  /*18130*/  IABS R74, R74 ;  /* 0x0000004a004a7213 */ /* 0x000fe40000000000 */
[----:B------:R-:W-:Y:S01]  /*18140*/  ISETP.GT.U32.AND P2, PT, R2, R71, PT ;  /* 0x000000470200720c */ /* 0x000fe20003f44070 */
[----:B------:R-:W-:Y:S02]  /*18150*/  @!P3 IMAD.IADD R72, R72, 0x1, -R2 ;  /* 0x000000014848b824 */ /* 0x000fe400078e0a02 */
[----:B------:R-:W-:Y:S02]  /*18160*/  IMAD.MOV R8, RZ, RZ, -R8 ;  /* 0x000000ffff087224 */ /* 0x000fe400078e0a08 */
[----:B------:R-:W-:Y:S01]  /*18170*/  IMAD.HI.U32 R4, R3, R74, RZ ;  /* 0x0000004a03047227 */ /* 0x000fe200078e00ff */
[----:B------:R-:W-:-:S03]  /*18180*/  ISETP.GT.U32.AND P3, PT, R2, R72, PT ;  /* 0x000000480200720c */ /* 0x000fc60003f64070 */
[C---:B------:R-:W-:Y:S02]  /*18190*/  IMAD R73, R2.reuse, R8, R73 ;  /* 0x0000000802497224 */ /* 0x040fe400078e0249 */
[----:B------:R-:W-:Y:S02]  /*181a0*/  IMAD.MOV R4, RZ, RZ, -R4 ;  /* 0x000000ffff047224 */ /* 0x000fe400078e0a04 */
[----:B------:R-:W-:Y:S01]  /*181b0*/  @!P2 IMAD.IADD R71, R71, 0x1, -R2 ;  /* 0x000000014747a824 */ /* 0x000fe200078e0a02 */
[C---:B------:R-:W-:Y:S01]  /*181c0*/  ISETP.GT.U32.AND P2, PT, R2.reuse, R73, PT ;  /* 0x000000490200720c */ /* 0x040fe20003f44070 */
[----:B------:R-:W-:-:S04]  /*181d0*/  IMAD R74, R2, R4, R74 ;  /* 0x00000004024a7224 */ /* 0x000fc800078e024a */
[----:B------:R-:W-:Y:S01]  /*181e0*/  @!P3 IMAD.IADD R72, R72, 0x1, -R2 ;  /* 0x000000014848b824 */ /* 0x000fe200078e0a02 */
[----:B------:R-:W-:Y:S01]  /*181f0*/  ISETP.GT.U32.AND P3, PT, R2, R74, PT ;  /* 0x0000004a0200720c */ /* 0x000fe20003f64070 */
[----:B------:R-:W-:Y:S02]  /*18200*/  @!P0 IMAD.MOV R70, RZ, RZ, -R70 ;  /* 0x000000ffff468224 */ /* 0x000fe400078e0a46 */
[----:B---3--:R-:W-:Y:S02]  /*18210*/  IMAD.MOV.U32 R113, RZ, RZ, R101 ;  /* 0x000000ffff717224 */ /* 0x008fe400078e0065 */
[----:B------:R-:W-:Y:S02]  /*18220*/  IMAD.MOV.U32 R101, RZ, RZ, R92 ;  /* 0x000000ffff657224 */ /* 0x000fe400078e005c */
[----:B------:R-:W3:Y:S04]  /*18230*/  LDL.LU R92, [R1+0x3e4] ;  /* 0x0003e400015c7983 */ /* 0x000ee80000300800 */
[----:B------:R-:W3:Y:S04]  /*18240*/  LDL.LU R96, [R1+0x3d8] ;  /* 0x0003d80001607983 */ /* 0x000ee80000300800 */
[----:B------:R-:W3:Y:S01]  /*18250*/  LDL.LU R95, [R1+0x3dc] ;  /* 0x0003dc00015f7983 */ /* 0x000ee20000300800 */
[----:B------:R-:W-:-:S02]  /*18260*/  ISETP.GE.AND P0, PT, R75, RZ, PT ;  /* 0x000000ff4b00720c */ /* 0x000fc40003f06270 */
[----:B------:R-:W-:Y:S01]  /*18270*/  IABS R75, R75 ;  /* 0x0000004b004b7213 */ /* 0x000fe20000000000 */
[----:B------:R-:W-:Y:S01]  /*18280*/  IMAD.MOV.U32 R86, RZ, RZ, R76 ;  /* 0x000000ffff567224 */ /* 0x000fe200078e004c */
[----:B------:R-:W-:Y:S01]  /*18290*/  IABS R76, R104 ;  /* 0x00000068004c7213 */ /* 0x000fe20000000000 */
[----:B------:R-:W-:Y:S02]  /*182a0*/  @!P2 IMAD.IADD R73, R73, 0x1, -R2 ;  /* 0x000000014949a824 */ /* 0x000fe400078e0a02 */
[----:B------:R-:W-:-:S04]  /*182b0*/  IMAD.HI.U32 R10, R3, R75, RZ ;  /* 0x0000004b030a7227 */ /* 0x000fc800078e00ff */
[----:B------:R-:W-:Y:S02]  /*182c0*/  IMAD.MOV.U32 R115, RZ, RZ, R100 ;  /* 0x000000ffff737224 */ /* 0x000fe400078e0064 */
[----:B------:R-:W-:Y:S02]  /*182d0*/  IMAD.MOV.U32 R116, RZ, RZ, R99 ;  /* 0x000000ffff747224 */ /* 0x000fe400078e0063 */
[----:B------:R-:W-:Y:S01]  /*182e0*/  @!P6 IMAD.MOV R71, RZ, RZ, -R71 ;  /* 0x000000ffff47e224 */ /* 0x000fe200078e0a47 */
[----:B------:R-:W-:Y:S01]  /*182f0*/  ISETP.GT.U32.AND P6, PT, R2, R73, PT ;  /* 0x000000490200720c */ /* 0x000fe20003fc4070 */
[----:B------:R-:W-:Y:S01]  /*18300*/  IMAD.MOV.U32 R100, RZ, RZ, R78 ;  /* 0x000000ffff647224 */ /* 0x000fe200078e004e */
[----:B------:R-:W-:Y:S01]  /*18310*/  IABS R78, R117 ;  /* 0x00000075004e7213 */ /* 0x000fe20000000000 */
[----:B--2---:R-:W-:Y:S01]  /*18320*/  IMAD.MOV.U32 R99, RZ, RZ, R77 ;  /* 0x000000ffff637224 */ /* 0x004fe200078e004d */
[----:B------:R-:W-:Y:S01]  /*18330*/  IABS R77, R118 ;  /* 0x00000076004d7213 */ /* 0x000fe20000000000 */
[----:B------:R-:W-:-:S02]  /*18340*/  IMAD.MOV R10, RZ, RZ, -R10 ;  /* 0x000000ffff0a7224 */ /* 0x000fc400078e0a0a */
[----:B------:R-:W-:Y:S02]  /*18350*/  @!P3 IMAD.IADD R74, R74, 0x1, -R2 ;  /* 0x000000014a4ab824 */ /* 0x000fe400078e0a02 */
[----:B------:R-:W-:-:S03]  /*18360*/  IMAD.HI.U32 R9, R3, R76, RZ ;  /* 0x0000004c03097227 */ /* 0x000fc600078e00ff */
[C---:B------:R-:W-:Y:S01]  /*18370*/  ISETP.GT.U32.AND P3, PT, R2.reuse, R74, PT ;  /* 0x0000004a0200720c */ /* 0x040fe20003f64070 */
[----:B------:R-:W-:Y:S02]  /*18380*/  IMAD R75, R2, R10, R75 ;  /* 0x0000000a024b7224 */ /* 0x000fe400078e024b */
[----:B------:R-:W-:Y:S02]  /*18390*/  IMAD.MOV R9, RZ, RZ, -R9 ;  /* 0x000000ffff097224 */ /* 0x000fe400078e0a09 */
[----:B------:R-:W-:-:S04]  /*183a0*/  IMAD.HI.U32 R8, R3, R77, RZ ;  /* 0x0000004d03087227 */ /* 0x000fc800078e00ff */
[----:B------:R-:W-:-:S04]  /*183b0*/  IMAD.HI.U32 R4, R3, R78, RZ ;  /* 0x0000004e03047227 */ /* 0x000fc800078e00ff */
[----:B----4-:R-:W-:Y:S02]  /*183c0*/  IMAD.MOV.U32 R112, RZ, RZ, R102 ;  /* 0x000000ffff707224 */ /* 0x010fe400078e0066 */
[----:B------:R-:W-:Y:S01]  /*183d0*/  @!P5 IMAD.MOV R72, RZ, RZ, -R72 ;  /* 0x000000ffff48d224 */ /* 0x000fe200078e0a48 */
[C---:B------:R-:W-:Y:S01]  /*183e0*/  ISETP.GT.U32.AND P5, PT, R2.reuse, R75, PT ;  /* 0x0000004b0200720c */ /* 0x040fe20003fa4070 */
[----:B------:R-:W-:Y:S01]  /*183f0*/  IMAD.MOV.U32 R102, RZ, RZ, R79 ;  /* 0x000000ffff667224 */ /* 0x000fe200078e004f */
[----:B------:R-:W-:Y:S01]  /*18400*/  IABS R79, R114 ;  /* 0x00000072004f7213 */ /* 0x000fe20000000000 */
[----:B------:R-:W-:Y:S02]  /*18410*/  IMAD R76, R2, R9, R76 ;  /* 0x00000009024c7224 */ /* 0x000fe400078e024c */
[----:B------:R-:W-:Y:S02]  /*18420*/  IMAD.MOV R8, RZ, RZ, -R8 ;  /* 0x000000ffff087224 */ /* 0x000fe400078e0a08 */
[----:B------:R-:W-:-:S02]  /*18430*/  IMAD.MOV R4, RZ, RZ, -R4 ;  /* 0x000000ffff047224 */ /* 0x000fc400078e0a04 */
[----:B------:R-:W-:Y:S01]  /*18440*/  @!P6 IMAD.IADD R73, R73, 0x1, -R2 ;  /* 0x000000014949e824 */ /* 0x000fe200078e0a02 */
[C---:B------:R-:W-:Y:S01]  /*18450*/  ISETP.GT.U32.AND P6, PT, R2.reuse, R76, PT ;  /* 0x0000004c0200720c */ /* 0x040fe20003fc4070 */
[C---:B------:R-:W-:Y:S02]  /*18460*/  IMAD R77, R2.reuse, R8, R77 ;  /* 0x00000008024d7224 */ /* 0x040fe400078e024d */
[----:B------:R-:W-:Y:S02]  /*18470*/  IMAD R78, R2, R4, R78 ;  /* 0x00000004024e7224 */ /* 0x000fe400078e024e */
[----:B------:R-:W-:-:S04]  /*18480*/  IMAD.HI.U32 R4, R3, R79, RZ ;  /* 0x0000004f03047227 */ /* 0x000fc800078e00ff */
[----:B------:R-:W-:Y:S01]  /*18490*/  @!P3 IMAD.IADD R74, R74, 0x1, -R2 ;  /* 0x000000014a4ab824 */ /* 0x000fe200078e0a02 */
[C---:B------:R-:W-:Y:S01]  /*184a0*/  ISETP.GT.U32.AND P3, PT, R2.reuse, R77, PT ;  /* 0x0000004d0200720c */ /* 0x040fe20003f64070 */
[----:B------:R-:W-:Y:S02]  /*184b0*/  IMAD.MOV R4, RZ, RZ, -R4 ;  /* 0x000000ffff047224 */ /* 0x000fe400078e0a04 */
[--C-:B------:R-:W-:Y:S01]  /*184c0*/  @!P5 IMAD.IADD R75, R75, 0x1, -R2.reuse ;  /* 0x000000014b4bd824 */ /* 0x100fe200078e0a02 */
[C---:B------:R-:W-:Y:S01]  /*184d0*/  ISETP.GT.U32.AND P5, PT, R2.reuse, R78, PT ;  /* 0x0000004e0200720c */ /* 0x040fe20003fa4070 */
[----:B------:R-:W-:Y:S02]  /*184e0*/  IMAD R79, R2, R4, R79 ;  /* 0x00000004024f7224 */ /* 0x000fe400078e024f */
[----:B------:R-:W-:-:S03]  /*184f0*/  @!P6 IMAD.IADD R76, R76, 0x1, -R2 ;  /* 0x000000014c4ce824 */ /* 0x000fc600078e0a02 */
[----:B------:R-:W-:Y:S01]  /*18500*/  ISETP.GT.U32.AND P6, PT, R2, R79, PT ;  /* 0x0000004f0200720c */ /* 0x000fe20003fc4070 */
[----:B------:R-:W-:Y:S02]  /*18510*/  IMAD.MOV.U32 R106, RZ, RZ, R100 ;  /* 0x000000ffff6a7224 */ /* 0x000fe400078e0064 */
[----:B------:R-:W-:Y:S02]  /*18520*/  @!P3 IMAD.IADD R77, R77, 0x1, -R2 ;  /* 0x000000014d4db824 */ /* 0x000fe400078e0a02 */
[----:B------:R-:W-:Y:S02]  /*18530*/  IMAD.MOV.U32 R100, RZ, RZ, R94 ;  /* 0x000000ffff647224 */ /* 0x000fe400078e005e */
[----:B------:R-:W-:Y:S02]  /*18540*/  IMAD.MOV.U32 R109, RZ, RZ, R85 ;  /* 0x000000ffff6d7224 */ /* 0x000fe400078e0055 */
[----:B------:R-:W-:Y:S01]  /*18550*/  IMAD.MOV.U32 R94, RZ, RZ, R81 ;  /* 0x000000ffff5e7224 */ /* 0x000fe200078e0051 */
[----:B------:R-:W-:Y:S01]  /*18560*/  IABS R81, R116 ;  /* 0x0000007400517213 */ /* 0x000fe20000000000 */
[----:B------:R-:W-:Y:S01]  /*18570*/  @!P5 IMAD.IADD R78, R78, 0x1, -R2 ;  /* 0x000000014e4ed824 */ /* 0x000fe200078e0a02 */
[----:B------:R-:W-:Y:S01]  /*18580*/  ISETP.GT.U32.AND P5, PT, R2, R77, PT ;  /* 0x0000004d0200720c */ /* 0x000fe20003fa4070 */
[----:B------:R-:W-:Y:S01]  /*18590*/  IMAD.MOV.U32 R85, RZ, RZ, R82 ;  /* 0x000000ffff557224 */ /* 0x000fe200078e0052 */
[----:B------:R-:W-:Y:S01]  /*185a0*/  IABS R82, R115 ;  /* 0x0000007300527213 */ /* 0x000fe20000000000 */
[----:B------:R-:W-:-:S02]  /*185b0*/  IMAD.MOV.U32 R111, RZ, RZ, R103 ;  /* 0x000000ffff6f7224 */ /* 0x000fc400078e0067 */
[----:B------:R-:W-:Y:S02]  /*185c0*/  IMAD.MOV.U32 R103, RZ, RZ, R89 ;  /* 0x000000ffff677224 */ /* 0x000fe400078e0059 */
[----:B------:R-:W-:Y:S01]  /*185d0*/  IMAD.MOV.U32 R89, RZ, RZ, R80 ;  /* 0x000000ffff597224 */ /* 0x000fe200078e0050 */
[----:B------:R-:W-:Y:S01]  /*185e0*/  IABS R80, R110 ;  /* 0x0000006e00507213 */ /* 0x000fe20000000000 */
[----:B------:R-:W-:Y:S01]  /*185f0*/  @!P4 IMAD.MOV R73, RZ, RZ, -R73 ;  /* 0x000000ffff49c224 */ /* 0x000fe200078e0a49 */
[C---:B------:R-:W-:Y:S01]  /*18600*/  ISETP.GT.U32.AND P4, PT, R2.reuse, R76, PT ;  /* 0x0000004c0200720c */ /* 0x040fe20003f84070 */
[----:B------:R-:W-:Y:S01]  /*18610*/  @!P6 IMAD.IADD R79, R79, 0x1, -R2 ;  /* 0x000000014f4fe824 */ /* 0x000fe200078e0a02 */
[----:B------:R-:W-:Y:S01]  /*18620*/  ISETP.GT.U32.AND P6, PT, R2, R78, PT ;  /* 0x0000004e0200720c */ /* 0x000fe20003fc4070 */
[----:B------:R-:W-:Y:S01]  /*18630*/  IMAD.HI.U32 R8, R3, R81, RZ ;  /* 0x0000005103087227 */ /* 0x000fe200078e00ff */
[----:B------:R-:W-:-:S03]  /*18640*/  ISETP.GE.AND P2, PT, R104, RZ, PT ;  /* 0x000000ff6800720c */ /* 0x000fc60003f46270 */
[----:B------:R-:W-:Y:S01]  /*18650*/  IMAD.HI.U32 R4, R3, R82, RZ ;  /* 0x0000005203047227 */ /* 0x000fe200078e00ff */
[----:B------:R-:W-:-:S03]  /*18660*/  ISETP.GT.U32.AND P3, PT, R2, R75, PT ;  /* 0x0000004b0200720c */ /* 0x000fc60003f64070 */
[----:B------:R-:W-:Y:S02]  /*18670*/  IMAD.MOV.U32 R104, RZ, RZ, R88 ;  /* 0x000000ffff687224 */ /* 0x000fe400078e0058 */
[----:B------:R-:W-:Y:S01]  /*18680*/  IMAD.MOV.U32 R88, RZ, RZ, R83 ;  /* 0x000000ffff587224 */ /* 0x000fe200078e0053 */
[----:B------:R-:W-:Y:S01]  /*18690*/  IABS R83, R113 ;  /* 0x0000007100537213 */ /* 0x000fe20000000000 */
[----:B------:R-:W-:-:S04]  /*186a0*/  IMAD.HI.U32 R9, R3, R80, RZ ;  /* 0x0000005003097227 */ /* 0x000fc800078e00ff */
[----:B------:R-:W-:Y:S02]  /*186b0*/  IMAD.MOV R8, RZ, RZ, -R8 ;  /* 0x000000ffff087224 */ /* 0x000fe400078e0a08 */
[----:B------:R-:W-:Y:S02]  /*186c0*/  IMAD.MOV R4, RZ, RZ, -R4 ;  /* 0x000000ffff047224 */ /* 0x000fe400078e0a04 */
[----:B------:R-:W-:Y:S02]  /*186d0*/  IMAD.MOV R9, RZ, RZ, -R9 ;  /* 0x000000ffff097224 */ /* 0x000fe400078e0a09 */
[----:B------:R-:W-:Y:S02]  /*186e0*/  IMAD R81, R2, R8, R81 ;  /* 0x0000000802517224 */ /* 0x000fe400078e0251 */
[----:B------:R-:W-:Y:S01]  /*186f0*/  @!P5 IMAD.IADD R77, R77, 0x1, -R2 ;  /* 0x000000014d4dd824 */ /* 0x000fe200078e0a02 */
[----:B------:R-:W-:Y:S01]  /*18700*/  ISETP.GE.AND P5, PT, R118, RZ, PT ;  /* 0x000000ff7600720c */ /* 0x000fe20003fa6270 */
[----:B------:R-:W-:-:S02]  /*18710*/  IMAD R82, R2, R4, R82 ;  /* 0x0000000402527224 */ /* 0x000fc400078e0252 */
[----:B------:R-:W-:-:S04]  /*18720*/  IMAD.HI.U32 R8, R3, R83, RZ ;  /* 0x0000005303087227 */ /* 0x000fc800078e00ff */
[----:B------:R-:W-:Y:S02]  /*18730*/  IMAD R80, R2, R9, R80 ;  /* 0x0000000902507224 */ /* 0x000fe400078e0250 */
[--C-:B------:R-:W-:Y:S01]  /*18740*/  @!P4 IMAD.IADD R76, R76, 0x1, -R2.reuse ;  /* 0x000000014c4cc824 */ /* 0x100fe200078e0a02 */
[----:B------:R-:W-:Y:S01]  /*18750*/  ISETP.GT.U32.AND P4, PT, R2, R81, PT ;  /* 0x000000510200720c */ /* 0x000fe20003f84070 */
[----:B------:R-:W-:Y:S01]  /*18760*/  @!P6 IMAD.IADD R78, R78, 0x1, -R2 ;  /* 0x000000014e4ee824 */ /* 0x000fe200078e0a02 */
[C---:B------:R-:W-:Y:S01]  /*18770*/  ISETP.GT.U32.AND P6, PT, R2.reuse, R82, PT ;  /* 0x000000520200720c */ /* 0x040fe20003fc4070 */
[----:B------:R-:W-:Y:S02]  /*18780*/  IMAD.MOV R8, RZ, RZ, -R8 ;  /* 0x000000ffff087224 */ /* 0x000fe400078e0a08 */
[----:B------:R-:W-:Y:S01]  /*18790*/  @!P3 IMAD.IADD R75, R75, 0x1, -R2 ;  /* 0x000000014b4bb824 */ /* 0x000fe200078e0a02 */
[C---:B------:R-:W-:Y:S01]  /*187a0*/  ISETP.GT.U32.AND P3, PT, R2.reuse, R80, PT ;  /* 0x000000500200720c */ /* 0x040fe20003f64070 */
[----:B------:R-:W-:-:S02]  /*187b0*/  IMAD R83, R2, R8, R83 ;  /* 0x0000000802537224 */ /* 0x000fc400078e0253 */
[----:B------:R-:W-:-:S03]  /*187c0*/  @!P5 IMAD.MOV R77, RZ, RZ, -R77 ;  /* 0x000000ffff4dd224 */ /* 0x000fc600078e0a4d */
[----:B------:R-:W-:Y:S01]  /*187d0*/  ISETP.GT.U32.AND P5, PT, R2, R83, PT ;  /* 0x000000530200720c */ /* 0x000fe20003fa4070 */
[--C-:B------:R-:W-:Y:S02]  /*187e0*/  @!P4 IMAD.IADD R81, R81, 0x1, -R2.reuse ;  /* 0x000000015151c824 */ /* 0x100fe400078e0a02 */
[----:B------:R-:W-:Y:S02]  /*187f0*/  @!P6 IMAD.IADD R82, R82, 0x1, -R2 ;  /* 0x000000015252e824 */ /* 0x000fe400078e0a02 */
[----:B------:R-:W-:Y:S01]  /*18800*/  @!P2 IMAD.MOV R76, RZ, RZ, -R76 ;  /* 0x000000ffff4ca224 */ /* 0x000fe200078e0a4c */
[----:B------:R-:W-:Y:S01]  /*18810*/  ISETP.GT.U32.AND P2, PT, R2, R81, PT ;  /* 0x000000510200720c */ /* 0x000fe20003f44070 */
[----:B------:R-:W-:Y:S01]  /*18820*/  @!P3 IMAD.IADD R80, R80, 0x1, -R2 ;  /* 0x000000015050b824 */ /* 0x000fe200078e0a02 */
[----:B------:R-:W-:Y:S01]  /*18830*/  ISETP.GE.AND P3, PT, R114, RZ, PT ;  /* 0x000000ff7200720c */ /* 0x000fe20003f66270 */
[----:B------:R-:W-:Y:S01]  /*18840*/  IMAD.MOV.U32 R114, RZ, RZ, R109 ;  /* 0x000000ffff727224 */ /* 0x000fe200078e006d */
[----:B------:R-:W-:Y:S01]  /*18850*/  ISETP.GT.U32.AND P6, PT, R2, R82, PT ;  /* 0x000000520200720c */ /* 0x000fe20003fc4070 */
[----:B------:R-:W-:Y:S01]  /*18860*/  IMAD.MOV.U32 R109, RZ, RZ, R107 ;  /* 0x000000ffff6d7224 */ /* 0x000fe200078e006b */
[----:B------:R-:W-:Y:S01]  /*18870*/  ISETP.GE.AND P4, PT, R110, RZ, PT ;  /* 0x000000ff6e00720c */ /* 0x000fe20003f86270 */
[----:B------:R-:W-:-:S02]  /*18880*/  IMAD.MOV.U32 R110, RZ, RZ, R106 ;  /* 0x000000ffff6e7224 */ /* 0x000fc400078e006a */
[----:B------:R-:W-:Y:S02]  /*18890*/  IMAD.MOV.U32 R107, RZ, RZ, R102 ;  /* 0x000000ffff6b7224 */ /* 0x000fe400078e0066 */
[--C-:B------:R-:W-:Y:S01]  /*188a0*/  @!P5 IMAD.IADD R83, R83, 0x1, -R2.reuse ;  /* 0x000000015353d824 */ /* 0x100fe200078e0a02 */
[----:B------:R-:W-:Y:S01]  /*188b0*/  ISETP.GE.AND P5, PT, R111, RZ, PT ;  /* 0x000000ff6f00720c */ /* 0x000fe20003fa6270 */
[----:B------:R-:W-:Y:S02]  /*188c0*/  IMAD.MOV.U32 R105, RZ, RZ, R87 ;  /* 0x000000ffff697224 */ /* 0x000fe400078e0057 */
[----:B------:R-:W-:Y:S01]  /*188d0*/  @!P2 IMAD.IADD R81, R81, 0x1, -R2 ;  /* 0x000000015151a824 */ /* 0x000fe200078e0a02 */
[----:B------:R-:W-:Y:S01]  /*188e0*/  ISETP.GE.AND P2, PT, R113, RZ, PT ;  /* 0x000000ff7100720c */ /* 0x000fe20003f46270 */
[----:B------:R-:W-:Y:S01]  /*188f0*/  IMAD.MOV.U32 R87, RZ, RZ, R84 ;  /* 0x000000ffff577224 */ /* 0x000fe200078e0054 */
[----:B------:R-:W-:Y:S01]  /*18900*/  IABS R84, R112 ;  /* 0x0000007000547213 */ /* 0x000fe20000000000 */
[----:B------:R-:W-:Y:S01]  /*18910*/  @!P6 IMAD.IADD R82, R82, 0x1, -R2 ;  /* 0x000000015252e824 */ /* 0x000fe200078e0a02 */
[----:B------:R-:W-:Y:S01]  /*18920*/  ISETP.GE.AND P6, PT, R112, RZ, PT ;  /* 0x000000ff7000720c */ /* 0x000fe20003fc6270 */
[----:B---3--:R-:W-:-:S02]  /*18930*/  IMAD.MOV.U32 R102, RZ, RZ, R96 ;  /* 0x000000ffff667224 */ /* 0x008fc400078e0060 */
[----:B------:R-:W-:Y:S01]  /*18940*/  IMAD.MOV.U32 R96, RZ, RZ, R85 ;  /* 0x000000ffff607224 */ /* 0x000fe200078e0055 */
[----:B------:R-:W-:Y:S01]  /*18950*/  IABS R85, R111 ;  /* 0x0000006f00557213 */ /* 0x000fe20000000000 */
[----:B------:R-:W-:Y:S02]  /*18960*/  IMAD.MOV.U32 R106, RZ, RZ, R95 ;  /* 0x000000ffff6a7224 */ /* 0x000fe400078e005f */
[----:B------:R-:W-:Y:S01]  /*18970*/  IMAD.MOV.U32 R111, RZ, RZ, R110 ;  /* 0x000000ffff6f7224 */ /* 0x000fe200078e006e */
[----:B------:R-:W2:Y:S01]  /*18980*/  LDL.LU R95, [R1+0x40c] ;  /* 0x00040c00015f7983 */ /* 0x000ea20000300800 */
[----:B------:R-:W-:Y:S02]  /*18990*/  IMAD.MOV.U32 R110, RZ, RZ, R109 ;  /* 0x000000ffff6e7224 */ /* 0x000fe400078e006d */
[----:B------:R-:W-:Y:S02]  /*189a0*/  IMAD.MOV.U32 R109, RZ, RZ, R108 ;  /* 0x000000ffff6d7224 */ /* 0x000fe400078e006c */
[----:B------:R-:W-:-:S02]  /*189b0*/  IMAD.MOV.U32 R108, RZ, RZ, R107 ;  /* 0x000000ffff6c7224 */ /* 0x000fc400078e006b */
[----:B------:R-:W-:Y:S02]  /*189c0*/  IMAD.MOV.U32 R107, RZ, RZ, R106 ;  /* 0x000000ffff6b7224 */ /* 0x000fe400078e006a */
[----:B------:R-:W-:Y:S02]  /*189d0*/  IMAD.MOV.U32 R106, RZ, RZ, R102 ;  /* 0x000000ffff6a7224 */ /* 0x000fe400078e0066 */
[----:B------:R-:W-:Y:S02]  /*189e0*/  IMAD.MOV.U32 R102, RZ, RZ, R94 ;  /* 0x000000ffff667224 */ /* 0x000fe400078e005e */
[----:B------:R-:W3:Y:S01]  /*189f0*/  LDL.LU R94, [R1+0x5e8] ;  /* 0x0005e800015e7983 */ /* 0x000ee20000300800 */
[----:B------:R-:W-:Y:S02]  /*18a00*/  IMAD.MOV.U32 R113, RZ, RZ, R108 ;  /* 0x000000ffff717224 */ /* 0x000fe400078e006c */
[----:B------:R-:W-:Y:S01]  /*18a10*/  IMAD.MOV.U32 R125, RZ, RZ, R111 ;  /* 0x000000ffff7d7224 */ /* 0x000fe200078e006f */
[----:B------:R-:W4:Y:S01]  /*18a20*/  LDL.LU R108, [R1+0x400] ;  /* 0x00040000016c7983 */ /* 0x000f220000300800 */
[----:B------:R-:W-:-:S02]  /*18a30*/  IMAD.MOV.U32 R112, RZ, RZ, R107 ;  /* 0x000000ffff707224 */ /* 0x000fc400078e006b */
[----:B------:R-:W-:Y:S01]  /*18a40*/  IMAD.MOV.U32 R111, RZ, RZ, R106 ;  /* 0x000000ffff6f7224 */ /* 0x000fe200078e006a */
[----:B------:R-:W2:Y:S04]  /*18a50*/  LDL.LU R107, [R1+0x3f8] ;  /* 0x0003f800016b7983 */ /* 0x000ea80000300800 */
[----:B------:R-:W3:Y:S01]  /*18a60*/  LDL.LU R106, [R1+0x3f4] ;  /* 0x0003f400016a7983 */ /* 0x000ee20000300800 */
[----:B------:R-:W-:Y:S01]  /*18a70*/  @!P0 IMAD.MOV R75, RZ, RZ, -R75 ;  /* 0x000000ffff4b8224 */ /* 0x000fe200078e0a4b */
[----:B------:R-:W-:Y:S01]  /*18a80*/  ISETP.GT.U32.AND P0, PT, R2, R80, PT ;  /* 0x000000500200720c */ /* 0x000fe20003f04070 */
[----:B------:R-:W-:Y:S02]  /*18a90*/  IMAD.MOV.U32 R124, RZ, RZ, R110 ;  /* 0x000000ffff7c7224 */ /* 0x000fe400078e006e */
[----:B------:R-:W-:-:S02]  /*18aa0*/  IMAD.MOV.U32 R110, RZ, RZ, R102 ;  /* 0x000000ffff6e7224 */ /* 0x000fc400078e0066 */
[----:B------:R-:W-:Y:S02]  /*18ab0*/  IMAD.MOV.U32 R122, RZ, RZ, R113 ;  /* 0x000000ffff7a7224 */ /* 0x000fe400078e0071 */
[----:B------:R-:W-:-:S06]  /*18ac0*/  IMAD.MOV.U32 R113, RZ, RZ, R112 ;  /* 0x000000ffff717224 */ /* 0x000fcc00078e0070 */
[----:B------:R-:W-:Y:S01]  /*18ad0*/  @!P0 IMAD.IADD R80, R80, 0x1, -R2 ;  /* 0x0000000150508824 */ /* 0x000fe200078e0a02 */
[----:B------:R-:W-:Y:S01]  /*18ae0*/  ISETP.GE.AND P0, PT, R115, RZ, PT ;  /* 0x000000ff7300720c */ /* 0x000fe20003f06270 */
[----:B------:R-:W-:Y:S02]  /*18af0*/  IMAD.MOV.U32 R115, RZ, RZ, R109 ;  /* 0x000000ffff737224 */ /* 0x000fe400078e006d */
[----:B------:R-:W-:Y:S02]  /*18b00*/  IMAD.MOV.U32 R109, RZ, RZ, R99 ;  /* 0x000000ffff6d7224 */ /* 0x000fe400078e0063 */
[----:B------:R-:W-:Y:S02]  /*18b10*/  IMAD.MOV.U32 R112, RZ, RZ, R111 ;  /* 0x000000ffff707224 */ /* 0x000fe400078e006f */
[----:B------:R-:W-:Y:S02]  /*18b20*/  IMAD.MOV.U32 R111, RZ, RZ, R110 ;  /* 0x000000ffff6f7224 */ /* 0x000fe400078e006e */
[----:B------:R-:W-:-:S04]  /*18b30*/  IMAD.MOV.U32 R110, RZ, RZ, R109 ;  /* 0x000000ffff6e7224 */ /* 0x000fc800078e006d */
[----:B------:R-:W-:Y:S02]  /*18b40*/  IMAD.MOV.U32 R119, RZ, RZ, R110 ;  /* 0x000000ffff777224 */ /* 0x000fe400078e006e */
[----:B------:R-:W-:Y:S01]  /*18b50*/  @!P1 IMAD.MOV R74, RZ, RZ, -R74 ;  /* 0x000000ffff4a9224 */ /* 0x000fe200078e0a4a */
[----:B------:R-:W-:Y:S01]  /*18b60*/  ISETP.GT.U32.AND P1, PT, R2, R79, PT ;  /* 0x0000004f0200720c */ /* 0x000fe20003f24070 */
[----:B------:R-:W-:-:S04]  /*18b70*/  IMAD.HI.U32 R4, R3, R84, RZ ;  /* 0x0000005403047227 */ /* 0x000fc800078e00ff */
[----:B------:R-:W-:-:S08]  /*18b80*/  IMAD.MOV R4, RZ, RZ, -R4 ;  /* 0x000000ffff047224 */ /* 0x000fd000078e0a04 */
[----:B------:R-:W-:Y:S01]  /*18b90*/  @!P1 IMAD.IADD R79, R79, 0x1, -R2 ;  /* 0x000000014f4f9824 */ /* 0x000fe200078e0a02 */
[----:B------:R-:W-:Y:S01]  /*18ba0*/  ISETP.GE.AND P1, PT, R117, RZ, PT ;  /* 0x000000ff7500720c */ /* 0x000fe20003f26270 */
[----:B------:R-:W-:Y:S02]  /*18bb0*/  IMAD R84, R2, R4, R84 ;  /* 0x0000000402547224 */ /* 0x000fe400078e0254 */
[----:B------:R-:W-:-:S03]  /*18bc0*/  @!P3 IMAD.MOV R79, RZ, RZ, -R79 ;  /* 0x000000ffff4fb224 */ /* 0x000fc600078e0a4f */
[----:B------:R-:W-:-:S07]  /*18bd0*/  ISETP.GT.U32.AND P3, PT, R2, R84, PT ;  /* 0x000000540200720c */ /* 0x000fce0003f64070 */
[----:B------:R-:W-:Y:S01]  /*18be0*/  @!P1 IMAD.MOV R78, RZ, RZ, -R78 ;  /* 0x000000ffff4e9224 */ /* 0x000fe200078e0a4e */
[----:B------:R-:W-:Y:S01]  /*18bf0*/  ISETP.GE.AND P1, PT, R116, RZ, PT ;  /* 0x000000ff7400720c */ /* 0x000fe20003f26270 */
[----:B--2---:R-:W-:Y:S02]  /*18c00*/  IMAD.MOV.U32 R109, RZ, RZ, R107 ;  /* 0x000000ffff6d7224 */ /* 0x004fe400078e006b */
        /* <DEDUP_REMOVED lines=9> */
[----:B------:R-:W2:Y:S01]  /*18ca0*/  LDL.LU R93, [R1+0x3e0] ;  /* 0x0003e000015d7983 */ /* 0x000ea20000300800 */
[----:B------:R-:W-:-:S03]  /*18cb0*/  IMAD.MOV.U32 R110, RZ, RZ, R105 ;  /* 0x000000ffff6e7224 */ /* 0x000fc600078e0069 */
[----:B------:R-:W3:Y:S01]  /*18cc0*/  LDL.LU R105, [R1+0x630] ;  /* 0x0006300001697983 */ /* 0x000ee20000300800 */
[----:B------:R-:W-:Y:S01]  /*18cd0*/  @!P1 IMAD.MOV R81, RZ, RZ, -R81 ;  /* 0x000000ffff519224 */ /* 0x000fe200078e0a51 */
[----:B------:R-:W-:Y:S01]  /*18ce0*/  ISETP.GE.AND P1, PT, R86, RZ, PT ;  /* 0x000000ff5600720c */ /* 0x000fe20003f26270 */
[----:B------:R-:W-:Y:S01]  /*18cf0*/  @!P3 IMAD.IADD R84, R84, 0x1, -R2 ;  /* 0x000000015454b824 */ /* 0x000fe200078e0a02 */
[C---:B------:R-:W-:Y:S02]  /*18d00*/  ISETP.GT.U32.AND P3, PT, R2.reuse, R83, PT ;  /* 0x000000530200720c */ /* 0x040fe40003f64070 */
[----:B------:R-:W-:Y:S01]  /*18d10*/  IABS R86, R86 ;  /* 0x0000005600567213 */ /* 0x000fe20000000000 */
[----:B------:R-:W-:Y:S01]  /*18d20*/  @!P4 IMAD.MOV R80, RZ, RZ, -R80 ;  /* 0x000000ffff50c224 */ /* 0x000fe200078e0a50 */
[----:B------:R-:W-:Y:S01]  /*18d30*/  ISETP.GT.U32.AND P4, PT, R2, R84, PT ;  /* 0x000000540200720c */ /* 0x000fe20003f84070 */
[----:B------:R-:W-:Y:S01]  /*18d40*/  IMAD.MOV.U32 R99, RZ, RZ, R87 ;  /* 0x000000ffff637224 */ /* 0x000fe200078e0057 */
[----:B------:R-:W-:Y:S01]  /*18d50*/  IABS R87, R115 ;  /* 0x0000007300577213 */ /* 0x000fe20000000000 */
[----:B------:R-:W-:-:S04]  /*18d60*/  IMAD.HI.U32 R9, R3, R86, RZ ;  /* 0x0000005603097227 */ /* 0x000fc800078e00ff */
[----:B------:R-:W-:-:S04]  /*18d70*/  IMAD.HI.U32 R8, R3, R87, RZ ;  /* 0x0000005703087227 */ /* 0x000fc800078e00ff */
[----:B------:R-:W-:Y:S02]  /*18d80*/  IMAD.MOV R9, RZ, RZ, -R9 ;  /* 0x000000ffff097224 */ /* 0x000fe400078e0a09 */
[----:B------:R-:W-:Y:S02]  /*18d90*/  @!P3 IMAD.IADD R83, R83, 0x1, -R2 ;  /* 0x000000015353b824 */ /* 0x000fe400078e0a02 */
[----:B------:R-:W-:Y:S02]  /*18da0*/  IMAD.MOV R8, RZ, RZ, -R8 ;  /* 0x000000ffff087224 */ /* 0x000fe400078e0a08 */
[----:B------:R-:W-:Y:S02]  /*18db0*/  IMAD R86, R2, R9, R86 ;  /* 0x0000000902567224 */ /* 0x000fe400078e0256 */
[----:B------:R-:W-:Y:S02]  /*18dc0*/  @!P4 IMAD.IADD R84, R84, 0x1, -R2 ;  /* 0x000000015454c824 */ /* 0x000fe400078e0a02 */
[----:B------:R-:W-:-:S02]  /*18dd0*/  IMAD R87, R2, R8, R87 ;  /* 0x0000000802577224 */ /* 0x000fc400078e0257 */
[----:B------:R-:W-:Y:S01]  /*18de0*/  @!P2 IMAD.MOV R83, RZ, RZ, -R83 ;  /* 0x000000ffff53a224 */ /* 0x000fe200078e0a53 */
[C---:B------:R-:W-:Y:S01]  /*18df0*/  ISETP.GT.U32.AND P2, PT, R2.reuse, R86, PT ;  /* 0x000000560200720c */ /* 0x040fe20003f44070 */
[----:B------:R-:W-:Y:S01]  /*18e00*/  @!P6 IMAD.MOV R84, RZ, RZ, -R84 ;  /* 0x000000ffff54e224 */ /* 0x000fe200078e0a54 */
[----:B------:R-:W-:Y:S01]  /*18e10*/  ISETP.GT.U32.AND P6, PT, R2, R87, PT ;  /* 0x000000570200720c */ /* 0x000fe20003fc4070 */
[----:B------:R-:W-:Y:S02]  /*18e20*/  IMAD.MOV.U32 R131, RZ, RZ, R113 ;  /* 0x000000ffff837224 */ /* 0x000fe400078e0071 */
[----:B------:R-:W-:Y:S01]  /*18e30*/  IMAD.MOV.U32 R113, RZ, RZ, R90 ;  /* 0x000000ffff717224 */ /* 0x000fe200078e005a */
[----:B------:R-:W-:-:S07]  /*18e40*/  IABS R90, R124 ;  /* 0x0000007c005a7213 */ /* 0x000fce0000000000 */
[--C-:B------:R-:W-:Y:S02]  /*18e50*/  @!P2 IMAD.IADD R86, R86, 0x1, -R2.reuse ;  /* 0x000000015656a824 */ /* 0x100fe400078e0a02 */
[----:B------:R-:W-:Y:S02]  /*18e60*/  @!P6 IMAD.IADD R87, R87, 0x1, -R2 ;  /* 0x000000015757e824 */ /* 0x000fe400078e0a02 */
[----:B------:R-:W-:Y:S01]  /*18e70*/  IMAD.HI.U32 R8, R3, R90, RZ ;  /* 0x0000005a03087227 */ /* 0x000fe200078e00ff */
[----:B------:R-:W-:-:S03]  /*18e80*/  ISETP.GT.U32.AND P6, PT, R2, R86, PT ;  /* 0x000000560200720c */ /* 0x000fc60003fc4070 */
[----:B------:R-:W-:-:S04]  /*18e90*/  IMAD.MOV R8, RZ, RZ, -R8 ;  /* 0x000000ffff087224 */ /* 0x000fc800078e0a08 */
[----:B------:R-:W-:-:S06]  /*18ea0*/  IMAD R90, R2, R8, R90 ;  /* 0x00000008025a7224 */ /* 0x000fcc00078e025a */
[----:B------:R-:W-:Y:S01]  /*18eb0*/  @!P6 IMAD.IADD R86, R86, 0x1, -R2 ;  /* 0x000000015656e824 */ /* 0x000fe200078e0a02 */
[----:B------:R-:W-:Y:S01]  /*18ec0*/  ISETP.GT.U32.AND P6, PT, R2, R90, PT ;  /* 0x0000005a0200720c */ /* 0x000fe20003fc4070 */
[----:B------:R-:W-:Y:S01]  /*18ed0*/  IMAD.MOV.U32 R118, RZ, RZ, R92 ;  /* 0x000000ffff767224 */ /* 0x000fe200078e005c */
[----:B------:R-:W-:Y:S01]  /*18ee0*/  ISETP.GE.AND P3, PT, R115, RZ, PT ;  /* 0x000000ff7300720c */ /* 0x000fe20003f66270 */
[----:B------:R-:W-:Y:S02]  /*18ef0*/  IMAD.MOV.U32 R116, RZ, RZ, R101 ;  /* 0x000000ffff747224 */ /* 0x000fe400078e0065 */
[----:B------:R-:W-:Y:S02]  /*18f00*/  IMAD.MOV.U32 R115, RZ, RZ, R106 ;  /* 0x000000ffff737224 */ /* 0x000fe400078e006a */
[----:B------:R-:W-:Y:S02]  /*18f10*/  IMAD.MOV.U32 R120, RZ, RZ, R118 ;  /* 0x000000ffff787224 */ /* 0x000fe400078e0076 */
[----:B------:R-:W-:-:S02]  /*18f20*/  IMAD.MOV.U32 R118, RZ, RZ, R116 ;  /* 0x000000ffff767224 */ /* 0x000fc400078e0074 */
[----:B------:R-:W-:Y:S02]  /*18f30*/  IMAD.MOV.U32 R116, RZ, RZ, R115 ;  /* 0x000000ffff747224 */ /* 0x000fe400078e0073 */
[----:B------:R-:W-:Y:S02]  /*18f40*/  IMAD.MOV.U32 R115, RZ, RZ, R109 ;  /* 0x000000ffff737224 */ /* 0x000fe400078e006d */
[----:B------:R-:W-:Y:S01]  /*18f50*/  @!P6 IMAD.IADD R90, R90, 0x1, -R2 ;  /* 0x000000015a5ae824 */ /* 0x000fe200078e0a02 */
[----:B------:R-:W-:Y:S01]  /*18f60*/  ISETP.GE.AND P6, PT, R124, RZ, PT ;  /* 0x000000ff7c00720c */ /* 0x000fe20003fc6270 */
[----:B------:R-:W-:Y:S02]  /*18f70*/  IMAD.MOV.U32 R124, RZ, RZ, R120 ;  /* 0x000000ffff7c7224 */ /* 0x000fe400078e0078 */
[----:B------:R-:W-:Y:S02]  /*18f80*/  IMAD.MOV.U32 R123, RZ, RZ, R112 ;  /* 0x000000ffff7b7224 */ /* 0x000fe400078e0070 */
[----:B------:R-:W-:-:S02]  /*18f90*/  IMAD.MOV.U32 R101, RZ, RZ, R98 ;  /* 0x000000ffff657224 */ /* 0x000fc400078e0062 */
[----:B------:R-:W-:Y:S01]  /*18fa0*/  IMAD.MOV.U32 R120, RZ, RZ, R118 ;  /* 0x000000ffff787224 */ /* 0x000fe200078e0076 */
[----:B------:R-:W4:Y:S01]  /*18fb0*/  LDL.LU R98, [R1+0x554] ;  /* 0x0005540001627983 */ /* 0x000f220000300800 */
[----:B------:R-:W-:Y:S02]  /*18fc0*/  IMAD.MOV.U32 R121, RZ, RZ, R111 ;  /* 0x000000ffff797224 */ /* 0x000fe400078e006f */
[----:B------:R-:W-:Y:S02]  /*18fd0*/  IMAD.MOV.U32 R112, RZ, RZ, R103 ;  /* 0x000000ffff707224 */ /* 0x000fe400078e0067 */
[----:B------:R-:W-:Y:S01]  /*18fe0*/  IMAD.MOV.U32 R118, RZ, RZ, R115 ;  /* 0x000000ffff767224 */ /* 0x000fe200078e0073 */
[----:B------:R-:W4:Y:S01]  /*18ff0*/  LDL.LU R103, [R1+0x558] ;  /* 0x0005580001677983 */ /* 0x000f220000300800 */
[----:B------:R-:W-:Y:S02]  /*19000*/  IMAD.MOV.U32 R111, RZ, RZ, R104 ;  /* 0x000000ffff6f7224 */ /* 0x000fe400078e0068 */
[----:B------:R-:W-:Y:S01]  /*19010*/  IMAD.MOV.U32 R115, RZ, RZ, R113 ;  /* 0x000000ffff737224 */ /* 0x000fe200078e0071 */
[----:B------:R-:W4:Y:S01]  /*19020*/  LDL.LU R104, [R1+0x5d8] ;  /* 0x0005d80001687983 */ /* 0x000f220000300800 */
[----:B------:R-:W-:-:S04]  /*19030*/  IMAD.HI.U32 R4, R3, R85, RZ ;  /* 0x0000005503047227 */ /* 0x000fc800078e00ff */
[----:B---3--:R-:W-:Y:S02]  /*19040*/  IMAD.MOV.U32 R113, RZ, RZ, R105 ;  /* 0x000000ffff717224 */ /* 0x008fe400078e0069 */
[----:B------:R-:W3:Y:S01]  /*19050*/  LDL.LU R105, [R1+0x5cc] ;  /* 0x0005cc0001697983 */ /* 0x000ee20000300800 */
[----:B------:R-:W-:Y:S02]  /*19060*/  IMAD.MOV R4, RZ, RZ, -R4 ;  /* 0x000000ffff047224 */ /* 0x000fe400078e0a04 */
[----:B------:R-:W-:Y:S01]  /*19070*/  IMAD.MOV.U32 R102, RZ, RZ, R88 ;  /* 0x000000ffff667224 */ /* 0x000fe200078e0058 */
[----:B------:R-:W-:Y:S01]  /*19080*/  IABS R88, R114 ;  /* 0x0000007200587213 */ /* 0x000fe20000000000 */
[C---:B------:R-:W-:Y:S02]  /*19090*/  IMAD R85, R2.reuse, R4, R85 ;  /* 0x0000000402557224 */ /* 0x040fe400078e0255 */
[----:B------:R-:W-:Y:S02]  /*190a0*/  @!P0 IMAD.MOV R82, RZ, RZ, -R82 ;  /* 0x000000ffff528224 */ /* 0x000fe400078e0a52 */
[----:B------:R-:W-:Y:S01]  /*190b0*/  IMAD.HI.U32 R4, R3, R88, RZ ;  /* 0x0000005803047227 */ /* 0x000fe200078e00ff */
[----:B------:R-:W-:-:S03]  /*190c0*/  ISETP.GT.U32.AND P0, PT, R2, R85, PT ;  /* 0x000000550200720c */ /* 0x000fc60003f04070 */
[----:B------:R-:W-:Y:S01]  /*190d0*/  IMAD.MOV.U32 R106, RZ, RZ, R89 ;  /* 0x000000ffff6a7224 */ /* 0x000fe200078e0059 */
[----:B------:R-:W-:Y:S01]  /*190e0*/  IABS R89, R119 ;  /* 0x0000007700597213 */ /* 0x000fe20000000000 */
[----:B------:R-:W-:-:S04]  /*190f0*/  IMAD.MOV R4, RZ, RZ, -R4 ;  /* 0x000000ffff047224 */ /* 0x000fc800078e0a04 */
[----:B------:R-:W-:Y:S02]  /*19100*/  IMAD R88, R2, R4, R88 ;  /* 0x0000000402587224 */ /* 0x000fe400078e0258 */
[----:B------:R-:W-:-:S04]  /*19110*/  IMAD.HI.U32 R4, R3, R89, RZ ;  /* 0x0000005903047227 */ /* 0x000fc800078e00ff */
[----:B------:R-:W-:Y:S02]  /*19120*/  IMAD.MOV R4, RZ, RZ, -R4 ;  /* 0x000000ffff047224 */ /* 0x000fe400078e0a04 */
[----:B------:R-:W-:Y:S02]  /*19130*/  @!P0 IMAD.IADD R85, R85, 0x1, -R2 ;  /* 0x0000000155558824 */ /* 0x000fe400078e0a02 */
[----:B------:R-:W-:Y:S01]  /*19140*/  IMAD R89, R2, R4, R89 ;  /* 0x0000000402597224 */ /* 0x000fe200078e0259 */
[----:B------:R-:W-:Y:S02]  /*19150*/  ISETP.GE.AND P4, PT, R114, RZ, PT ;  /* 0x000000ff7200720c */ /* 0x000fe40003f86270 */
[C---:B------:R-:W-:Y:S01]  /*19160*/  ISETP.GT.U32.AND P0, PT, R2.reuse, R85, PT ;  /* 0x000000550200720c */ /* 0x040fe20003f04070 */
[----:B------:R-:W-:Y:S01]  /*19170*/  IMAD.MOV.U32 R114, RZ, RZ, R107 ;  /* 0x000000ffff727224 */ /* 0x000fe200078e006b */
[----:B------:R-:W-:Y:S01]  /*19180*/  ISETP.GT.U32.AND P2, PT, R2, R89, PT ;  /* 0x000000590200720c */ /* 0x000fe20003f44070 */
[----:B------:R-:W-:-:S02]  /*19190*/  IMAD.MOV.U32 R107, RZ, RZ, R100 ;  /* 0x000000ffff6b7224 */ /* 0x000fc400078e0064 */
[----:B------:R-:W-:Y:S02]  /*191a0*/  IMAD.MOV.U32 R100, RZ, RZ, R97 ;  /* 0x000000ffff647224 */ /* 0x000fe400078e0061 */
[----:B------:R-:W-:Y:S01]  /*191b0*/  IMAD.MOV.U32 R97, RZ, RZ, R91 ;  /* 0x000000ffff617224 */ /* 0x000fe200078e005b */
[----:B------:R-:W-:-:S05]  /*191c0*/  IABS R91, R125 ;  /* 0x0000007d005b7213 */ /* 0x000fca0000000000 */
[----:B------:R-:W-:Y:S01]  /*191d0*/  IMAD.HI.U32 R4, R3, R91, RZ ;  /* 0x0000005b03047227 */ /* 0x000fe200078e00ff */
[----:B------:R-:W-:-:S03]  /*191e0*/  IABS R92, R122 ;  /* 0x0000007a005c7213 */ /* 0x000fc60000000000 */
[--C-:B------:R-:W-:Y:S01]  /*191f0*/  @!P0 IMAD.IADD R85, R85, 0x1, -R2.reuse ;  /* 0x0000000155558824 */ /* 0x100fe200078e0a02 */
[----:B------:R-:W-:Y:S01]  /*19200*/  ISETP.GT.U32.AND P0, PT, R2, R88, PT ;  /* 0x000000580200720c */ /* 0x000fe20003f04070 */
[----:B------:R-:W-:Y:S02]  /*19210*/  @!P2 IMAD.IADD R89, R89, 0x1, -R2 ;  /* 0x000000015959a824 */ /* 0x000fe400078e0a02 */
[----:B------:R-:W-:-:S03]  /*19220*/  IMAD.MOV R4, RZ, RZ, -R4 ;  /* 0x000000ffff047224 */ /* 0x000fc600078e0a04 */
[C---:B------:R-:W-:Y:S01]  /*19230*/  ISETP.GT.U32.AND P2, PT, R2.reuse, R89, PT ;  /* 0x000000590200720c */ /* 0x040fe20003f44070 */
[----:B------:R-:W-:Y:S02]  /*19240*/  IMAD R91, R2, R4, R91 ;  /* 0x00000004025b7224 */ /* 0x000fe400078e025b */
[----:B------:R-:W-:-:S04]  /*19250*/  IMAD.HI.U32 R4, R3, R92, RZ ;  /* 0x0000005c03047227 */ /* 0x000fc800078e00ff */
[----:B------:R-:W-:Y:S02]  /*19260*/  IMAD.MOV R4, RZ, RZ, -R4 ;  /* 0x000000ffff047224 */ /* 0x000fe400078e0a04 */
[----:B------:R-:W-:Y:S01]  /*19270*/  @!P0 IMAD.IADD R88, R88, 0x1, -R2 ;  /* 0x0000000158588824 */ /* 0x000fe200078e0a02 */
[C---:B------:R-:W-:Y:S01]  /*19280*/  ISETP.GT.U32.AND P0, PT, R2.reuse, R87, PT ;  /* 0x000000570200720c */ /* 0x040fe20003f04070 */
[----:B------:R-:W-:Y:S02]  /*19290*/  IMAD R92, R2, R4, R92 ;  /* 0x00000004025c7224 */ /* 0x000fe400078e025c */
[----:B------:R-:W-:-:S03]  /*192a0*/  @!P2 IMAD.IADD R89, R89, 0x1, -R2 ;  /* 0x000000015959a824 */ /* 0x000fc600078e0a02 */
[C---:B------:R-:W-:Y:S01]  /*192b0*/  ISETP.GT.U32.AND P2, PT, R2.reuse, R92, PT ;  /* 0x0000005c0200720c */ /* 0x040fe20003f44070 */
[----:B------:R-:W-:Y:S01]  /*192c0*/  @!P5 IMAD.MOV R85, RZ, RZ, -R85 ;  /* 0x000000ffff55d224 */ /* 0x000fe200078e0a55 */
[----:B------:R-:W-:-:S05]  /*192d0*/  ISETP.GT.U32.AND P5, PT, R2, R88, PT ;  /* 0x000000580200720c */ /* 0x000fca0003fa4070 */
[----:B------:R-:W-:Y:S01]  /*192e0*/  @!P0 IMAD.IADD R87, R87, 0x1, -R2 ;  /* 0x0000000157578824 */ /* 0x000fe200078e0a02 */
[C---:B------:R-:W-:Y:S01]  /*192f0*/  ISETP.GT.U32.AND P0, PT, R2.reuse, R91, PT ;  /* 0x0000005b0200720c */ /* 0x040fe20003f04070 */
[----:B------:R-:W-:Y:S01]  /*19300*/  @!P1 IMAD.MOV R86, RZ, RZ, -R86 ;  /* 0x000000ffff569224 */ /* 0x000fe200078e0a56 */
[----:B------:R-:W-:Y:S01]  /*19310*/  ISETP.GT.U32.AND P1, PT, R2, R90, PT ;  /* 0x0000005a0200720c */ /* 0x000fe20003f24070 */
[----:B--2---:R-:W-:Y:S02]  /*19320*/  IMAD.MOV.U32 R117, RZ, RZ, R93 ;  /* 0x000000ffff757224 */ /* 0x004fe400078e005d */
[--C-:B------:R-:W-:Y:S02]  /*19330*/  @!P2 IMAD.IADD R92, R92, 0x1, -R2.reuse ;  /* 0x000000015c5ca824 */ /* 0x100fe400078e0a02 */
[----:B------:R-:W-:Y:S01]  /*19340*/  @!P5 IMAD.IADD R88, R88, 0x1, -R2 ;  /* 0x000000015858d824 */ /* 0x000fe200078e0a02 */
[----:B------:R-:W-:Y:S01]  /*19350*/  ISETP.GE.AND P5, PT, R119, RZ, PT ;  /* 0x000000ff7700720c */ /* 0x000fe20003fa6270 */
[----:B------:R-:W-:Y:S01]  /*19360*/  IMAD.MOV.U32 R119, RZ, RZ, R117 ;  /* 0x000000ffff777224 */ /* 0x000fe200078e0075 */
[----:B------:R-:W-:Y:S01]  /*19370*/  ISETP.GT.U32.AND P2, PT, R2, R92, PT ;  /* 0x0000005c0200720c */ /* 0x000fe20003f44070 */
[----:B------:R-:W-:-:S02]  /*19380*/  IMAD.MOV.U32 R117, RZ, RZ, R114 ;  /* 0x000000ffff757224 */ /* 0x000fc400078e0072 */
[----:B----4-:R-:W-:Y:S02]  /*19390*/  IMAD.MOV.U32 R114, RZ, RZ, R108 ;  /* 0x000000ffff727224 */ /* 0x010fe400078e006c */
[----:B------:R-:W-:Y:S01]  /*193a0*/  @!P0 IMAD.IADD R91, R91, 0x1, -R2 ;  /* 0x000000015b5b8824 */ /* 0x000fe200078e0a02 */
[----:B------:R-:W-:Y:S01]  /*193b0*/  ISETP.GE.AND P0, PT, R125, RZ, PT ;  /* 0x000000ff7d00720c */ /* 0x000fe20003f06270 */
[----:B------:R-:W-:Y:S02]  /*193c0*/  IMAD.MOV.U32 R125, RZ, RZ, R120 ;  /* 0x000000ffff7d7224 */ /* 0x000fe400078e0078 */
[----:B------:R-:W-:Y:S02]  /*193d0*/  IMAD.MOV.U32 R130, RZ, RZ, R119 ;  /* 0x000000ffff827224 */ /* 0x000fe400078e0077 */
[----:B------:R-:W-:Y:S02]  /*193e0*/  IMAD.MOV.U32 R120, RZ, RZ, R101 ;  /* 0x000000ffff787224 */ /* 0x000fe400078e0065 */
[----:B------:R-:W-:-:S02]  /*193f0*/  IMAD.MOV.U32 R119, RZ, RZ, R114 ;  /* 0x000000ffff777224 */ /* 0x000fc400078e0072 */
[----:B------:R-:W-:Y:S01]  /*19400*/  @!P4 IMAD.MOV R88, RZ, RZ, -R88 ;  /* 0x000000ffff58c224 */ /* 0x000fe200078e0a58 */
[----:B------:R-:W-:Y:S01]  /*19410*/  ISETP.GE.AND P4, PT, R122, RZ, PT ;  /* 0x000000ff7a00720c */ /* 0x000fe20003f86270 */
[----:B------:R-:W-:Y:S01]  /*19420*/  @!P1 IMAD.IADD R90, R90, 0x1, -R2 ;  /* 0x000000015a5a9824 */ /* 0x000fe200078e0a02 */
[----:B------:R-:W-:Y:S01]  /*19430*/  IABS R93, R121 ;  /* 0x00000079005d7213 */ /* 0x000fe20000000000 */
[----:B------:R-:W-:Y:S01]  /*19440*/  IMAD.MOV.U32 R122, RZ, RZ, R120 ;  /* 0x000000ffff7a7224 */ /* 0x000fe200078e0078 */
[----:B------:R-:W-:Y:S01]  /*19450*/  ISETP.GE.AND P1, PT, R121, RZ, PT ;  /* 0x000000ff7900720c */ /* 0x000fe20003f26270 */
[----:B------:R-:W-:Y:S02]  /*19460*/  IMAD.MOV.U32 R120, RZ, RZ, R119 ;  /* 0x000000ffff787224 */ /* 0x000fe400078e0077 */
[----:B------:R-:W-:Y:S02]  /*19470*/  IMAD.MOV.U32 R121, RZ, RZ, R118 ;  /* 0x000000ffff797224 */ /* 0x000fe400078e0076 */
[----:B------:R-:W-:-:S02]  /*19480*/  IMAD.MOV.U32 R108, RZ, RZ, R96 ;  /* 0x000000ffff6c7224 */ /* 0x000fc400078e0060 */
[----:B------:R-:W-:Y:S02]  /*19490*/  IMAD.MOV.U32 R119, RZ, RZ, R117 ;  /* 0x000000ffff777224 */ /* 0x000fe400078e0075 */
[----:B------:R-:W-:Y:S01]  /*194a0*/  IMAD.MOV.U32 R96, RZ, RZ, R94 ;  /* 0x000000ffff607224 */ /* 0x000fe200078e005e */
[----:B------:R-:W-:Y:S01]  /*194b0*/  IABS R94, R123 ;  /* 0x0000007b005e7213 */ /* 0x000fe20000000000 */
[----:B------:R-:W-:Y:S02]  /*194c0*/  IMAD.MOV.U32 R118, RZ, RZ, R116 ;  /* 0x000000ffff767224 */ /* 0x000fe400078e0074 */
[----:B------:R-:W-:Y:S01]  /*194d0*/  @!P2 IMAD.IADD R92, R92, 0x1, -R2 ;  /* 0x000000015c5ca824 */ /* 0x000fe200078e0a02 */
[----:B------:R-:W-:Y:S01]  /*194e0*/  ISETP.GE.AND P2, PT, R123, RZ, PT ;  /* 0x000000ff7b00720c */ /* 0x000fe20003f46270 */
[----:B------:R-:W-:Y:S02]  /*194f0*/  IMAD.MOV.U32 R132, RZ, RZ, R122 ;  /* 0x000000ffff847224 */ /* 0x000fe400078e007a */
[----:B------:R-:W-:-:S02]  /*19500*/  IMAD.MOV.U32 R123, RZ, RZ, R121 ;  /* 0x000000ffff7b7224 */ /* 0x000fc400078e0079 */
[----:B------:R-:W-:Y:S02]  /*19510*/  IMAD.MOV.U32 R122, RZ, RZ, R119 ;  /* 0x000000ffff7a7224 */ /* 0x000fe400078e0077 */
[----:B------:R-:W-:Y:S02]  /*19520*/  IMAD.MOV.U32 R114, RZ, RZ, R106 ;  /* 0x000000ffff727224 */ /* 0x000fe400078e006a */
[----:B------:R-:W-:Y:S01]  /*19530*/  IMAD.MOV.U32 R101, RZ, RZ, R100 ;  /* 0x000000ffff657224 */ /* 0x000fe200078e0064 */
[----:B------:R-:W2:Y:S01]  /*19540*/  LDL.LU R106, [R1+0x6fc] ;  /* 0x0006fc00016a7983 */ /* 0x000ea20000300800 */
[----:B------:R-:W-:Y:S02]  /*19550*/  IMAD.MOV.U32 R121, RZ, RZ, R118 ;  /* 0x000000ffff797224 */ /* 0x000fe400078e0076 */
[----:B------:R-:W-:Y:S02]  /*19560*/  IMAD.MOV.U32 R119, RZ, RZ, R107 ;  /* 0x000000ffff777224 */ /* 0x000fe400078e006b */
[----:B------:R-:W-:-:S02]  /*19570*/  IMAD.MOV.U32 R100, RZ, RZ, R126 ;  /* 0x000000ffff647224 */ /* 0x000fc400078e007e */
[----:B------:R-:W4:Y:S01]  /*19580*/  LDL.LU R126, [R1+0x53c] ;  /* 0x00053c00017e7983 */ /* 0x000f220000300800 */
[----:B------:R-:W-:Y:S02]  /*19590*/  IMAD.MOV.U32 R147, RZ, RZ, R123 ;  /* 0x000000ffff937224 */ /* 0x000fe400078e007b */
[----:B------:R-:W-:Y:S02]  /*195a0*/  IMAD.MOV.U32 R148, RZ, RZ, R122 ;  /* 0x000000ffff947224 */ /* 0x000fe400078e007a */
[----:B------:R-:W-:Y:S02]  /*195b0*/  IMAD.MOV.U32 R137, RZ, RZ, R121 ;  /* 0x000000ffff897224 */ /* 0x000fe400078e0079 */
[----:B---3--:R-:W-:Y:S02]  /*195c0*/  IMAD.MOV.U32 R107, RZ, RZ, R105 ;  /* 0x000000ffff6b7224 */ /* 0x008fe400078e0069 */
[----:B------:R-:W-:Y:S02]  /*195d0*/  IMAD.MOV.U32 R105, RZ, RZ, R103 ;  /* 0x000000ffff697224 */ /* 0x000fe400078e0067 */
[----:B------:R-:W3:Y:S04]  /*195e0*/  LDL.LU R103, [R1+0x540] ;  /* 0x0005400001677983 */ /* 0x000ee80000300800 */
[----:B------:R-:W4:Y:S04]  /*195f0*/  LDL.LU R123, [R1+0x3fc] ;  /* 0x0003fc00017b7983 */ /* 0x000f280000300800 */
[----:B------:R-:W3:Y:S04]  /*19600*/  LDL.LU R122, [R1+0x408] ;  /* 0x00040800017a7983 */ /* 0x000ee80000300800 */
[----:B------:R-:W3:Y:S01]  /*19610*/  LDL.LU R121, [R1+0x404] ;  /* 0x0004040001797983 */ /* 0x000ee20000300800 */
[----:B------:R-:W-:-:S04]  /*19620*/  IMAD.HI.U32 R4, R3, R93, RZ ;  /* 0x0000005d03047227 */ /* 0x000fc800078e00ff */
[----:B------:R-:W-:-:S04]  /*19630*/  IMAD.MOV R4, RZ, RZ, -R4 ;  /* 0x000000ffff047224 */ /* 0x000fc800078e0a04 */
[----:B------:R-:W-:Y:S02]  /*19640*/  IMAD R93, R2, R4, R93 ;  /* 0x00000004025d7224 */ /* 0x000fe400078e025d */
[----:B------:R-:W-:-:S03]  /*19650*/  @!P5 IMAD.MOV R89, RZ, RZ, -R89 ;  /* 0x000000ffff59d224 */ /* 0x000fc600078e0a59 */
[----:B------:R-:W-:Y:S01]  /*19660*/  ISETP.GT.U32.AND P5, PT, R2, R93, PT ;  /* 0x0000005d0200720c */ /* 0x000fe20003fa4070 */
[----:B------:R-:W-:Y:S01]  /*19670*/  IMAD.MOV.U32 R109, RZ, RZ, R95 ;  /* 0x000000ffff6d7224 */ /* 0x000fe200078e005f */
[----:B------:R-:W-:Y:S01]  /*19680*/  IABS R95, R131 ;  /* 0x00000083005f7213 */ /* 0x000fe20000000000 */
[----:B------:R-:W-:-:S04]  /*19690*/  IMAD.MOV.U32 R117, RZ, RZ, R96 ;  /* 0x000000ffff757224 */ /* 0x000fc800078e0060 */
[----:B------:R-:W-:Y:S01]  /*196a0*/  IMAD.HI.U32 R4, R3, R95, RZ ;  /* 0x0000005f03047227 */ /* 0x000fe200078e00ff */
[----:B------:R-:W-:-:S03]  /*196b0*/  IABS R96, R130 ;  /* 0x0000008200607213 */ /* 0x000fc60000000000 */
[----:B------:R-:W-:Y:S02]  /*196c0*/  IMAD.MOV R4, RZ, RZ, -R4 ;  /* 0x000000ffff047224 */ /* 0x000fe400078e0a04 */
[----:B------:R-:W-:Y:S02]  /*196d0*/  @!P5 IMAD.IADD R93, R93, 0x1, -R2 ;  /* 0x000000015d5dd824 */ /* 0x000fe400078e0a02 */
[----:B------:R-:W-:Y:S02]  /*196e0*/  @!P6 IMAD.MOV R90, RZ, RZ, -R90 ;  /* 0x000000ffff5ae224 */ /* 0x000fe400078e0a5a */
[C---:B------:R-:W-:Y:S01]  /*196f0*/  IMAD R95, R2.reuse, R4, R95 ;  /* 0x00000004025f7224 */ /* 0x040fe200078e025f */
[----:B------:R-:W-:Y:S01]  /*19700*/  ISETP.GT.U32.AND P6, PT, R2, R93, PT ;  /* 0x0000005d0200720c */ /* 0x000fe20003fc4070 */
[----:B------:R-:W-:-:S04]  /*19710*/  IMAD.HI.U32 R4, R3, R96, RZ ;  /* 0x0000006003047227 */ /* 0x000fc800078e00ff */
[----:B------:R-:W-:-:S04]  /*19720*/  IMAD.MOV R4, RZ, RZ, -R4 ;  /* 0x000000ffff047224 */ /* 0x000fc800078e0a04 */
[C---:B------:R-:W-:Y:S02]  /*19730*/  IMAD R96, R2.reuse, R4, R96 ;  /* 0x0000000402607224 */ /* 0x040fe400078e0260 */
[----:B------:R-:W-:Y:S01]  /*19740*/  @!P3 IMAD.MOV R87, RZ, RZ, -R87 ;  /* 0x000000ffff57b224 */ /* 0x000fe200078e0a57 */
[C---:B------:R-:W-:Y:S01]  /*19750*/  ISETP.GT.U32.AND P3, PT, R2.reuse, R91, PT ;  /* 0x0000005b0200720c */ /* 0x040fe20003f64070 */
[----:B------:R-:W-:Y:S01]  /*19760*/  @!P6 IMAD.IADD R93, R93, 0x1, -R2 ;  /* 0x000000015d5de824 */ /* 0x000fe200078e0a02 */
[----:B------:R-:W-:Y:S01]  /*19770*/  ISETP.GT.U32.AND P6, PT, R2, R96, PT ;  /* 0x000000600200720c */ /* 0x000fe20003fc4070 */
[----:B------:R-:W-:-:S04]  /*19780*/  IMAD.HI.U32 R8, R3, R94, RZ ;  /* 0x0000005e03087227 */ /* 0x000fc800078e00ff */
[----:B------:R-:W-:Y:S02]  /*19790*/  IMAD.MOV R8, RZ, RZ, -R8 ;  /* 0x000000ffff087224 */ /* 0x000fe400078e0a08 */
[----:B------:R-:W-:Y:S02]  /*197a0*/  IMAD.MOV.U32 R116, RZ, RZ, R97 ;  /* 0x000000ffff747224 */ /* 0x000fe400078e0061 */
[----:B------:R-:W-:Y:S01]  /*197b0*/  IMAD R94, R2, R8, R94 ;  /* 0x00000008025e7224 */ /* 0x000fe200078e025e */
[----:B------:R-:W-:Y:S01]  /*197c0*/  IABS R97, R124 ;  /* 0x0000007c00617213 */ /* 0x000fe20000000000 */
[----:B------:R-:W-:Y:S01]  /*197d0*/  @!P1 IMAD.MOV R93, RZ, RZ, -R93 ;  /* 0x000000ffff5d9224 */ /* 0x000fe200078e0a5d */
[----:B------:R-:W-:Y:S01]  /*197e0*/  ISETP.GE.AND P1, PT, R124, RZ, PT ;  /* 0x000000ff7c00720c */ /* 0x000fe20003f26270 */
[--C-:B------:R-:W-:Y:S01]  /*197f0*/  @!P3 IMAD.IADD R91, R91, 0x1, -R2.reuse ;  /* 0x000000015b5bb824 */ /* 0x100fe200078e0a02 */
[----:B------:R-:W-:Y:S01]  /*19800*/  ISETP.GT.U32.AND P3, PT, R2, R94, PT ;  /* 0x0000005e0200720c */ /* 0x000fe20003f64070 */
[----:B------:R-:W-:-:S05]  /*19810*/  @!P6 IMAD.IADD R96, R96, 0x1, -R2 ;  /* 0x000000016060e824 */ /* 0x000fca00078e0a02 */
[----:B------:R-:W-:-:S07]  /*19820*/  ISETP.GT.U32.AND P6, PT, R2, R96, PT ;  /* 0x000000600200720c */ /* 0x000fce0003fc4070 */
[----:B------:R-:W-:Y:S01]  /*19830*/  @!P3 IMAD.IADD R94, R94, 0x1, -R2 ;  /* 0x000000015e5eb824 */ /* 0x000fe200078e0a02 */
[----:B------:R-:W-:-:S05]  /*19840*/  ISETP.GE.AND P3, PT, R131, RZ, PT ;  /* 0x000000ff8300720c */ /* 0x000fca0003f66270 */
[----:B------:R-:W-:Y:S01]  /*19850*/  @!P6 IMAD.IADD R96, R96, 0x1, -R2 ;  /* 0x000000016060e824 */ /* 0x000fe200078e0a02 */
[----:B------:R-:W-:Y:S01]  /*19860*/  ISETP.GE.AND P6, PT, R132, RZ, PT ;  /* 0x000000ff8400720c */ /* 0x000fe20003fc6270 */
[----:B--2---:R-:W-:Y:S02]  /*19870*/  IMAD.MOV.U32 R118, RZ, RZ, R106 ;  /* 0x000000ffff767224 */ /* 0x004fe400078e006a */
[----:B----4-:R-:W-:Y:S02]  /*19880*/  IMAD.MOV.U32 R124, RZ, RZ, R123 ;  /* 0x000000ffff7c7224 */ /* 0x010fe400078e007b */
[----:B---3--:R-:W-:Y:S02]  /*19890*/  IMAD.MOV.U32 R123, RZ, RZ, R122 ;  /* 0x000000ffff7b7224 */ /* 0x008fe400078e007a */
        /* <DEDUP_REMOVED lines=20> */
[----:B------:R-:W-:Y:S01]  /*199e0*/  IMAD.MOV.U32 R111, RZ, RZ, R127 ;  /* 0x000000ffff6f7224 */ /* 0x000fe200078e007f */
[----:B------:R-:W3:Y:S01]  /*199f0*/  LDL.LU R115, [R1+0x41c] ;  /* 0x00041c0001737983 */ /* 0x000ee20000300800 */
[----:B------:R-:W-:Y:S01]  /*19a00*/  IMAD.MOV.U32 R102, RZ, RZ, R99 ;  /* 0x000000ffff667224 */ /* 0x000fe200078e0063 */
[----:B------:R-:W-:Y:S01]  /*19a10*/  IABS R99, R132 ;  /* 0x0000008400637213 */ /* 0x000fe20000000000 */
[----:B------:R-:W-:-:S02]  /*19a20*/  IMAD.MOV.U32 R123, RZ, RZ, R113 ;  /* 0x000000ffff7b7224 */ /* 0x000fc400078e0071 */
[----:B------:R-:W-:Y:S02]  /*19a30*/  IMAD.MOV.U32 R127, RZ, RZ, R128 ;  /* 0x000000ffff7f7224 */ /* 0x000fe400078e0080 */
[----:B------:R-:W-:Y:S01]  /*19a40*/  IMAD.MOV.U32 R113, RZ, RZ, R126 ;  /* 0x000000ffff717224 */ /* 0x000fe200078e007e */
[----:B------:R-:W4:Y:S01]  /*19a50*/  LDL.LU R128, [R1+0x5d0] ;  /* 0x0005d00001807983 */ /* 0x000f220000300800 */
[----:B------:R-:W-:Y:S02]  /*19a60*/  IMAD.MOV.U32 R144, RZ, RZ, R131 ;  /* 0x000000ffff907224 */ /* 0x000fe400078e0083 */
[----:B------:R-:W-:Y:S01]  /*19a70*/  IMAD.MOV.U32 R132, RZ, RZ, R119 ;  /* 0x000000ffff847224 */ /* 0x000fe200078e0077 */
[----:B------:R-:W4:Y:S01]  /*19a80*/  LDL.LU R126, [R1+0x67c] ;  /* 0x00067c00017e7983 */ /* 0x000f220000300800 */
[----:B------:R-:W-:-:S03]  /*19a90*/  IMAD.MOV.U32 R131, RZ, RZ, R118 ;  /* 0x000000ffff837224 */ /* 0x000fc600078e0076 */
[----:B------:R-:W4:Y:S04]  /*19aa0*/  LDL.LU R119, [R1+0x52c] ;  /* 0x00052c0001777983 */ /* 0x000f280000300800 */
[----:B------:R-:W4:Y:S04]  /*19ab0*/  LDL.LU R118, [R1+0x668] ;  /* 0x0006680001767983 */ /* 0x000f280000300800 */
[----:B------:R-:W2:Y:S01]  /*19ac0*/  LDL.LU R136, [R1+0x418] ;  /* 0x0004180001887983 */ /* 0x000ea20000300800 */
[----:B------:R-:W-:Y:S01]  /*19ad0*/  ISETP.GT.U32.AND P5, PT, R2, R95, PT ;  /* 0x0000005f0200720c */ /* 0x000fe20003fa4070 */
[----:B------:R-:W-:-:S04]  /*19ae0*/  IMAD.HI.U32 R8, R3, R97, RZ ;  /* 0x0000006103087227 */ /* 0x000fc800078e00ff */
[----:B------:R-:W-:-:S08]  /*19af0*/  IMAD.MOV R8, RZ, RZ, -R8 ;  /* 0x000000ffff087224 */ /* 0x000fd000078e0a08 */
[----:B------:R-:W-:Y:S01]  /*19b00*/  @!P5 IMAD.IADD R95, R95, 0x1, -R2 ;  /* 0x000000015f5fd824 */ /* 0x000fe200078e0a02 */
[C---:B------:R-:W-:Y:S01]  /*19b10*/  ISETP.GT.U32.AND P5, PT, R2.reuse, R94, PT ;  /* 0x0000005e0200720c */ /* 0x040fe20003fa4070 */
[----:B------:R-:W-:Y:S02]  /*19b20*/  IMAD R97, R2, R8, R97 ;  /* 0x0000000802617224 */ /* 0x000fe400078e0261 */
[----:B------:R-:W-:Y:S02]  /*19b30*/  IMAD.MOV.U32 R106, RZ, RZ, R104 ;  /* 0x000000ffff6a7224 */ /* 0x000fe400078e0068 */
[----:B------:R-:W-:Y:S01]  /*19b40*/  IMAD.MOV.U32 R104, RZ, RZ, R98 ;  /* 0x000000ffff687224 */ /* 0x000fe200078e0062 */
[----:B------:R-:W-:-:S07]  /*19b50*/  IABS R98, R125 ;  /* 0x0000007d00627213 */ /* 0x000fce0000000000 */
[----:B------:R-:W-:Y:S01]  /*19b60*/  @!P5 IMAD.IADD R94, R94, 0x1, -R2 ;  /* 0x000000015e5ed824 */ /* 0x000fe200078e0a02 */
[----:B------:R-:W-:Y:S01]  /*19b70*/  ISETP.GT.U32.AND P5, PT, R2, R97, PT ;  /* 0x000000610200720c */ /* 0x000fe20003fa4070 */
[----:B------:R-:W-:-:S04]  /*19b80*/  IMAD.HI.U32 R4, R3, R98, RZ ;  /* 0x0000006203047227 */ /* 0x000fc800078e00ff */
[----:B------:R-:W-:-:S08]  /*19b90*/  IMAD.MOV R4, RZ, RZ, -R4 ;  /* 0x000000ffff047224 */ /* 0x000fd000078e0a04 */
[----:B------:R-:W-:Y:S02]  /*19ba0*/  @!P5 IMAD.IADD R97, R97, 0x1, -R2 ;  /* 0x000000016161d824 */ /* 0x000fe400078e0a02 */
[C---:B------:R-:W-:Y:S02]  /*19bb0*/  IMAD R98, R2.reuse, R4, R98 ;  /* 0x0000000402627224 */ /* 0x040fe400078e0262 */
[----:B------:R-:W-:Y:S01]  /*19bc0*/  IMAD.HI.U32 R4, R3, R99, RZ ;  /* 0x0000006303047227 */ /* 0x000fe200078e00ff */
[----:B------:R-:W-:-:S03]  /*19bd0*/  ISETP.GT.U32.AND P5, PT, R2, R97, PT ;  /* 0x000000610200720c */ /* 0x000fc60003fa4070 */
[----:B------:R-:W-:Y:S02]  /*19be0*/  IMAD.MOV R4, RZ, RZ, -R4 ;  /* 0x000000ffff047224 */ /* 0x000fe400078e0a04 */
[----:B------:R-:W-:Y:S01]  /*19bf0*/  @!P4 IMAD.MOV R92, RZ, RZ, -R92 ;  /* 0x000000ffff5cc224 */ /* 0x000fe200078e0a5c */
[----:B------:R-:W-:Y:S01]  /*19c00*/  ISETP.GE.AND P4, PT, R130, RZ, PT ;  /* 0x000000ff8200720c */ /* 0x000fe20003f86270 */
[----:B------:R-:W-:Y:S02]  /*19c10*/  IMAD.MOV.U32 R130, RZ, RZ, R109 ;  /* 0x000000ffff827224 */ /* 0x000fe400078e006d */
[----:B------:R-:W-:Y:S01]  /*19c20*/  IMAD.MOV.U32 R109, RZ, RZ, R101 ;  /* 0x000000ffff6d7224 */ /* 0x000fe200078e0065 */
[----:B------:R-:W-:Y:S01]  /*19c30*/  IABS R101, R148 ;  /* 0x0000009400657213 */ /* 0x000fe20000000000 */
[----:B------:R-:W-:Y:S02]  /*19c40*/  IMAD R99, R2, R4, R99 ;  /* 0x0000000402637224 */ /* 0x000fe400078e0263 */
[----:B------:R-:W-:-:S02]  /*19c50*/  @!P5 IMAD.IADD R97, R97, 0x1, -R2 ;  /* 0x000000016161d824 */ /* 0x000fc400078e0a02 */
[----:B------:R-:W-:Y:S01]  /*19c60*/  IMAD.HI.U32 R8, R3, R101, RZ ;  /* 0x0000006503087227 */ /* 0x000fe200078e00ff */
[----:B------:R-:W-:-:S03]  /*19c70*/  ISETP.GT.U32.AND P5, PT, R2, R99, PT ;  /* 0x000000630200720c */ /* 0x000fc60003fa4070 */
[----:B------:R-:W-:-:S04]  /*19c80*/  IMAD.MOV R8, RZ, RZ, -R8 ;  /* 0x000000ffff087224 */ /* 0x000fc800078e0a08 */
[----:B------:R-:W-:-:S06]  /*19c90*/  IMAD R101, R2, R8, R101 ;  /* 0x0000000802657224 */ /* 0x000fcc00078e0265 */
[----:B------:R-:W-:Y:S01]  /*19ca0*/  @!P5 IMAD.IADD R99, R99, 0x1, -R2 ;  /* 0x000000016363d824 */ /* 0x000fe200078e0a02 */
[----:B------:R-:W-:Y:S01]  /*19cb0*/  ISETP.GT.U32.AND P5, PT, R2, R101, PT ;  /* 0x000000650200720c */ /* 0x000fe20003fa4070 */
[----:B------:R-:W-:Y:S01]  /*19cc0*/  @!P2 IMAD.MOV R94, RZ, RZ, -R94 ;  /* 0x000000ffff5ea224 */ /* 0x000fe200078e0a5e */
[----:B------:R-:W-:Y:S01]  /*19cd0*/  ISETP.GE.AND P2, PT, R125, RZ, PT ;  /* 0x000000ff7d00720c */ /* 0x000fe20003f46270 */
[----:B------:R-:W-:-:S04]  /*19ce0*/  IMAD.MOV.U32 R125, RZ, RZ, R108 ;  /* 0x000000ffff7d7224 */ /* 0x000fc800078e006c */
[----:B------:R-:W-:Y:S02]  /*19cf0*/  IMAD.MOV.U32 R140, RZ, RZ, R125 ;  /* 0x000000ffff8c7224 */ /* 0x000fe400078e007d */
[----:B------:R-:W-:Y:S02]  /*19d00*/  IMAD.MOV.U32 R125, RZ, RZ, R124 ;  /* 0x000000ffff7d7224 */ /* 0x000fe400078e007c */
[----:B------:R-:W-:Y:S01]  /*19d10*/  IMAD.MOV.U32 R124, RZ, RZ, R106 ;  /* 0x000000ffff7c7224 */ /* 0x000fe200078e006a */
[----:B------:R-:W-:Y:S01]  /*19d20*/  IABS R106, R145 ;  /* 0x00000091006a7213 */ /* 0x000fe20000000000 */
[----:B------:R-:W-:Y:S02]  /*19d30*/  @!P5 IMAD.IADD R101, R101, 0x1, -R2 ;  /* 0x000000016565d824 */ /* 0x000fe400078e0a02 */
[----:B------:R-:W-:Y:S02]  /*19d40*/  @!P1 IMAD.MOV R97, RZ, RZ, -R97 ;  /* 0x000000ffff619224 */ /* 0x000fe400078e0a61 */
[----:B------:R-:W-:Y:S01]  /*19d50*/  IMAD.HI.U32 R8, R3, R106, RZ ;  /* 0x0000006a03087227 */ /* 0x000fe200078e00ff */
[----:B------:R-:W-:-:S03]  /*19d60*/  ISETP.GT.U32.AND P1, PT, R2, R101, PT ;  /* 0x000000650200720c */ /* 0x000fc60003f24070 */
[----:B------:R-:W-:-:S04]  /*19d70*/  IMAD.MOV R8, RZ, RZ, -R8 ;  /* 0x000000ffff087224 */ /* 0x000fc800078e0a08 */
[----:B------:R-:W-:-:S06]  /*19d80*/  IMAD R106, R2, R8, R106 ;  /* 0x00000008026a7224 */ /* 0x000fcc00078e026a */
[----:B------:R-:W-:Y:S01]  /*19d90*/  @!P1 IMAD.IADD R101, R101, 0x1, -R2 ;  /* 0x0000000165659824 */ /* 0x000fe200078e0a02 */
[----:B------:R-:W-:Y:S01]  /*19da0*/  ISETP.GT.U32.AND P1, PT, R2, R106, PT ;  /* 0x0000006a0200720c */ /* 0x000fe20003f24070 */
[----:B------:R-:W-:Y:S02]  /*19db0*/  IMAD.MOV.U32 R139, RZ, RZ, R121 ;  /* 0x000000ffff8b7224 */ /* 0x000fe400078e0079 */
[----:B------:R-:W-:-:S04]  /*19dc0*/  IMAD.MOV.U32 R121, RZ, RZ, R117 ;  /* 0x000000ffff797224 */ /* 0x000fc800078e0075 */
[----:B------:R-:W-:Y:S02]  /*19dd0*/  IMAD.MOV.U32 R134, RZ, RZ, R121 ;  /* 0x000000ffff867224 */ /* 0x000fe400078e0079 */
[----:B------:R-:W-:Y:S01]  /*19de0*/  IMAD.MOV.U32 R121, RZ, RZ, R104 ;  /* 0x000000ffff797224 */ /* 0x000fe200078e0068 */
[----:B------:R-:W-:-:S03]  /*19df0*/  IABS R104, R139 ;  /* 0x0000008b00687213 */ /* 0x000fc60000000000 */
[----:B------:R-:W-:Y:S01]  /*19e00*/  @!P1 IMAD.IADD R106, R106, 0x1, -R2 ;  /* 0x000000016a6a9824 */ /* 0x000fe200078e0a02 */
[----:B------:R-:W-:Y:S01]  /*19e10*/  ISETP.GE.AND P1, PT, R139, RZ, PT ;  /* 0x000000ff8b00720c */ /* 0x000fe20003f26270 */
[----:B--2---:R-:W-:Y:S02]  /*19e20*/  IMAD.MOV.U32 R142, RZ, RZ, R136 ;  /* 0x000000ffff8e7224 */ /* 0x004fe400078e0088 */
[----:B------:R-:W-:Y:S02]  /*19e30*/  IMAD.MOV.U32 R136, RZ, RZ, R125 ;  /* 0x000000ffff887224 */ /* 0x000fe400078e007d */
[----:B------:R-:W-:Y:S02]  /*19e40*/  IMAD.MOV.U32 R125, RZ, RZ, R116 ;  /* 0x000000ffff7d7224 */ /* 0x000fe400078e0074 */
[----:B------:R-:W2:Y:S04]  /*19e50*/  LDL.LU R116, [R1+0x594] ;  /* 0x0005940001747983 */ /* 0x000ea80000300800 */
[----:B------:R-:W4:Y:S01]  /*19e60*/  LDL.LU R139, [R1+0x420] ;  /* 0x00042000018b7983 */ /* 0x000f220000300800 */
[----:B------:R-:W-:Y:S01]  /*19e70*/  @!P0 IMAD.MOV R91, RZ, RZ, -R91 ;  /* 0x000000ffff5b8224 */ /* 0x000fe200078e0a5b */
[----:B------:R-:W-:Y:S01]  /*19e80*/  ISETP.GT.U32.AND P0, PT, R2, R95, PT ;  /* 0x0000005f0200720c */ /* 0x000fe20003f04070 */
[----:B------:R-:W-:Y:S01]  /*19e90*/  IMAD.MOV.U32 R108, RZ, RZ, R102 ;  /* 0x000000ffff6c7224 */ /* 0x000fe200078e0066 */
[----:B------:R-:W-:-:S11]  /*19ea0*/  IABS R102, R147 ;  /* 0x0000009300667213 */ /* 0x000fd60000000000 */
[----:B------:R-:W-:Y:S01]  /*19eb0*/  @!P0 IMAD.IADD R95, R95, 0x1, -R2 ;  /* 0x000000015f5f8824 */ /* 0x000fe200078e0a02 */
[----:B------:R-:W-:Y:S01]  /*19ec0*/  ISETP.GT.U32.AND P0, PT, R2, R98, PT ;  /* 0x000000620200720c */ /* 0x000fe20003f04070 */
[----:B------:R-:W-:Y:S02]  /*19ed0*/  IMAD.MOV.U32 R117, RZ, RZ, R114 ;  /* 0x000000ffff757224 */ /* 0x000fe400078e0072 */
[----:B------:R-:W-:Y:S01]  /*19ee0*/  IMAD.MOV.U32 R114, RZ, RZ, R100 ;  /* 0x000000ffff727224 */ /* 0x000fe200078e0064 */
[----:B------:R-:W-:Y:S01]  /*19ef0*/  IABS R100, R137 ;  /* 0x0000008900647213 */ /* 0x000fe20000000000 */
[----:B------:R-:W-:-:S04]  /*19f00*/  IMAD.HI.U32 R4, R3, R102, RZ ;  /* 0x0000006603047227 */ /* 0x000fc800078e00ff */
[----:B------:R-:W-:-:S04]  /*19f10*/  IMAD.MOV.U32 R133, RZ, RZ, R120 ;  /* 0x000000ffff857224 */ /* 0x000fc800078e0078 */
[----:B------:R-:W-:Y:S02]  /*19f20*/  @!P0 IMAD.IADD R98, R98, 0x1, -R2 ;  /* 0x0000000162628824 */ /* 0x000fe400078e0a02 */
[----:B------:R-:W-:Y:S01]  /*19f30*/  IMAD.MOV.U32 R120, RZ, RZ, R103 ;  /* 0x000000ffff787224 */ /* 0x000fe200078e0067 */
[----:B------:R-:W-:Y:S01]  /*19f40*/  IABS R103, R141 ;  /* 0x0000008d00677213 */ /* 0x000fe20000000000 */
[----:B------:R-:W-:Y:S01]  /*19f50*/  IMAD.MOV R4, RZ, RZ, -R4 ;  /* 0x000000ffff047224 */ /* 0x000fe200078e0a04 */
[----:B------:R-:W-:Y:S01]  /*19f60*/  ISETP.GT.U32.AND P0, PT, R2, R98, PT ;  /* 0x000000620200720c */ /* 0x000fe20003f04070 */
[----:B------:R-:W-:-:S04]  /*19f70*/  IMAD.HI.U32 R9, R3, R100, RZ ;  /* 0x0000006403097227 */ /* 0x000fc800078e00ff */
[----:B------:R-:W-:Y:S02]  /*19f80*/  IMAD R102, R2, R4, R102 ;  /* 0x0000000402667224 */ /* 0x000fe400078e0266 */
[----:B------:R-:W-:Y:S02]  /*19f90*/  IMAD.MOV R9, RZ, RZ, -R9 ;  /* 0x000000ffff097224 */ /* 0x000fe400078e0a09 */
[----:B------:R-:W-:-:S04]  /*19fa0*/  IMAD.HI.U32 R4, R3, R103, RZ ;  /* 0x0000006703047227 */ /* 0x000fc800078e00ff */
[----:B------:R-:W-:Y:S02]  /*19fb0*/  IMAD R100, R2, R9, R100 ;  /* 0x0000000902647224 */ /* 0x000fe400078e0264 */
[----:B------:R-:W-:Y:S02]  /*19fc0*/  IMAD.MOV R4, RZ, RZ, -R4 ;  /* 0x000000ffff047224 */ /* 0x000fe400078e0a04 */
[----:B------:R-:W-:Y:S01]  /*19fd0*/  @!P0 IMAD.IADD R98, R98, 0x1, -R2 ;  /* 0x0000000162628824 */ /* 0x000fe200078e0a02 */
[C---:B------:R-:W-:Y:S01]  /*19fe0*/  ISETP.GT.U32.AND P0, PT, R2.reuse, R100, PT ;  /* 0x000000640200720c */ /* 0x040fe20003f04070 */
[----:B------:R-:W-:-:S05]  /*19ff0*/  IMAD R103, R2, R4, R103 ;  /* 0x0000000402677224 */ /* 0x000fca00078e0267 */
[----:B------:R-:W-:Y:S01]  /*1a000*/  ISETP.GT.U32.AND P5, PT, R2, R103, PT ;  /* 0x000000670200720c */ /* 0x000fe20003fa4070 */
[----:B------:R-:W-:Y:S02]  /*1a010*/  IMAD.MOV.U32 R143, RZ, RZ, R130 ;  /* 0x000000ffff8f7224 */ /* 0x000fe400078e0082 */
[----:B------:R-:W-:-:S04]  /*1a020*/  IMAD.MOV.U32 R130, RZ, RZ, R107 ;  /* 0x000000ffff827224 */ /* 0x000fc800078e006b */
[----:B------:R-:W-:Y:S01]  /*1a030*/  @!P0 IMAD.IADD R100, R100, 0x1, -R2 ;  /* 0x0000000164648824 */ /* 0x000fe200078e0a02 */
[C---:B------:R-:W-:Y:S01]  /*1a040*/  ISETP.GT.U32.AND P0, PT, R2.reuse, R102, PT ;  /* 0x000000660200720c */ /* 0x040fe20003f04070 */
[----:B------:R-:W-:Y:S01]  /*1a050*/  @!P3 IMAD.MOV R95, RZ, RZ, -R95 ;  /* 0x000000ffff5fb224 */ /* 0x000fe200078e0a5f */
[----:B------:R-:W-:Y:S01]  /*1a060*/  IABS R107, R144 ;  /* 0x00000090006b7213 */ /* 0x000fe20000000000 */
[----:B------:R-:W-:Y:S01]  /*1a070*/  IMAD.HI.U32 R10, R3, R104, RZ ;  /* 0x00000068030a7227 */ /* 0x000fe200078e00ff */
[----:B------:R-:W-:-:S03]  /*1a080*/  ISETP.GT.U32.AND P3, PT, R2, R99, PT ;  /* 0x000000630200720c */ /* 0x000fc60003f64070 */
[----:B------:R-:W-:Y:S02]  /*1a090*/  @!P5 IMAD.IADD R103, R103, 0x1, -R2 ;  /* 0x000000016767d824 */ /* 0x000fe400078e0a02 */
[----:B------:R-:W-:Y:S02]  /*1a0a0*/  IMAD.MOV.U32 R135, RZ, RZ, R122 ;  /* 0x000000ffff877224 */ /* 0x000fe400078e007a */
[----:B------:R-:W-:Y:S01]  /*1a0b0*/  IMAD.MOV.U32 R122, RZ, RZ, R105 ;  /* 0x000000ffff7a7224 */ /* 0x000fe200078e0069 */
[----:B------:R-:W-:Y:S01]  /*1a0c0*/  IABS R105, R146 ;  /* 0x0000009200697213 */ /* 0x000fe20000000000 */
[----:B------:R-:W-:Y:S01]  /*1a0d0*/  IMAD.MOV R10, RZ, RZ, -R10 ;  /* 0x000000ffff0a7224 */ /* 0x000fe200078e0a0a */
[----:B------:R-:W-:Y:S01]  /*1a0e0*/  ISETP.GT.U32.AND P5, PT, R2, R103, PT ;  /* 0x000000670200720c */ /* 0x000fe20003fa4070 */
[----:B------:R-:W-:-:S04]  /*1a0f0*/  IMAD.HI.U32 R4, R3, R107, RZ ;  /* 0x0000006b03047227 */ /* 0x000fc800078e00ff */
[----:B------:R-:W-:Y:S01]  /*1a100*/  @!P4 IMAD.MOV R96, RZ, RZ, -R96 ;  /* 0x000000ffff60c224 */ /* 0x000fe200078e0a60 */
[----:B------:R-:W-:Y:S01]  /*1a110*/  ISETP.GT.U32.AND P4, PT, R2, R100, PT ;  /* 0x000000640200720c */ /* 0x000fe20003f84070 */
[----:B------:R-:W-:-:S04]  /*1a120*/  IMAD.HI.U32 R9, R3, R105, RZ ;  /* 0x0000006903097227 */ /* 0x000fc800078e00ff */
[----:B------:R-:W-:Y:S02]  /*1a130*/  @!P0 IMAD.IADD R102, R102, 0x1, -R2 ;  /* 0x0000000166668824 */ /* 0x000fe400078e0a02 */
[C---:B------:R-:W-:Y:S02]  /*1a140*/  IMAD R104, R2.reuse, R10, R104 ;  /* 0x0000000a02687224 */ /* 0x040fe400078e0268 */
[----:B------:R-:W-:Y:S02]  /*1a150*/  IMAD.MOV R4, RZ, RZ, -R4 ;  /* 0x000000ffff047224 */ /* 0x000fe400078e0a04 */
[----:B------:R-:W-:Y:S02]  /*1a160*/  IMAD.MOV R9, RZ, RZ, -R9 ;  /* 0x000000ffff097224 */ /* 0x000fe400078e0a09 */
[----:B------:R-:W-:Y:S01]  /*1a170*/  @!P2 IMAD.MOV R98, RZ, RZ, -R98 ;  /* 0x000000ffff62a224 */ /* 0x000fe200078e0a62 */
[C---:B------:R-:W-:Y:S01]  /*1a180*/  ISETP.GT.U32.AND P2, PT, R2.reuse, R102, PT ;  /* 0x000000660200720c */ /* 0x040fe20003f44070 */
[----:B------:R-:W-:-:S02]  /*1a190*/  IMAD R107, R2, R4, R107 ;  /* 0x00000004026b7224 */ /* 0x000fc400078e026b */
[--C-:B------:R-:W-:Y:S01]  /*1a1a0*/  @!P3 IMAD.IADD R99, R99, 0x1, -R2.reuse ;  /* 0x000000016363b824 */ /* 0x100fe200078e0a02 */
[C---:B------:R-:W-:Y:S01]  /*1a1b0*/  ISETP.GT.U32.AND P3, PT, R2.reuse, R104, PT ;  /* 0x000000680200720c */ /* 0x040fe20003f64070 */
[C---:B------:R-:W-:Y:S02]  /*1a1c0*/  IMAD R105, R2.reuse, R9, R105 ;  /* 0x0000000902697224 */ /* 0x040fe400078e0269 */
[--C-:B------:R-:W-:Y:S01]  /*1a1d0*/  @!P5 IMAD.IADD R103, R103, 0x1, -R2.reuse ;  /* 0x000000016767d824 */ /* 0x100fe200078e0a02 */
[----:B------:R-:W-:Y:S01]  /*1a1e0*/  ISETP.GT.U32.AND P5, PT, R2, R107, PT ;  /* 0x0000006b0200720c */ /* 0x000fe20003fa4070 */
[----:B------:R-:W-:Y:S01]  /*1a1f0*/  @!P4 IMAD.IADD R100, R100, 0x1, -R2 ;  /* 0x000000016464c824 */ /* 0x000fe200078e0a02 */
[----:B------:R-:W-:Y:S01]  /*1a200*/  ISETP.GE.AND P0, PT, R137, RZ, PT ;  /* 0x000000ff8900720c */ /* 0x000fe20003f06270 */
[----:B------:R-:W-:Y:S01]  /*1a210*/  IMAD.MOV.U32 R137, RZ, RZ, R123 ;  /* 0x000000ffff897224 */ /* 0x000fe200078e007b */
[----:B------:R-:W-:Y:S01]  /*1a220*/  ISETP.GT.U32.AND P4, PT, R2, R105, PT ;  /* 0x000000690200720c */ /* 0x000fe20003f84070 */
[----:B------:R-:W-:-:S02]  /*1a230*/  IMAD.MOV.U32 R123, RZ, RZ, R114 ;  /* 0x000000ffff7b7224 */ /* 0x000fc400078e0072 */
[----:B------:R-:W-:Y:S01]  /*1a240*/  IMAD.MOV.U32 R114, RZ, RZ, R108 ;  /* 0x000000ffff727224 */ /* 0x000fe200078e006c */
[----:B------:R-:W-:Y:S01]  /*1a250*/  IABS R108, R140 ;  /* 0x0000008c006c7213 */ /* 0x000fe20000000000 */
[--C-:B------:R-:W-:Y:S01]  /*1a260*/  @!P2 IMAD.IADD R102, R102, 0x1, -R2.reuse ;  /* 0x000000016666a824 */ /* 0x100fe200078e0a02 */
[----:B------:R-:W-:Y:S01]  /*1a270*/  ISETP.GE.AND P2, PT, R148, RZ, PT ;  /* 0x000000ff9400720c */ /* 0x000fe20003f46270 */
[----:B------:R-:W-:Y:S01]  /*1a280*/  @!P3 IMAD.IADD R104, R104, 0x1, -R2 ;  /* 0x000000016868b824 */ /* 0x000fe200078e0a02 */
[----:B------:R-:W-:Y:S01]  /*1a290*/  ISETP.GE.AND P3, PT, R147, RZ, PT ;  /* 0x000000ff9300720c */ /* 0x000fe20003f66270 */
[----:B------:R-:W-:-:S04]  /*1a2a0*/  IMAD.HI.U32 R8, R3, R108, RZ ;  /* 0x0000006c03087227 */ /* 0x000fc800078e00ff */
[----:B------:R-:W-:Y:S02]  /*1a2b0*/  @!P5 IMAD.IADD R107, R107, 0x1, -R2 ;  /* 0x000000016b6bd824 */ /* 0x000fe400078e0a02 */
[----:B------:R-:W-:Y:S02]  /*1a2c0*/  IMAD.MOV R8, RZ, RZ, -R8 ;  /* 0x000000ffff087224 */ /* 0x000fe400078e0a08 */
[----:B------:R-:W-:Y:S02]  /*1a2d0*/  @!P4 IMAD.IADD R105, R105, 0x1, -R2 ;  /* 0x000000016969c824 */ /* 0x000fe400078e0a02 */
[----:B------:R-:W-:Y:S01]  /*1a2e0*/  @!P6 IMAD.MOV R99, RZ, RZ, -R99 ;  /* 0x000000ffff63e224 */ /* 0x000fe200078e0a63 */
[C---:B------:R-:W-:Y:S01]  /*1a2f0*/  ISETP.GT.U32.AND P6, PT, R2.reuse, R107, PT ;  /* 0x0000006b0200720c */ /* 0x040fe20003fc4070 */
[----:B------:R-:W-:Y:S02]  /*1a300*/  IMAD R108, R2, R8, R108 ;  /* 0x00000008026c7224 */ /* 0x000fe400078e026c */
[----:B---3--:R-:W-:-:S02]  /*1a310*/  IMAD.MOV.U32 R138, RZ, RZ, R115 ;  /* 0x000000ffff8a7224 */ /* 0x008fc400078e0073 */
[----:B------:R-:W-:Y:S01]  /*1a320*/  @!P0 IMAD.MOV R100, RZ, RZ, -R100 ;  /* 0x000000ffff648224 */ /* 0x000fe200078e0a64 */
[C---:B------:R-:W-:Y:S01]  /*1a330*/  ISETP.GT.U32.AND P0, PT, R2.reuse, R105, PT ;  /* 0x000000690200720c */ /* 0x040fe20003f04070 */
[----:B------:R-:W-:Y:S01]  /*1a340*/  IMAD.MOV.U32 R115, RZ, RZ, R109 ;  /* 0x000000ffff737224 */ /* 0x000fe200078e006d */
[----:B------:R-:W-:Y:S01]  /*1a350*/  ISETP.GE.AND P4, PT, R141, RZ, PT ;  /* 0x000000ff8d00720c */ /* 0x000fe20003f86270 */
[----:B------:R-:W-:Y:S01]  /*1a360*/  @!P2 IMAD.MOV R101, RZ, RZ, -R101 ;  /* 0x000000ffff65a224 */ /* 0x000fe200078e0a65 */
[----:B------:R-:W-:Y:S01]  /*1a370*/  IABS R109, R143 ;  /* 0x0000008f006d7213 */ /* 0x000fe20000000000 */
[----:B------:R-:W-:Y:S01]  /*1a380*/  @!P3 IMAD.MOV R102, RZ, RZ, -R102 ;  /* 0x000000ffff66b224 */ /* 0x000fe200078e0a66 */
[C---:B------:R-:W-:Y:S01]  /*1a390*/  ISETP.GT.U32.AND P5, PT, R2.reuse, R104, PT ;  /* 0x000000680200720c */ /* 0x040fe20003fa4070 */
[----:B------:R-:W-:Y:S01]  /*1a3a0*/  IMAD.MOV.U32 R141, RZ, RZ, R138 ;  /* 0x000000ffff8d7224 */ /* 0x000fe200078e008a */
[C---:B------:R-:W-:Y:S01]  /*1a3b0*/  ISETP.GT.U32.AND P2, PT, R2.reuse, R106, PT ;  /* 0x0000006a0200720c */ /* 0x040fe20003f44070 */
[----:B------:R-:W-:Y:S01]  /*1a3c0*/  IMAD.MOV.U32 R138, RZ, RZ, R137 ;  /* 0x000000ffff8a7224 */ /* 0x000fe200078e0089 */
[----:B------:R-:W-:Y:S01]  /*1a3d0*/  ISETP.GT.U32.AND P3, PT, R2, R108, PT ;  /* 0x0000006c0200720c */ /* 0x000fe20003f64070 */
[----:B------:R-:W-:-:S02]  /*1a3e0*/  IMAD.MOV.U32 R137, RZ, RZ, R136 ;  /* 0x000000ffff897224 */ /* 0x000fc400078e0088 */
[----:B------:R-:W-:Y:S02]  /*1a3f0*/  IMAD.MOV.U32 R136, RZ, RZ, R135 ;  /* 0x000000ffff887224 */ /* 0x000fe400078e0087 */
[----:B------:R-:W-:Y:S02]  /*1a400*/  IMAD.MOV.U32 R135, RZ, RZ, R134 ;  /* 0x000000ffff877224 */ /* 0x000fe400078e0086 */
[----:B------:R-:W-:-:S04]  /*1a410*/  IMAD.HI.U32 R4, R3, R109, RZ ;  /* 0x0000006d03047227 */ /* 0x000fc800078e00ff */
[----:B------:R-:W-:Y:S02]  /*1a420*/  IMAD.MOV.U32 R134, RZ, RZ, R133 ;  /* 0x000000ffff867224 */ /* 0x000fe400078e0085 */
[----:B------:R-:W-:Y:S02]  /*1a430*/  IMAD.MOV.U32 R133, RZ, RZ, R132 ;  /* 0x000000ffff857224 */ /* 0x000fe400078e0084 */
[----:B------:R-:W-:Y:S02]  /*1a440*/  IMAD.MOV.U32 R132, RZ, RZ, R130 ;  /* 0x000000ffff847224 */ /* 0x000fe400078e0082 */
[----:B------:R-:W-:Y:S01]  /*1a450*/  @!P6 IMAD.IADD R107, R107, 0x1, -R2 ;  /* 0x000000016b6be824 */ /* 0x000fe200078e0a02 */
[----:B------:R-:W-:Y:S01]  /*1a460*/  ISETP.GE.AND P6, PT, R140, RZ, PT ;  /* 0x000000ff8c00720c */ /* 0x000fe20003fc6270 */
[----:B------:R-:W-:Y:S02]  /*1a470*/  IMAD.MOV.U32 R130, RZ, RZ, R124 ;  /* 0x000000ffff827224 */ /* 0x000fe400078e007c */
[----:B------:R-:W-:-:S02]  /*1a480*/  IMAD.MOV R4, RZ, RZ, -R4 ;  /* 0x000000ffff047224 */ /* 0x000fc400078e0a04 */
[----:B------:R-:W-:Y:S02]  /*1a490*/  IMAD.MOV.U32 R124, RZ, RZ, R123 ;  /* 0x000000ffff7c7224 */ /* 0x000fe400078e007b */
[--C-:B------:R-:W-:Y:S01]  /*1a4a0*/  @!P0 IMAD.IADD R105, R105, 0x1, -R2.reuse ;  /* 0x0000000169698824 */ /* 0x100fe200078e0a02 */
[----:B------:R-:W-:Y:S01]  /*1a4b0*/  ISETP.GE.AND P0, PT, R145, RZ, PT ;  /* 0x000000ff9100720c */ /* 0x000fe20003f06270 */
[----:B------:R-:W-:Y:S02]  /*1a4c0*/  IMAD R109, R2, R4, R109 ;  /* 0x00000004026d7224 */ /* 0x000fe400078e026d */
[--C-:B------:R-:W-:Y:S02]  /*1a4d0*/  @!P5 IMAD.IADD R104, R104, 0x1, -R2.reuse ;  /* 0x000000016868d824 */ /* 0x100fe400078e0a02 */
[--C-:B------:R-:W-:Y:S01]  /*1a4e0*/  @!P2 IMAD.IADD R106, R106, 0x1, -R2.reuse ;  /* 0x000000016a6aa824 */ /* 0x100fe200078e0a02 */
[----:B------:R-:W-:Y:S01]  /*1a4f0*/  ISETP.GE.AND P2, PT, R144, RZ, PT ;  /* 0x000000ff9000720c */ /* 0x000fe20003f46270 */
[----:B------:R-:W-:Y:S01]  /*1a500*/  @!P3 IMAD.IADD R108, R108, 0x1, -R2 ;  /* 0x000000016c6cb824 */ /* 0x000fe200078e0a02 */
[----:B------:R-:W-:Y:S01]  /*1a510*/  ISETP.GT.U32.AND P5, PT, R2, R109, PT ;  /* 0x0000006d0200720c */ /* 0x000fe20003fa4070 */
[----:B------:R-:W-:-:S03]  /*1a520*/  @!P1 IMAD.MOV R104, RZ, RZ, -R104 ;  /* 0x000000ffff689224 */ /* 0x000fc600078e0a68 */
[----:B------:R-:W-:Y:S01]  /*1a530*/  ISETP.GT.U32.AND P1, PT, R2, R108, PT ;  /* 0x0000006c0200720c */ /* 0x000fe20003f24070 */
[----:B------:R-:W-:Y:S01]  /*1a540*/  @!P4 IMAD.MOV R103, RZ, RZ, -R103 ;  /* 0x000000ffff67c224 */ /* 0x000fe200078e0a67 */
[----:B------:R-:W-:Y:S01]  /*1a550*/  ISETP.GE.AND P4, PT, R146, RZ, PT ;  /* 0x000000ff9200720c */ /* 0x000fe20003f86270 */
[----:B------:R-:W-:Y:S01]  /*1a560*/  @!P0 IMAD.MOV R106, RZ, RZ, -R106 ;  /* 0x000000ffff6a8224 */ /* 0x000fe200078e0a6a */
[----:B------:R-:W-:-:S03]  /*1a570*/  ISETP.GE.AND P0, PT, R142, RZ, PT ;  /* 0x000000ff8e00720c */ /* 0x000fc60003f06270 */
[----:B------:R-:W-:Y:S01]  /*1a580*/  @!P2 IMAD.MOV R107, RZ, RZ, -R107 ;  /* 0x000000ffff6ba224 */ /* 0x000fe200078e0a6b */
[----:B------:R-:W-:Y:S01]  /*1a590*/  ISETP.GE.AND P2, PT, R141, RZ, PT ;  /* 0x000000ff8d00720c */ /* 0x000fe20003f46270 */
[----:B------:R-:W-:-:S04]  /*1a5a0*/  @!P5 IMAD.IADD R109, R109, 0x1, -R2 ;  /* 0x000000016d6dd824 */ /* 0x000fc800078e0a02 */
[----:B------:R-:W-:Y:S02]  /*1a5b0*/  @!P1 IMAD.IADD R108, R108, 0x1, -R2 ;  /* 0x000000016c6c9824 */ /* 0x000fe400078e0a02 */
[----:B------:R-:W-:Y:S01]  /*1a5c0*/  @!P4 IMAD.MOV R105, RZ, RZ, -R105 ;  /* 0x000000ffff69c224 */ /* 0x000fe200078e0a69 */
[----:B------:R-:W-:Y:S02]  /*1a5d0*/  ISETP.GT.U32.AND P4, PT, R2, R109, PT ;  /* 0x0000006d0200720c */ /* 0x000fe40003f84070 */
[----:B------:R-:W-:-:S11]  /*1a5e0*/  ISETP.GE.AND P3, PT, R143, RZ, PT ;  /* 0x000000ff8f00720c */ /* 0x000fd60003f66270 */
[----:B------:R-:W-:-:S04]  /*1a5f0*/  @!P4 IMAD.IADD R109, R109, 0x1, -R2 ;  /* 0x000000016d6dc824 */ /* 0x000fc800078e0a02 */
[----:B------:R-:W-:Y:S02]  /*1a600*/  @!P3 IMAD.MOV R109, RZ, RZ, -R109 ;  /* 0x000000ffff6db224 */ /* 0x000fe400078e0a6d */
[----:B--2---:R-:W-:Y:S02]  /*1a610*/  IMAD.MOV.U32 R123, RZ, RZ, R116 ;  /* 0x000000ffff7b7224 */ /* 0x004fe400078e0074 */
[----:B------:R-:W-:Y:S02]  /*1a620*/  IMAD.MOV.U32 R116, RZ, RZ, R110 ;  /* 0x000000ffff747224 */ /* 0x000fe400078e006e */
[----:B----4-:R-:W-:Y:S02]  /*1a630*/  IMAD.MOV.U32 R140, RZ, RZ, R139 ;  /* 0x000000ffff8c7224 */ /* 0x010fe400078e008b */
[----:B------:R-:W-:Y:S02]  /*1a640*/  IMAD.MOV.U32 R139, RZ, RZ, R138 ;  /* 0x000000ffff8b7224 */ /* 0x000fe400078e008a */
[----:B------:R-:W-:-:S02]  /*1a650*/  IMAD.MOV.U32 R138, RZ, RZ, R125 ;  /* 0x000000ffff8a7224 */ /* 0x000fc400078e007d */
[----:B------:R-:W-:Y:S02]  /*1a660*/  IMAD.MOV.U32 R147, RZ, RZ, R140 ;  /* 0x000000ffff937224 */ /* 0x000fe400078e008c */
[----:B------:R-:W-:Y:S02]  /*1a670*/  IMAD.MOV.U32 R140, RZ, RZ, R139 ;  /* 0x000000ffff8c7224 */ /* 0x000fe400078e008b */
[----:B------:R-:W-:Y:S02]  /*1a680*/  IMAD.MOV.U32 R139, RZ, RZ, R138 ;  /* 0x000000ffff8b7224 */ /* 0x000fe400078e008a */
[----:B------:R-:W-:Y:S02]  /*1a690*/  IMAD.MOV.U32 R138, RZ, RZ, R116 ;  /* 0x000000ffff8a7224 */ /* 0x000fe400078e0074 */
[----:B------:R-:W2:Y:S01]  /*1a6a0*/  LDL.LU R116, [R1+0x634] ;  /* 0x0006340001747983 */ /* 0x000ea20000300800 */
[----:B------:R-:W-:Y:S01]  /*1a6b0*/  IMAD.MOV.U32 R125, RZ, RZ, R124 ;  /* 0x000000ffff7d7224 */ /* 0x000fe200078e007c */
[----:B------:R-:W-:Y:S01]  /*1a6c0*/  IABS R110, R142 ;  /* 0x0000008e006e7213 */ /* 0x000fe20000000000 */
[----:B------:R-:W-:-:S02]  /*1a6d0*/  IMAD.MOV.U32 R124, RZ, RZ, R123 ;  /* 0x000000ffff7c7224 */ /* 0x000fc400078e007b */
[----:B------:R-:W-:Y:S02]  /*1a6e0*/  IMAD.MOV.U32 R156, RZ, RZ, R140 ;  /* 0x000000ffff9c7224 */ /* 0x000fe400078e008c */
[----:B------:R-:W-:Y:S01]  /*1a6f0*/  IMAD.MOV.U32 R123, RZ, RZ, R111 ;  /* 0x000000ffff7b7224 */ /* 0x000fe200078e006f */
[----:B------:R-:W-:Y:S01]  /*1a700*/  IABS R111, R141 ;  /* 0x0000008d006f7213 */ /* 0x000fe20000000000 */
[----:B------:R-:W-:Y:S02]  /*1a710*/  IMAD.MOV.U32 R142, RZ, RZ, R139 ;  /* 0x000000ffff8e7224 */ /* 0x000fe400078e008b */
[----:B------:R-:W-:Y:S02]  /*1a720*/  IMAD.MOV.U32 R140, RZ, RZ, R137 ;  /* 0x000000ffff8c7224 */ /* 0x000fe400078e0089 */
[----:B------:R-:W-:Y:S02]  /*1a730*/  IMAD.MOV.U32 R137, RZ, RZ, R134 ;  /* 0x000000ffff897224 */ /* 0x000fe400078e0086 */
[----:B------:R-:W-:-:S02]  /*1a740*/  IMAD.MOV.U32 R141, RZ, RZ, R138 ;  /* 0x000000ffff8d7224 */ /* 0x000fc400078e008a */
[----:B------:R-:W-:Y:S02]  /*1a750*/  IMAD.MOV.U32 R134, RZ, RZ, R122 ;  /* 0x000000ffff867224 */ /* 0x000fe400078e007a */
[----:B------:R-:W-:Y:S01]  /*1a760*/  IMAD.MOV.U32 R122, RZ, RZ, R119 ;  /* 0x000000ffff7a7224 */ /* 0x000fe200078e0077 */
[----:B------:R-:W-:Y:S01]  /*1a770*/  ISETP.GE.AND P1, PT, R142, RZ, PT ;  /* 0x000000ff8e00720c */ /* 0x000fe20003f26270 */
[----:B------:R-:W-:Y:S02]  /*1a780*/  IMAD.MOV.U32 R139, RZ, RZ, R136 ;  /* 0x000000ffff8b7224 */ /* 0x000fe400078e0088 */
[----:B------:R-:W-:Y:S01]  /*1a790*/  IMAD.MOV.U32 R119, RZ, RZ, R112 ;  /* 0x000000ffff777224 */ /* 0x000fe200078e0070 */
[----:B------:R-:W-:Y:S01]  /*1a7a0*/  IABS R112, R142 ;  /* 0x0000008e00707213 */ /* 0x000fe20000000000 */
        /* <DEDUP_REMOVED lines=11> */
[----:B------:R-:W-:Y:S01]  /*1a860*/  IMAD.MOV.U32 R137, RZ, RZ, R136 ;  /* 0x000000ffff897224 */ /* 0x000fe200078e0088 */
[----:B------:R-:W3:Y:S01]  /*1a870*/  LDL.LU R120, [R1+0x63c] ;  /* 0x00063c0001787983 */ /* 0x000ee20000300800 */
[----:B------:R-:W-:Y:S02]  /*1a880*/  IMAD.MOV.U32 R136, RZ, RZ, R135 ;  /* 0x000000ffff887224 */ /* 0x000fe400078e0087 */
[----:B------:R-:W-:Y:S01]  /*1a890*/  IMAD.MOV.U32 R135, RZ, RZ, R134 ;  /* 0x000000ffff877224 */ /* 0x000fe200078e0086 */
[----:B------:R-:W4:Y:S01]  /*1a8a0*/  LDL.LU R121, [R1+0x638] ;  /* 0x0006380001797983 */ /* 0x000f220000300800 */
        /* <DEDUP_REMOVED lines=8> */
[----:B------:R-:W3:Y:S01]  /*1a930*/  LDL.LU R126, [R1+0x5ec] ;  /* 0x0005ec00017e7983 */ /* 0x000ee20000300800 */
[----:B------:R-:W-:Y:S02]  /*1a940*/  IMAD.MOV.U32 R143, RZ, RZ, R134 ;  /* 0x000000ffff8f7224 */ /* 0x000fe400078e0086 */
[----:B------:R-:W-:Y:S01]  /*1a950*/  IMAD.MOV.U32 R144, RZ, RZ, R135 ;  /* 0x000000ffff907224 */ /* 0x000fe200078e0087 */
[----:B------:R-:W3:Y:S01]  /*1a960*/  LDL.LU R134, [R1+0x5b8] ;  /* 0x0005b80001867983 */ /* 0x000ee20000300800 */
[----:B------:R-:W-:Y:S02]  /*1a970*/  IMAD.MOV.U32 R155, RZ, RZ, R142 ;  /* 0x000000ffff9b7224 */ /* 0x000fe400078e008e */
[----:B------:R-:W-:Y:S01]  /*1a980*/  IMAD.MOV.U32 R151, RZ, RZ, R141 ;  /* 0x000000ffff977224 */ /* 0x000fe200078e008d */
[----:B------:R-:W3:Y:S01]  /*1a990*/  LDL.LU R135, [R1+0x610] ;  /* 0x0006100001877983 */ /* 0x000ee20000300800 */
[----:B------:R-:W-:Y:S01]  /*1a9a0*/  IMAD.MOV.U32 R130, RZ, RZ, R114 ;  /* 0x000000ffff827224 */ /* 0x000fe200078e0072 */
[----:B------:R-:W-:Y:S01]  /*1a9b0*/  IABS R114, R145 ;  /* 0x0000009100727213 */ /* 0x000fe20000000000 */
[----:B------:R-:W-:Y:S01]  /*1a9c0*/  IMAD.MOV.U32 R142, RZ, RZ, R250 ;  /* 0x000000ffff8e7224 */ /* 0x000fe200078e00fa */
[----:B------:R-:W3:Y:S01]  /*1a9d0*/  LDL.LU R141, [R1+0x66c] ;  /* 0x00066c00018d7983 */ /* 0x000ee20000300800 */
[----:B------:R-:W-:-:S03]  /*1a9e0*/  ISETP.GE.AND P3, PT, R145, RZ, PT ;  /* 0x000000ff9100720c */ /* 0x000fc60003f66270 */
[----:B------:R-:W3:Y:S04]  /*1a9f0*/  LDL.LU R250, [R1+0x744] ;  /* 0x0007440001fa7983 */ /* 0x000ee80000300800 */
[----:B------:R-:W3:Y:S04]  /*1aa00*/  LDL.LU R145, [R1+0x568] ;  /* 0x0005680001917983 */ /* 0x000ee80000300800 */
[----:B------:R-:W4:Y:S01]  /*1aa10*/  LDL.LU R146, [R1+0x574] ;  /* 0x0005740001927983 */ /* 0x000f220000300800 */
[----:B------:R-:W-:-:S03]  /*1aa20*/  IMAD.MOV.U32 R148, RZ, RZ, R125 ;  /* 0x000000ffff947224 */ /* 0x000fc600078e007d */
[----:B------:R-:W3:Y:S01]  /*1aa30*/  LDL.LU R125, [R1+0x688] ;  /* 0x00068800017d7983 */ /* 0x000ee20000300800 */
[----:B------:R-:W-:-:S04]  /*1aa40*/  IMAD.HI.U32 R4, R3, R110, RZ ;  /* 0x0000006e03047227 */ /* 0x000fc800078e00ff */
[----:B------:R-:W-:-:S04]  /*1aa50*/  IMAD.MOV R4, RZ, RZ, -R4 ;  /* 0x000000ffff047224 */ /* 0x000fc800078e0a04 */
[----:B------:R-:W-:Y:S02]  /*1aa60*/  IMAD R110, R2, R4, R110 ;  /* 0x00000004026e7224 */ /* 0x000fe400078e026e */
[----:B------:R-:W-:-:S03]  /*1aa70*/  IMAD.HI.U32 R4, R3, R111, RZ ;  /* 0x0000006f03047227 */ /* 0x000fc600078e00ff */
[----:B------:R-:W-:Y:S01]  /*1aa80*/  ISETP.GT.U32.AND P5, PT, R2, R110, PT ;  /* 0x0000006e0200720c */ /* 0x000fe20003fa4070 */
[----:B------:R-:W-:-:S04]  /*1aa90*/  IMAD.MOV R4, RZ, RZ, -R4 ;  /* 0x000000ffff047224 */ /* 0x000fc800078e0a04 */
[----:B------:R-:W-:-:S08]  /*1aaa0*/  IMAD R111, R2, R4, R111 ;  /* 0x00000004026f7224 */ /* 0x000fd000078e026f */
[----:B------:R-:W-:Y:S01]  /*1aab0*/  @!P5 IMAD.IADD R110, R110, 0x1, -R2 ;  /* 0x000000016e6ed824 */ /* 0x000fe200078e0a02 */
[----:B------:R-:W-:Y:S01]  /*1aac0*/  ISETP.GT.U32.AND P5, PT, R2, R111, PT ;  /* 0x0000006f0200720c */ /* 0x000fe20003fa4070 */
[----:B------:R-:W-:Y:S01]  /*1aad0*/  IMAD.HI.U32 R4, R3, R112, RZ ;  /* 0x0000007003047227 */ /* 0x000fe200078e00ff */
[----:B------:R-:W-:Y:S02]  /*1aae0*/  ISETP.GE.AND P4, PT, R113, RZ, PT ;  /* 0x000000ff7100720c */ /* 0x000fe40003f86270 */
[----:B------:R-:W-:Y:S01]  /*1aaf0*/  IABS R113, R113 ;  /* 0x0000007100717213 */ /* 0x000fe20000000000 */
[----:B------:R-:W-:Y:S02]  /*1ab00*/  IMAD.MOV R4, RZ, RZ, -R4 ;  /* 0x000000ffff047224 */ /* 0x000fe400078e0a04 */
[----:B------:R-:W-:-:S06]  /*1ab10*/  @!P6 IMAD.MOV R108, RZ, RZ, -R108 ;  /* 0x000000ffff6ce224 */ /* 0x000fcc00078e0a6c */
[----:B------:R-:W-:Y:S01]  /*1ab20*/  @!P5 IMAD.IADD R111, R111, 0x1, -R2 ;  /* 0x000000016f6fd824 */ /* 0x000fe200078e0a02 */
[C---:B------:R-:W-:Y:S01]  /*1ab30*/  ISETP.GT.U32.AND P6, PT, R2.reuse, R110, PT ;  /* 0x0000006e0200720c */ /* 0x040fe20003fc4070 */
[C---:B------:R-:W-:Y:S02]  /*1ab40*/  IMAD R112, R2.reuse, R4, R112 ;  /* 0x0000000402707224 */ /* 0x040fe400078e0270 */
[----:B------:R-:W-:Y:S01]  /*1ab50*/  IMAD.HI.U32 R4, R3, R113, RZ ;  /* 0x0000007103047227 */ /* 0x000fe200078e00ff */
[----:B------:R-:W-:-:S03]  /*1ab60*/  ISETP.GT.U32.AND P5, PT, R2, R111, PT ;  /* 0x0000006f0200720c */ /* 0x000fc60003fa4070 */
[----:B------:R-:W-:Y:S01]  /*1ab70*/  IMAD.MOV.U32 R133, RZ, RZ, R115 ;  /* 0x000000ffff857224 */ /* 0x000fe200078e0073 */
[----:B------:R-:W-:Y:S01]  /*1ab80*/  IABS R115, R147 ;  /* 0x0000009300737213 */ /* 0x000fe20000000000 */
[----:B------:R-:W-:Y:S02]  /*1ab90*/  IMAD.MOV R4, RZ, RZ, -R4 ;  /* 0x000000ffff047224 */ /* 0x000fe400078e0a04 */
[----:B------:R-:W-:-:S04]  /*1aba0*/  IMAD.HI.U32 R9, R3, R114, RZ ;  /* 0x0000007203097227 */ /* 0x000fc800078e00ff */
[----:B------:R-:W-:Y:S02]  /*1abb0*/  IMAD.MOV.U32 R153, RZ, RZ, R144 ;  /* 0x000000ffff997224 */ /* 0x000fe400078e0090 */
[----:B------:R-:W-:Y:S02]  /*1abc0*/  IMAD R113, R2, R4, R113 ;  /* 0x0000000402717224 */ /* 0x000fe400078e0271 */
[----:B------:R-:W-:-:S04]  /*1abd0*/  IMAD.HI.U32 R8, R3, R115, RZ ;  /* 0x0000007303087227 */ /* 0x000fc800078e00ff */
[----:B------:R-:W-:Y:S02]  /*1abe0*/  IMAD.MOV R9, RZ, RZ, -R9 ;  /* 0x000000ffff097224 */ /* 0x000fe400078e0a09 */
[--C-:B------:R-:W-:Y:S01]  /*1abf0*/  @!P5 IMAD.IADD R111, R111, 0x1, -R2.reuse ;  /* 0x000000016f6fd824 */ /* 0x100fe200078e0a02 */
[----:B------:R-:W-:Y:S01]  /*1ac00*/  ISETP.GT.U32.AND P5, PT, R2, R113, PT ;  /* 0x000000710200720c */ /* 0x000fe20003fa4070 */
[----:B------:R-:W-:Y:S02]  /*1ac10*/  @!P6 IMAD.IADD R110, R110, 0x1, -R2 ;  /* 0x000000016e6ee824 */ /* 0x000fe400078e0a02 */
[----:B------:R-:W-:Y:S02]  /*1ac20*/  IMAD.MOV R8, RZ, RZ, -R8 ;  /* 0x000000ffff087224 */ /* 0x000fe400078e0a08 */
[C---:B------:R-:W-:Y:S02]  /*1ac30*/  IMAD R114, R2.reuse, R9, R114 ;  /* 0x0000000902727224 */ /* 0x040fe400078e0272 */
[----:B------:R-:W-:-:S02]  /*1ac40*/  IMAD R115, R2, R8, R115 ;  /* 0x0000000802737224 */ /* 0x000fc400078e0273 */
[----:B------:R-:W-:Y:S01]  /*1ac50*/  @!P0 IMAD.MOV R110, RZ, RZ, -R110 ;  /* 0x000000ffff6e8224 */ /* 0x000fe200078e0a6e */
[C---:B------:R-:W-:Y:S02]  /*1ac60*/  ISETP.GT.U32.AND P0, PT, R2.reuse, R114, PT ;  /* 0x000000720200720c */ /* 0x040fe40003f04070 */
[----:B------:R-:W-:Y:S01]  /*1ac70*/  ISETP.GT.U32.AND P6, PT, R2, R112, PT ;  /* 0x000000700200720c */ /* 0x000fe20003fc4070 */
[----:B------:R-:W-:Y:S02]  /*1ac80*/  IMAD.MOV.U32 R154, RZ, RZ, R143 ;  /* 0x000000ffff9a7224 */ /* 0x000fe400078e008f */
[----:B------:R-:W-:Y:S02]  /*1ac90*/  @!P5 IMAD.IADD R113, R113, 0x1, -R2 ;  /* 0x000000017171d824 */ /* 0x000fe400078e0a02 */
[----:B------:R-:W-:Y:S01]  /*1aca0*/  IMAD.MOV.U32 R143, RZ, RZ, R117 ;  /* 0x000000ffff8f7224 */ /* 0x000fe200078e0075 */
[----:B------:R-:W-:-:S05]  /*1acb0*/  IABS R117, R152 ;  /* 0x0000009800757213 */ /* 0x000fca0000000000 */
[--C-:B------:R-:W-:Y:S01]  /*1acc0*/  @!P0 IMAD.IADD R114, R114, 0x1, -R2.reuse ;  /* 0x0000000172728824 */ /* 0x100fe200078e0a02 */
[----:B------:R-:W-:Y:S01]  /*1acd0*/  ISETP.GT.U32.AND P0, PT, R2, R113, PT ;  /* 0x000000710200720c */ /* 0x000fe20003f04070 */
[----:B------:R-:W-:-:S05]  /*1ace0*/  @!P6 IMAD.IADD R112, R112, 0x1, -R2 ;  /* 0x000000017070e824 */ /* 0x000fca00078e0a02 */
[----:B------:R-:W-:Y:S01]  /*1acf0*/  ISETP.GT.U32.AND P6, PT, R2, R112, PT ;  /* 0x000000700200720c */ /* 0x000fe20003fc4070 */
[----:B------:R-:W-:-:S06]  /*1ad00*/  IMAD.MOV.U32 R149, RZ, RZ, R124 ;  /* 0x000000ffff957224 */ /* 0x000fcc00078e007c */
[----:B------:R-:W-:Y:S02]  /*1ad10*/  @!P0 IMAD.IADD R113, R113, 0x1, -R2 ;  /* 0x0000000171718824 */ /* 0x000fe400078e0a02 */
[----:B------:R-:W-:-:S04]  /*1ad20*/  IMAD.MOV.U32 R159, RZ, RZ, R149 ;  /* 0x000000ffff9f7224 */ /* 0x000fc800078e0095 */
[----:B------:R-:W-:Y:S01]  /*1ad30*/  @!P6 IMAD.IADD R112, R112, 0x1, -R2 ;  /* 0x000000017070e824 */ /* 0x000fe200078e0a02 */
[----:B------:R-:W-:Y:S01]  /*1ad40*/  ISETP.GE.AND P6, PT, R147, RZ, PT ;  /* 0x000000ff9300720c */ /* 0x000fe20003fc6270 */
[----:B------:R-:W-:Y:S02]  /*1ad50*/  IMAD.MOV.U32 R147, RZ, RZ, R133 ;  /* 0x000000ffff937224 */ /* 0x000fe400078e0085 */
[----:B------:R-:W3:Y:S01]  /*1ad60*/  LDL.LU R133, [R1+0x5e4] ;  /* 0x0005e40001857983 */ /* 0x000ee20000300800 */
[----:B------:R-:W-:Y:S01]  /*1ad70*/  IMAD.MOV.U32 R124, RZ, RZ, R118 ;  /* 0x000000ffff7c7224 */ /* 0x000fe200078e0076 */
[----:B------:R-:W-:Y:S01]  /*1ad80*/  IABS R118, R151 ;  /* 0x0000009700767213 */ /* 0x000fe20000000000 */
[----:B--2---:R-:W-:Y:S01]  /*1ad90*/  IMAD.MOV.U32 R144, RZ, RZ, R116 ;  /* 0x000000ffff907224 */ /* 0x004fe200078e0074 */
[----:B------:R-:W-:-:S05]  /*1ada0*/  IABS R116, R156 ;  /* 0x0000009c00747213 */ /* 0x000fca0000000000 */
[----:B------:R-:W-:-:S04]  /*1adb0*/  IMAD.HI.U32 R4, R3, R116, RZ ;  /* 0x0000007403047227 */ /* 0x000fc800078e00ff */
[----:B------:R-:W-:-:S04]  /*1adc0*/  IMAD.MOV R8, RZ, RZ, -R4 ;  /* 0x000000ffff087224 */ /* 0x000fc800078e0a04 */
[----:B------:R-:W-:-:S05]  /*1add0*/  IMAD R116, R2, R8, R116 ;  /* 0x0000000802747224 */ /* 0x000fca00078e0274 */
[----:B------:R-:W-:Y:S01]  /*1ade0*/  ISETP.GT.U32.AND P5, PT, R2, R116, PT ;  /* 0x000000740200720c */ /* 0x000fe20003fa4070 */
[----:B------:R-:W-:-:S04]  /*1adf0*/  IMAD.HI.U32 R4, R3, R117, RZ ;  /* 0x0000007503047227 */ /* 0x000fc800078e00ff */
[----:B------:R-:W-:-:S04]  /*1ae00*/  IMAD.MOV R4, RZ, RZ, -R4 ;  /* 0x000000ffff047224 */ /* 0x000fc800078e0a04 */
[----:B------:R-:W-:-:S04]  /*1ae10*/  IMAD R117, R2, R4, R117 ;  /* 0x0000000402757224 */ /* 0x000fc800078e0275 */
[----:B------:R-:W-:Y:S01]  /*1ae20*/  @!P5 IMAD.IADD R116, R116, 0x1, -R2 ;  /* 0x000000017474d824 */ /* 0x000fe200078e0a02 */
[----:B------:R-:W-:-:S04]  /*1ae30*/  ISETP.GT.U32.AND P0, PT, R2, R117, PT ;  /* 0x000000750200720c */ /* 0x000fc80003f04070 */
[----:B------:R-:W-:-:S09]  /*1ae40*/  ISETP.GT.U32.AND P5, PT, R2, R116, PT ;  /* 0x000000740200720c */ /* 0x000fd20003fa4070 */
[----:B------:R-:W-:Y:S01]  /*1ae50*/  @!P0 IMAD.IADD R117, R117, 0x1, -R2 ;  /* 0x0000000175758824 */ /* 0x000fe200078e0a02 */
[----:B------:R-:W-:-:S03]  /*1ae60*/  ISETP.GE.AND P0, PT, R151, RZ, PT ;  /* 0x000000ff9700720c */ /* 0x000fc60003f06270 */
[----:B------:R-:W-:Y:S01]  /*1ae70*/  @!P5 IMAD.IADD R116, R116, 0x1, -R2 ;  /* 0x000000017474d824 */ /* 0x000fe200078e0a02 */
[----:B------:R-:W-:Y:S01]  /*1ae80*/  ISETP.GE.AND P5, PT, R152, RZ, PT ;  /* 0x000000ff9800720c */ /* 0x000fe20003fa6270 */
[----:B----4-:R-:W-:Y:S02]  /*1ae90*/  IMAD.MOV.U32 R157, RZ, RZ, R146 ;  /* 0x000000ffff9d7224 */ /* 0x010fe400078e0092 */
[----:B------:R-:W-:Y:S02]  /*1aea0*/  IMAD.MOV.U32 R146, RZ, RZ, R144 ;  /* 0x000000ffff927224 */ /* 0x000fe400078e0090 */
[----:B------:R-:W-:Y:S02]  /*1aeb0*/  IMAD.MOV.U32 R144, RZ, RZ, R140 ;  /* 0x000000ffff907224 */ /* 0x000fe400078e008c */
[----:B------:R-:W-:Y:S02]  /*1aec0*/  IMAD.MOV.U32 R140, RZ, RZ, R138 ;  /* 0x000000ffff8c7224 */ /* 0x000fe400078e008a */
[----:B------:R-:W-:-:S02]  /*1aed0*/  IMAD.MOV.U32 R138, RZ, RZ, R136 ;  /* 0x000000ffff8a7224 */ /* 0x000fc400078e0088 */
[----:B------:R-:W-:-:S04]  /*1aee0*/  IMAD.MOV.U32 R136, RZ, RZ, R121 ;  /* 0x000000ffff887224 */ /* 0x000fc800078e0079 */
[----:B------:R-:W-:Y:S02]  /*1aef0*/  IMAD.MOV.U32 R149, RZ, RZ, R136 ;  /* 0x000000ffff957224 */ /* 0x000fe400078e0088 */
[----:B---3--:R-:W-:Y:S02]  /*1af00*/  IMAD.MOV.U32 R136, RZ, RZ, R125 ;  /* 0x000000ffff887224 */ /* 0x008fe400078e007d */
[----:B------:R-:W-:Y:S02]  /*1af10*/  IMAD.MOV.U32 R125, RZ, RZ, R128 ;  /* 0x000000ffff7d7224 */ /* 0x000fe400078e0080 */
[----:B------:R-:W2:Y:S04]  /*1af20*/  LDL.LU R128, [R1+0x674] ;  /* 0x0006740001807983 */ /* 0x000ea80000300800 */
[----:B------:R-:W3:Y:S04]  /*1af30*/  LDL.LU R152, [R1+0x5b4] ;  /* 0x0005b40001987983 */ /* 0x000ee80000300800 */
[----:B------:R-:W4:Y:S01]  /*1af40*/  LDL.LU R151, [R1+0x5b0] ;  /* 0x0005b00001977983 */ /* 0x000f220000300800 */
[----:B------:R-:W-:-:S02]  /*1af50*/  IMAD.MOV.U32 R158, RZ, RZ, R145 ;  /* 0x000000ffff9e7224 */ /* 0x000fc400078e0091 */
[----:B------:R-:W-:Y:S02]  /*1af60*/  IMAD.MOV.U32 R145, RZ, RZ, R143 ;  /* 0x000000ffff917224 */ /* 0x000fe400078e008f */
[----:B------:R-:W-:Y:S02]  /*1af70*/  IMAD.MOV.U32 R162, RZ, RZ, R148 ;  /* 0x000000ffffa27224 */ /* 0x000fe400078e0094 */
[----:B------:R-:W-:Y:S02]  /*1af80*/  IMAD.MOV.U32 R148, RZ, RZ, R141 ;  /* 0x000000ffff947224 */ /* 0x000fe400078e008d */
[----:B------:R-:W-:Y:S02]  /*1af90*/  IMAD.MOV.U32 R141, RZ, RZ, R133 ;  /* 0x000000ffff8d7224 */ /* 0x000fe400078e0085 */
[----:B------:R-:W2:Y:S01]  /*1afa0*/  LDL.LU R133, [R1+0x718] ;  /* 0x0007180001857983 */ /* 0x000ea20000300800 */
[----:B----4-:R-:W-:Y:S02]  /*1afb0*/  IMAD.MOV.U32 R164, RZ, RZ, R151 ;  /* 0x000000ffffa47224 */ /* 0x010fe400078e0097 */
[----:B------:R-:W-:-:S02]  /*1afc0*/  IMAD.MOV.U32 R151, RZ, RZ, R145 ;  /* 0x000000ffff977224 */ /* 0x000fc400078e0091 */
[----:B------:R-:W-:Y:S02]  /*1afd0*/  IMAD.MOV.U32 R145, RZ, RZ, R138 ;  /* 0x000000ffff917224 */ /* 0x000fe400078e008a */
[----:B------:R-:W4:Y:S01]  /*1afe0*/  LDL.LU R138, [R1+0x5bc] ;  /* 0x0005bc00018a7983 */ /* 0x000f220000300800 */
[----:B------:R-:W-:Y:S01]  /*1aff0*/  @!P2 IMAD.MOV R111, RZ, RZ, -R111 ;  /* 0x000000ffff6fa224 */ /* 0x000fe200078e0a6f */
[----:B------:R-:W-:Y:S01]  /*1b000*/  ISETP.GT.U32.AND P2, PT, R2, R115, PT ;  /* 0x000000730200720c */ /* 0x000fe20003f44070 */
[----:B------:R-:W-:Y:S02]  /*1b010*/  @!P1 IMAD.MOV R112, RZ, RZ, -R112 ;  /* 0x000000ffff709224 */ /* 0x000fe400078e0a70 */
[----:B------:R-:W-:-:S10]  /*1b020*/  IMAD.HI.U32 R4, R3, R118, RZ ;  /* 0x0000007603047227 */ /* 0x000fd400078e00ff */
[----:B------:R-:W-:-:S05]  /*1b030*/  @!P2 IMAD.IADD R115, R115, 0x1, -R2 ;  /* 0x000000017373a824 */ /* 0x000fca00078e0a02 */
[----:B------:R-:W-:Y:S01]  /*1b040*/  ISETP.GT.U32.AND P1, PT, R2, R115, PT ;  /* 0x000000730200720c */ /* 0x000fe20003f24070 */
[----:B------:R-:W-:-:S04]  /*1b050*/  IMAD.MOV R4, RZ, RZ, -R4 ;  /* 0x000000ffff047224 */ /* 0x000fc800078e0a04 */
[----:B------:R-:W-:-:S08]  /*1b060*/  IMAD R118, R2, R4, R118 ;  /* 0x0000000402767224 */ /* 0x000fd000078e0276 */
[----:B------:R-:W-:Y:S01]  /*1b070*/  @!P1 IMAD.IADD R115, R115, 0x1, -R2 ;  /* 0x0000000173739824 */ /* 0x000fe200078e0a02 */
[----:B------:R-:W-:Y:S02]  /*1b080*/  ISETP.GT.U32.AND P1, PT, R2, R118, PT ;  /* 0x000000760200720c */ /* 0x000fe40003f24070 */
[----:B------:R-:W-:-:S05]  /*1b090*/  IABS R121, R153 ;  /* 0x0000009900797213 */ /* 0x000fca0000000000 */
[----:B------:R-:W-:-:S06]  /*1b0a0*/  IMAD.HI.U32 R4, R3, R121, RZ ;  /* 0x0000007903047227 */ /* 0x000fcc00078e00ff */
[----:B------:R-:W-:Y:S01]  /*1b0b0*/  @!P1 IMAD.IADD R118, R118, 0x1, -R2 ;  /* 0x0000000176769824 */ /* 0x000fe200078e0a02 */
[----:B------:R-:W-:Y:S01]  /*1b0c0*/  ISETP.GT.U32.AND P1, PT, R2, R117, PT ;  /* 0x000000750200720c */ /* 0x000fe20003f24070 */
[----:B------:R-:W-:-:S04]  /*1b0d0*/  IMAD.MOV R4, RZ, RZ, -R4 ;  /* 0x000000ffff047224 */ /* 0x000fc800078e0a04 */
[----:B------:R-:W-:-:S08]  /*1b0e0*/  IMAD R121, R2, R4, R121 ;  /* 0x0000000402797224 */ /* 0x000fd000078e0279 */
[----:B------:R-:W-:Y:S01]  /*1b0f0*/  @!P1 IMAD.IADD R117, R117, 0x1, -R2 ;  /* 0x0000000175759824 */ /* 0x000fe200078e0a02 */
[C---:B------:R-:W-:Y:S02]  /*1b100*/  ISETP.GT.U32.AND P1, PT, R2.reuse, R121, PT ;  /* 0x000000790200720c */ /* 0x040fe40003f24070 */
[----:B------:R-:W-:Y:S01]  /*1b110*/  ISETP.GT.U32.AND P2, PT, R2, R114, PT ;  /* 0x000000720200720c */ /* 0x000fe20003f44070 */
[----:B------:R-:W-:-:S10]  /*1b120*/  IMAD.MOV.U32 R143, RZ, RZ, R139 ;  /* 0x000000ffff8f7224 */ /* 0x000fd400078e008b */
[--C-:B------:R-:W-:Y:S02]  /*1b130*/  @!P1 IMAD.IADD R121, R121, 0x1, -R2.reuse ;  /* 0x0000000179799824 */ /* 0x100fe400078e0a02 */
[----:B------:R-:W-:-:S03]  /*1b140*/  @!P2 IMAD.IADD R114, R114, 0x1, -R2 ;  /* 0x000000017272a824 */ /* 0x000fc600078e0a02 */
[----:B------:R-:W-:Y:S02]  /*1b150*/  ISETP.GT.U32.AND P1, PT, R2, R121, PT ;  /* 0x000000790200720c */ /* 0x000fe40003f24070 */
[----:B------:R-:W-:Y:S01]  /*1b160*/  ISETP.GE.AND P2, PT, R156, RZ, PT ;  /* 0x000000ff9c00720c */ /* 0x000fe20003f46270 */
[----:B------:R-:W-:Y:S02]  /*1b170*/  IMAD.MOV.U32 R156, RZ, RZ, R134 ;  /* 0x000000ffff9c7224 */ /* 0x000fe400078e0086 */
[----:B------:R-:W-:Y:S02]  /*1b180*/  IMAD.MOV.U32 R139, RZ, RZ, R137 ;  /* 0x000000ffff8b7224 */ /* 0x000fe400078e0089 */
[----:B------:R-:W-:Y:S02]  /*1b190*/  IMAD.MOV.U32 R134, RZ, RZ, R130 ;  /* 0x000000ffff867224 */ /* 0x000fe400078e0082 */
[----:B------:R-:W-:Y:S01]  /*1b1a0*/  IMAD.MOV.U32 R137, RZ, RZ, R135 ;  /* 0x000000ffff897224 */ /* 0x000fe200078e0087 */
[----:B------:R-:W2:Y:S01]  /*1b1b0*/  LDL.LU R130, [R1+0x5f0] ;  /* 0x0005f00001827983 */ /* 0x000ea20000300800 */
[----:B------:R-:W-:-:S02]  /*1b1c0*/  IMAD.MOV.U32 R135, RZ, RZ, R120 ;  /* 0x000000ffff877224 */ /* 0x000fc400078e0078 */
[----:B------:R-:W-:Y:S02]  /*1b1d0*/  IMAD.MOV.U32 R163, RZ, RZ, R147 ;  /* 0x000000ffffa37224 */ /* 0x000fe400078e0093 */
[----:B------:R-:W-:Y:S02]  /*1b1e0*/  IMAD.MOV.U32 R147, RZ, RZ, R142 ;  /* 0x000000ffff937224 */ /* 0x000fe400078e008e */
[----:B------:R-:W-:Y:S02]  /*1b1f0*/  IMAD.MOV.U32 R142, RZ, RZ, R135 ;  /* 0x000000ffff8e7224 */ /* 0x000fe400078e0087 */
[----:B------:R-:W-:Y:S02]  /*1b200*/  IMAD.MOV.U32 R135, RZ, RZ, R124 ;  /* 0x000000ffff877224 */ /* 0x000fe400078e007c */
[----:B------:R-:W-:Y:S01]  /*1b210*/  IMAD.MOV.U32 R124, RZ, RZ, R122 ;  /* 0x000000ffff7c7224 */ /* 0x000fe200078e007a */
[----:B------:R-:W-:Y:S01]  /*1b220*/  IABS R122, R158 ;  /* 0x0000009e007a7213 */ /* 0x000fe20000000000 */
[----:B------:R-:W-:Y:S01]  /*1b230*/  @!P1 IMAD.IADD R121, R121, 0x1, -R2 ;  /* 0x0000000179799824 */ /* 0x000fe200078e0a02 */
[----:B------:R-:W-:Y:S01]  /*1b240*/  ISETP.GE.AND P1, PT, R158, RZ, PT ;  /* 0x000000ff9e00720c */ /* 0x000fe20003f26270 */
[----:B------:R-:W-:-:S02]  /*1b250*/  IMAD.MOV.U32 R150, RZ, RZ, R123 ;  /* 0x000000ffff967224 */ /* 0x000fc400078e007b */
[----:B------:R-:W-:Y:S01]  /*1b260*/  IMAD.MOV.U32 R123, RZ, RZ, R119 ;  /* 0x000000ffff7b7224 */ /* 0x000fe200078e0077 */
[----:B------:R-:W-:Y:S02]  /*1b270*/  IABS R119, R155 ;  /* 0x0000009b00777213 */ /* 0x000fe40000000000 */
[----:B------:R-:W-:-:S03]  /*1b280*/  IABS R120, R154 ;  /* 0x0000009a00787213 */ /* 0x000fc60000000000 */
[----:B------:R-:W-:-:S04]  /*1b290*/  IMAD.HI.U32 R9, R3, R119, RZ ;  /* 0x0000007703097227 */ /* 0x000fc800078e00ff */
[----:B------:R-:W-:-:S04]  /*1b2a0*/  IMAD.HI.U32 R8, R3, R120, RZ ;  /* 0x0000007803087227 */ /* 0x000fc800078e00ff */
[----:B----4-:R-:W-:Y:S02]  /*1b2b0*/  IMAD.MOV.U32 R158, RZ, RZ, R138 ;  /* 0x000000ffff9e7224 */ /* 0x010fe400078e008a */
[----:B------:R-:W4:Y:S01]  /*1b2c0*/  LDL.LU R138, [R1+0x5e0] ;  /* 0x0005e000018a7983 */ /* 0x000f220000300800 */
[----:B------:R-:W-:Y:S02]  /*1b2d0*/  IMAD.MOV R9, RZ, RZ, -R9 ;  /* 0x000000ffff097224 */ /* 0x000fe400078e0a09 */
[----:B------:R-:W-:Y:S02]  /*1b2e0*/  IMAD.MOV R8, RZ, RZ, -R8 ;  /* 0x000000ffff087224 */ /* 0x000fe400078e0a08 */
[C---:B------:R-:W-:Y:S02]  /*1b2f0*/  IMAD R119, R2.reuse, R9, R119 ;  /* 0x0000000902777224 */ /* 0x040fe400078e0277 */
[C---:B------:R-:W-:Y:S02]  /*1b300*/  IMAD R120, R2.reuse, R8, R120 ;  /* 0x0000000802787224 */ /* 0x040fe400078e0278 */
[----:B------:R-:W-:Y:S01]  /*1b310*/  @!P3 IMAD.MOV R114, RZ, RZ, -R114 ;  /* 0x000000ffff72b224 */ /* 0x000fe200078e0a72 */
[C---:B------:R-:W-:Y:S01]  /*1b320*/  ISETP.GT.U32.AND P3, PT, R2.reuse, R119, PT ;  /* 0x000000770200720c */ /* 0x040fe20003f64070 */
[----:B------:R-:W-:Y:S01]  /*1b330*/  @!P6 IMAD.MOV R115, RZ, RZ, -R115 ;  /* 0x000000ffff73e224 */ /* 0x000fe200078e0a73 */
[C---:B------:R-:W-:Y:S01]  /*1b340*/  ISETP.GT.U32.AND P6, PT, R2.reuse, R120, PT ;  /* 0x000000780200720c */ /* 0x040fe20003fc4070 */
[----:B------:R-:W-:Y:S01]  /*1b350*/  @!P4 IMAD.MOV R113, RZ, RZ, -R113 ;  /* 0x000000ffff71c224 */ /* 0x000fe200078e0a71 */
[----:B------:R-:W-:Y:S01]  /*1b360*/  ISETP.GT.U32.AND P4, PT, R2, R118, PT ;  /* 0x000000760200720c */ /* 0x000fe20003f84070 */
[----:B------:R-:W-:-:S08]  /*1b370*/  IMAD.HI.U32 R8, R3, R122, RZ ;  /* 0x0000007a03087227 */ /* 0x000fd000078e00ff */
[--C-:B------:R-:W-:Y:S02]  /*1b380*/  @!P3 IMAD.IADD R119, R119, 0x1, -R2.reuse ;  /* 0x000000017777b824 */ /* 0x100fe400078e0a02 */
[----:B------:R-:W-:-:S03]  /*1b390*/  @!P6 IMAD.IADD R120, R120, 0x1, -R2 ;  /* 0x000000017878e824 */ /* 0x000fc600078e0a02 */
[C---:B------:R-:W-:Y:S01]  /*1b3a0*/  ISETP.GT.U32.AND P6, PT, R2.reuse, R119, PT ;  /* 0x000000770200720c */ /* 0x040fe20003fc4070 */
[----:B------:R-:W-:Y:S02]  /*1b3b0*/  IMAD.MOV R8, RZ, RZ, -R8 ;  /* 0x000000ffff087224 */ /* 0x000fe400078e0a08 */
[----:B------:R-:W-:Y:S02]  /*1b3c0*/  IMAD.MOV.U32 R165, RZ, RZ, R150 ;  /* 0x000000ffffa57224 */ /* 0x000fe400078e0096 */
[----:B------:R-:W-:Y:S01]  /*1b3d0*/  IMAD.MOV.U32 R150, RZ, RZ, R123 ;  /* 0x000000ffff967224 */ /* 0x000fe200078e007b */
[----:B------:R-:W-:Y:S01]  /*1b3e0*/  IABS R123, R157 ;  /* 0x0000009d007b7213 */ /* 0x000fe20000000000 */
[----:B------:R-:W-:Y:S02]  /*1b3f0*/  IMAD R122, R2, R8, R122 ;  /* 0x00000008027a7224 */ /* 0x000fe400078e027a */
[----:B------:R-:W-:Y:S01]  /*1b400*/  @!P4 IMAD.IADD R118, R118, 0x1, -R2 ;  /* 0x000000017676c824 */ /* 0x000fe200078e0a02 */
[----:B------:R-:W-:Y:S01]  /*1b410*/  ISETP.GE.AND P4, PT, R154, RZ, PT ;  /* 0x000000ff9a00720c */ /* 0x000fe20003f86270 */
[----:B------:R-:W-:-:S04]  /*1b420*/  IMAD.HI.U32 R4, R3, R123, RZ ;  /* 0x0000007b03047227 */ /* 0x000fc800078e00ff */
[----:B------:R-:W-:Y:S01]  /*1b430*/  @!P6 IMAD.IADD R119, R119, 0x1, -R2 ;  /* 0x000000017777e824 */ /* 0x000fe200078e0a02 */
[C---:B------:R-:W-:Y:S01]  /*1b440*/  ISETP.GT.U32.AND P6, PT, R2.reuse, R122, PT ;  /* 0x0000007a0200720c */ /* 0x040fe20003fc4070 */
[----:B------:R-:W-:Y:S02]  /*1b450*/  IMAD.MOV.U32 R154, RZ, RZ, R147 ;  /* 0x000000ffff9a7224 */ /* 0x000fe400078e0093 */
[----:B------:R-:W-:Y:S02]  /*1b460*/  IMAD.MOV.U32 R147, RZ, RZ, R143 ;  /* 0x000000ffff937224 */ /* 0x000fe400078e008f */
[----:B------:R-:W-:Y:S01]  /*1b470*/  IMAD.MOV.U32 R143, RZ, RZ, R124 ;  /* 0x000000ffff8f7224 */ /* 0x000fe200078e007c */
[----:B------:R-:W-:Y:S01]  /*1b480*/  IABS R124, R163 ;  /* 0x000000a3007c7213 */ /* 0x000fe20000000000 */
[----:B------:R-:W-:Y:S01]  /*1b490*/  @!P5 IMAD.MOV R117, RZ, RZ, -R117 ;  /* 0x000000ffff75d224 */ /* 0x000fe200078e0a75 */
[----:B------:R-:W-:Y:S01]  /*1b4a0*/  ISETP.GT.U32.AND P5, PT, R2, R120, PT ;  /* 0x000000780200720c */ /* 0x000fe20003fa4070 */
[----:B------:R-:W-:-:S02]  /*1b4b0*/  IMAD.MOV R4, RZ, RZ, -R4 ;  /* 0x000000ffff047224 */ /* 0x000fc400078e0a04 */
[----:B------:R-:W-:Y:S02]  /*1b4c0*/  @!P2 IMAD.MOV R116, RZ, RZ, -R116 ;  /* 0x000000ffff74a224 */ /* 0x000fe400078e0a74 */
[----:B------:R-:W-:Y:S01]  /*1b4d0*/  IMAD R123, R2, R4, R123 ;  /* 0x00000004027b7224 */ /* 0x000fe200078e027b */
[----:B------:R-:W-:Y:S01]  /*1b4e0*/  ISETP.GE.AND P2, PT, R155, RZ, PT ;  /* 0x000000ff9b00720c */ /* 0x000fe20003f46270 */
[----:B---3--:R-:W-:Y:S02]  /*1b4f0*/  IMAD.MOV.U32 R160, RZ, RZ, R152 ;  /* 0x000000ffffa07224 */ /* 0x008fe400078e0098 */
[----:B------:R-:W-:-:S04]  /*1b500*/  IMAD.HI.U32 R4, R3, R124, RZ ;  /* 0x0000007c03047227 */ /* 0x000fc800078e00ff */
[----:B------:R-:W-:Y:S02]  /*1b510*/  IMAD.MOV.U32 R152, RZ, RZ, R150 ;  /* 0x000000ffff987224 */ /* 0x000fe400078e0096 */
[----:B------:R-:W-:Y:S02]  /*1b520*/  IMAD.MOV.U32 R150, RZ, RZ, R149 ;  /* 0x000000ffff967224 */ /* 0x000fe400078e0095 */
[----:B------:R-:W-:Y:S02]  /*1b530*/  IMAD.MOV.U32 R155, RZ, RZ, R148 ;  /* 0x000000ffff9b7224 */ /* 0x000fe400078e0094 */
[----:B------:R-:W-:Y:S02]  /*1b540*/  IMAD.MOV.U32 R148, RZ, RZ, R140 ;  /* 0x000000ffff947224 */ /* 0x000fe400078e008c */
[----:B------:R-:W-:Y:S02]  /*1b550*/  IMAD.MOV.U32 R149, RZ, RZ, R139 ;  /* 0x000000ffff957224 */ /* 0x000fe400078e008b */
[----:B------:R-:W-:Y:S01]  /*1b560*/  IMAD.MOV.U32 R140, RZ, RZ, R126 ;  /* 0x000000ffff8c7224 */ /* 0x000fe200078e007e */
[----:B------:R-:W-:Y:S01]  /*1b570*/  IABS R126, R159 ;  /* 0x0000009f007e7213 */ /* 0x000fe20000000000 */
[----:B------:R-:W-:Y:S01]  /*1b580*/  IMAD.MOV.U32 R139, RZ, RZ, R127 ;  /* 0x000000ffff8b7224 */ /* 0x000fe200078e007f */
[----:B------:R-:W-:Y:S01]  /*1b590*/  IABS R127, R165 ;  /* 0x000000a5007f7213 */ /* 0x000fe20000000000 */
[----:B------:R-:W-:-:S02]  /*1b5a0*/  IMAD.MOV R4, RZ, RZ, -R4 ;  /* 0x000000ffff047224 */ /* 0x000fc400078e0a04 */
[--C-:B------:R-:W-:Y:S01]  /*1b5b0*/  @!P6 IMAD.IADD R122, R122, 0x1, -R2.reuse ;  /* 0x000000017a7ae824 */ /* 0x100fe200078e0a02 */
[----:B------:R-:W-:Y:S01]  /*1b5c0*/  ISETP.GE.AND P3, PT, R153, RZ, PT ;  /* 0x000000ff9900720c */ /* 0x000fe20003f66270 */
[----:B------:R-:W-:Y:S01]  /*1b5d0*/  @!P5 IMAD.IADD R120, R120, 0x1, -R2 ;  /* 0x000000017878d824 */ /* 0x000fe200078e0a02 */
[C---:B------:R-:W-:Y:S01]  /*1b5e0*/  ISETP.GT.U32.AND P5, PT, R2.reuse, R123, PT ;  /* 0x0000007b0200720c */ /* 0x040fe20003fa4070 */
[C---:B------:R-:W-:Y:S02]  /*1b5f0*/  IMAD R124, R2.reuse, R4, R124 ;  /* 0x00000004027c7224 */ /* 0x040fe400078e027c */
[----:B------:R-:W-:Y:S01]  /*1b600*/  @!P0 IMAD.MOV R118, RZ, RZ, -R118 ;  /* 0x000000ffff768224 */ /* 0x000fe200078e0a76 */
[C---:B------:R-:W-:Y:S01]  /*1b610*/  ISETP.GT.U32.AND P0, PT, R2.reuse, R122, PT ;  /* 0x0000007a0200720c */ /* 0x040fe20003f04070 */
[----:B------:R-:W-:Y:S01]  /*1b620*/  IMAD.HI.U32 R8, R3, R126, RZ ;  /* 0x0000007e03087227 */ /* 0x000fe200078e00ff */
[----:B------:R-:W-:-:S03]  /*1b630*/  ISETP.GT.U32.AND P6, PT, R2, R124, PT ;  /* 0x0000007c0200720c */ /* 0x000fc60003fc4070 */
[----:B------:R-:W-:-:S04]  /*1b640*/  IMAD.HI.U32 R4, R3, R127, RZ ;  /* 0x0000007f03047227 */ /* 0x000fc800078e00ff */
[----:B------:R-:W-:Y:S02]  /*1b650*/  IMAD.MOV R8, RZ, RZ, -R8 ;  /* 0x000000ffff087224 */ /* 0x000fe400078e0a08 */
[----:B------:R-:W-:Y:S02]  /*1b660*/  IMAD.MOV R4, RZ, RZ, -R4 ;  /* 0x000000ffff047224 */ /* 0x000fe400078e0a04 */
[----:B------:R-:W-:Y:S02]  /*1b670*/  IMAD.MOV.U32 R153, RZ, RZ, R146 ;  /* 0x000000ffff997224 */ /* 0x000fe400078e0092 */
[----:B------:R-:W-:Y:S02]  /*1b680*/  IMAD.MOV.U32 R146, RZ, RZ, R144 ;  /* 0x000000ffff927224 */ /* 0x000fe400078e0090 */
[----:B------:R-:W-:Y:S02]  /*1b690*/  IMAD.MOV.U32 R144, RZ, RZ, R137 ;  /* 0x000000ffff907224 */ /* 0x000fe400078e0089 */
[----:B------:R-:W-:Y:S01]  /*1b6a0*/  IMAD.MOV.U32 R137, RZ, RZ, R125 ;  /* 0x000000ffff897224 */ /* 0x000fe200078e007d */
[----:B------:R-:W-:Y:S01]  /*1b6b0*/  IABS R125, R162 ;  /* 0x000000a2007d7213 */ /* 0x000fe20000000000 */
[----:B------:R-:W-:-:S02]  /*1b6c0*/  IMAD R126, R2, R8, R126 ;  /* 0x00000008027e7224 */ /* 0x000fc400078e027e */
[C---:B------:R-:W-:Y:S02]  /*1b6d0*/  IMAD R127, R2.reuse, R4, R127 ;  /* 0x00000004027f7224 */ /* 0x040fe400078e027f */
[--C-:B------:R-:W-:Y:S02]  /*1b6e0*/  @!P5 IMAD.IADD R123, R123, 0x1, -R2.reuse ;  /* 0x000000017b7bd824 */ /* 0x100fe400078e0a02 */
[----:B------:R-:W-:Y:S01]  /*1b6f0*/  @!P3 IMAD.MOV R121, RZ, RZ, -R121 ;  /* 0x000000ffff79b224 */ /* 0x000fe200078e0a79 */
[----:B------:R-:W-:Y:S01]  /*1b700*/  ISETP.GT.U32.AND P3, PT, R2, R126, PT ;  /* 0x0000007e0200720c */ /* 0x000fe20003f64070 */
[----:B------:R-:W-:Y:S01]  /*1b710*/  @!P0 IMAD.IADD R122, R122, 0x1, -R2 ;  /* 0x000000017a7a8824 */ /* 0x000fe200078e0a02 */
[----:B------:R-:W-:Y:S01]  /*1b720*/  ISETP.GT.U32.AND P0, PT, R2, R127, PT ;  /* 0x0000007f0200720c */ /* 0x000fe20003f04070 */
[----:B------:R-:W-:Y:S02]  /*1b730*/  IMAD.MOV.U32 R161, RZ, RZ, R156 ;  /* 0x000000ffffa17224 */ /* 0x000fe400078e009c */
[----:B------:R-:W-:-:S04]  /*1b740*/  IMAD.HI.U32 R9, R3, R125, RZ ;  /* 0x0000007d03097227 */ /* 0x000fc800078e00ff */
[----:B------:R-:W-:Y:S02]  /*1b750*/  IMAD.MOV.U32 R156, RZ, RZ, R152 ;  /* 0x000000ffff9c7224 */ /* 0x000fe400078e0098 */
[----:B------:R-:W-:Y:S02]  /*1b760*/  IMAD.MOV.U32 R152, RZ, RZ, R140 ;  /* 0x000000ffff987224 */ /* 0x000fe400078e008c */
[----:B--2---:R-:W-:Y:S01]  /*1b770*/  IMAD.MOV.U32 R140, RZ, RZ, R128 ;  /* 0x000000ffff8c7224 */ /* 0x004fe200078e0080 */
[----:B------:R-:W-:Y:S01]  /*1b780*/  IABS R128, R164 ;  /* 0x000000a400807213 */ /* 0x000fe20000000000 */
[----:B------:R-:W-:Y:S01]  /*1b790*/  @!P6 IMAD.IADD R124, R124, 0x1, -R2 ;  /* 0x000000017c7ce824 */ /* 0x000fe200078e0a02 */
[----:B------:R-:W-:Y:S01]  /*1b7a0*/  ISETP.GT.U32.AND P6, PT, R2, R123, PT ;  /* 0x0000007b0200720c */ /* 0x000fe20003fc4070 */
[----:B------:R-:W-:Y:S01]  /*1b7b0*/  IMAD.MOV R9, RZ, RZ, -R9 ;  /* 0x000000ffff097224 */ /* 0x000fe200078e0a09 */
[----:B------:R-:W-:Y:S01]  /*1b7c0*/  ISETP.GE.AND P5, PT, R157, RZ, PT ;  /* 0x000000ff9d00720c */ /* 0x000fe20003fa6270 */
[----:B------:R-:W-:-:S04]  /*1b7d0*/  IMAD.HI.U32 R8, R3, R128, RZ ;  /* 0x0000008003087227 */ /* 0x000fc800078e00ff */
[C---:B------:R-:W-:Y:S02]  /*1b7e0*/  IMAD R125, R2.reuse, R9, R125 ;  /* 0x00000009027d7224 */ /* 0x040fe400078e027d */
[----:B------:R-:W-:Y:S02]  /*1b7f0*/  @!P4 IMAD.MOV R120, RZ, RZ, -R120 ;  /* 0x000000ffff78c224 */ /* 0x000fe400078e0a78 */
[----:B------:R-:W-:Y:S01]  /*1b800*/  IMAD.MOV R8, RZ, RZ, -R8 ;  /* 0x000000ffff087224 */ /* 0x000fe200078e0a08 */
[----:B------:R-:W-:Y:S01]  /*1b810*/  ISETP.GT.U32.AND P4, PT, R2, R125, PT ;  /* 0x0000007d0200720c */ /* 0x000fe20003f84070 */
[--C-:B------:R-:W-:Y:S02]  /*1b820*/  @!P3 IMAD.IADD R126, R126, 0x1, -R2.reuse ;  /* 0x000000017e7eb824 */ /* 0x100fe400078e0a02 */
[--C-:B------:R-:W-:Y:S02]  /*1b830*/  @!P0 IMAD.IADD R127, R127, 0x1, -R2.reuse ;  /* 0x000000017f7f8824 */ /* 0x100fe400078e0a02 */
[----:B------:R-:W-:Y:S01]  /*1b840*/  @!P6 IMAD.IADD R123, R123, 0x1, -R2 ;  /* 0x000000017b7be824 */ /* 0x000fe200078e0a02 */
[C---:B------:R-:W-:Y:S01]  /*1b850*/  ISETP.GT.U32.AND P0, PT, R2.reuse, R126, PT ;  /* 0x0000007e0200720c */ /* 0x040fe20003f04070 */
[----:B------:R-:W-:-:S02]  /*1b860*/  IMAD R128, R2, R8, R128 ;  /* 0x0000000802807224 */ /* 0x000fc400078e0280 */
[----:B------:R-:W-:Y:S01]  /*1b870*/  @!P1 IMAD.MOV R122, RZ, RZ, -R122 ;  /* 0x000000ffff7a9224 */ /* 0x000fe200078e0a7a */
[C---:B------:R-:W-:Y:S01]  /*1b880*/  ISETP.GT.U32.AND P1, PT, R2.reuse, R127, PT ;  /* 0x0000007f0200720c */ /* 0x040fe20003f24070 */
[----:B------:R-:W-:Y:S01]  /*1b890*/  @!P2 IMAD.MOV R119, RZ, RZ, -R119 ;  /* 0x000000ffff77a224 */ /* 0x000fe200078e0a77 */
[C---:B------:R-:W-:Y:S01]  /*1b8a0*/  ISETP.GT.U32.AND P2, PT, R2.reuse, R124, PT ;  /* 0x0000007c0200720c */ /* 0x040fe20003f44070 */
[----:B------:R-:W-:Y:S01]  /*1b8b0*/  IMAD.MOV.U32 R157, RZ, RZ, R139 ;  /* 0x000000ffff9d7224 */ /* 0x000fe200078e008b */
[----:B------:R-:W-:Y:S01]  /*1b8c0*/  ISETP.GE.AND P6, PT, R163, RZ, PT ;  /* 0x000000ffa300720c */ /* 0x000fe20003fc6270 */
[----:B------:R-:W-:Y:S01]  /*1b8d0*/  @!P5 IMAD.MOV R123, RZ, RZ, -R123 ;  /* 0x000000ffff7bd224 */ /* 0x000fe200078e0a7b */
[----:B------:R-:W-:Y:S01]  /*1b8e0*/  ISETP.GT.U32.AND P5, PT, R2, R128, PT ;  /* 0x000000800200720c */ /* 0x000fe20003fa4070 */
[----:B------:R-:W-:Y:S02]  /*1b8f0*/  IMAD.MOV.U32 R163, RZ, RZ, R158 ;  /* 0x000000ffffa37224 */ /* 0x000fe400078e009e */
[----:B------:R-:W-:-:S02]  /*1b900*/  IMAD.MOV.U32 R158, RZ, RZ, R157 ;  /* 0x000000ffff9e7224 */ /* 0x000fc400078e009d */
[----:B------:R-:W-:Y:S02]  /*1b910*/  IMAD.MOV.U32 R157, RZ, RZ, R154 ;  /* 0x000000ffff9d7224 */ /* 0x000fe400078e009a */
[----:B------:R-:W-:Y:S02]  /*1b920*/  IMAD.MOV.U32 R154, RZ, RZ, R145 ;  /* 0x000000ffff9a7224 */ /* 0x000fe400078e0091 */
[----:B------:R-:W-:Y:S01]  /*1b930*/  @!P4 IMAD.IADD R125, R125, 0x1, -R2 ;  /* 0x000000017d7dc824 */ /* 0x000fe200078e0a02 */
[----:B------:R-:W-:Y:S01]  /*1b940*/  ISETP.GE.AND P4, PT, R159, RZ, PT ;  /* 0x000000ff9f00720c */ /* 0x000fe20003f86270 */
[----:B------:R-:W-:Y:S01]  /*1b950*/  IMAD.MOV.U32 R159, RZ, RZ, R154 ;  /* 0x000000ffff9f7224 */ /* 0x000fe200078e009a */
[----:B------:R-:W2:Y:S01]  /*1b960*/  LDL.LU R145, [R1+0x604] ;  /* 0x0006040001917983 */ /* 0x000ea20000300800 */
[----:B------:R-:W-:Y:S01]  /*1b970*/  IMAD.MOV.U32 R139, RZ, RZ, R129 ;  /* 0x000000ffff8b7224 */ /* 0x000fe200078e0081 */
[----:B------:R-:W-:Y:S01]  /*1b980*/  IABS R129, R160 ;  /* 0x000000a000817213 */ /* 0x000fe20000000000 */
[--C-:B------:R-:W-:Y:S01]  /*1b990*/  @!P0 IMAD.IADD R126, R126, 0x1, -R2.reuse ;  /* 0x000000017e7e8824 */ /* 0x100fe200078e0a02 */
[----:B------:R-:W-:Y:S01]  /*1b9a0*/  ISETP.GE.AND P0, PT, R164, RZ, PT ;  /* 0x000000ffa400720c */ /* 0x000fe20003f06270 */
[--C-:B------:R-:W-:Y:S01]  /*1b9b0*/  @!P1 IMAD.IADD R127, R127, 0x1, -R2.reuse ;  /* 0x000000017f7f9824 */ /* 0x100fe200078e0a02 */
[----:B------:R-:W-:Y:S01]  /*1b9c0*/  ISETP.GE.AND P1, PT, R160, RZ, PT ;  /* 0x000000ffa000720c */ /* 0x000fe20003f26270 */
[----:B------:R-:W-:Y:S01]  /*1b9d0*/  @!P2 IMAD.IADD R124, R124, 0x1, -R2 ;  /* 0x000000017c7ca824 */ /* 0x000fe200078e0a02 */
[----:B------:R-:W-:Y:S01]  /*1b9e0*/  ISETP.GE.AND P2, PT, R162, RZ, PT ;  /* 0x000000ffa200720c */ /* 0x000fe20003f46270 */
[----:B------:R-:W-:-:S02]  /*1b9f0*/  IMAD.MOV.U32 R164, RZ, RZ, R159 ;  /* 0x000000ffffa47224 */ /* 0x000fc400078e009f */
        /* <DEDUP_REMOVED lines=8> */
[----:B------:R-:W-:Y:S02]  /*1ba80*/  IMAD.MOV.U32 R160, RZ, RZ, R159 ;  /* 0x000000ffffa07224 */ /* 0x000fe400078e009f */
[----:B------:R-:W-:Y:S02]  /*1ba90*/  IMAD.MOV.U32 R159, RZ, RZ, R132 ;  /* 0x000000ffff9f7224 */ /* 0x000fe400078e0084 */
[----:B------:R-:W-:Y:S02]  /*1baa0*/  IMAD.MOV.U32 R172, RZ, RZ, R161 ;  /* 0x000000ffffac7224 */ /* 0x000fe400078e00a1 */
[----:B------:R-:W-:Y:S02]  /*1bab0*/  IMAD.MOV.U32 R161, RZ, RZ, R160 ;  /* 0x000000ffffa17224 */ /* 0x000fe400078e00a0 */
[----:B------:R-:W-:Y:S02]  /*1bac0*/  IMAD.MOV.U32 R154, RZ, RZ, R140 ;  /* 0x000000ffff9a7224 */ /* 0x000fe400078e008c */
[----:B------:R-:W-:Y:S01]  /*1bad0*/  IMAD.MOV.U32 R160, RZ, RZ, R159 ;  /* 0x000000ffffa07224 */ /* 0x000fe200078e009f */
[----:B------:R-:W3:Y:S01]  /*1bae0*/  LDL.LU R140, [R1+0x62c] ;  /* 0x00062c00018c7983 */ /* 0x000ee20000300800 */
[----:B------:R-:W-:-:S02]  /*1baf0*/  IMAD.MOV.U32 R148, RZ, RZ, R146 ;  /* 0x000000ffff947224 */ /* 0x000fc400078e0092 */
[----:B------:R-:W-:Y:S01]  /*1bb00*/  IMAD.MOV.U32 R159, RZ, RZ, R139 ;  /* 0x000000ffff9f7224 */ /* 0x000fe200078e008b */
[----:B------:R-:W3:Y:S01]  /*1bb10*/  LDL.LU R146, [R1+0x60c] ;  /* 0x00060c0001927983 */ /* 0x000ee20000300800 */
[----:B----4-:R-:W-:-:S03]  /*1bb20*/  IMAD.MOV.U32 R139, RZ, RZ, R138 ;  /* 0x000000ffff8b7224 */ /* 0x010fc600078e008a */
[----:B------:R-:W4:Y:S01]  /*1bb30*/  LDL.LU R138, [R1+0x5dc] ;  /* 0x0005dc00018a7983 */ /* 0x000f220000300800 */
[----:B------:R-:W-:Y:S01]  /*1bb40*/  ISETP.GT.U32.AND P3, PT, R2, R125, PT ;  /* 0x0000007d0200720c */ /* 0x000fe20003f64070 */
[----:B------:R-:W-:-:S04]  /*1bb50*/  IMAD.HI.U32 R4, R3, R129, RZ ;  /* 0x0000008103047227 */ /* 0x000fc800078e00ff */
[----:B------:R-:W-:-:S04]  /*1bb60*/  IMAD.MOV R4, RZ, RZ, -R4 ;  /* 0x000000ffff047224 */ /* 0x000fc800078e0a04 */
[----:B------:R-:W-:Y:S02]  /*1bb70*/  IMAD R129, R2, R4, R129 ;  /* 0x0000000402817224 */ /* 0x000fe400078e0281 */
[----:B------:R-:W-:-:S04]  /*1bb80*/  IMAD.HI.U32 R4, R3, R130, RZ ;  /* 0x0000008203047227 */ /* 0x000fc800078e00ff */
[----:B------:R-:W-:Y:S01]  /*1bb90*/  @!P3 IMAD.IADD R125, R125, 0x1, -R2 ;  /* 0x000000017d7db824 */ /* 0x000fe200078e0a02 */
[----:B------:R-:W-:Y:S01]  /*1bba0*/  ISETP.GT.U32.AND P3, PT, R2, R129, PT ;  /* 0x000000810200720c */ /* 0x000fe20003f64070 */
[----:B------:R-:W-:-:S04]  /*1bbb0*/  IMAD.MOV R4, RZ, RZ, -R4 ;  /* 0x000000ffff047224 */ /* 0x000fc800078e0a04 */
[----:B------:R-:W-:Y:S02]  /*1bbc0*/  IMAD R130, R2, R4, R130 ;  /* 0x0000000402827224 */ /* 0x000fe400078e0282 */
[----:B------:R-:W-:-:S03]  /*1bbd0*/  @!P4 IMAD.MOV R126, RZ, RZ, -R126 ;  /* 0x000000ffff7ec224 */ /* 0x000fc600078e0a7e */
[C---:B------:R-:W-:Y:S01]  /*1bbe0*/  ISETP.GT.U32.AND P4, PT, R2.reuse, R130, PT ;  /* 0x000000820200720c */ /* 0x040fe20003f84070 */
[----:B------:R-:W-:Y:S01]  /*1bbf0*/  @!P6 IMAD.MOV R124, RZ, RZ, -R124 ;  /* 0x000000ffff7ce224 */ /* 0x000fe200078e0a7c */
[----:B------:R-:W-:Y:S01]  /*1bc00*/  ISETP.GE.AND P6, PT, R165, RZ, PT ;  /* 0x000000ffa500720c */ /* 0x000fe20003fc6270 */
[----:B------:R-:W-:Y:S01]  /*1bc10*/  @!P3 IMAD.IADD R129, R129, 0x1, -R2 ;  /* 0x000000018181b824 */ /* 0x000fe200078e0a02 */
[----:B------:R-:W-:Y:S01]  /*1bc20*/  ISETP.GT.U32.AND P3, PT, R2, R128, PT ;  /* 0x000000800200720c */ /* 0x000fe20003f64070 */
[----:B------:R-:W-:Y:S02]  /*1bc30*/  IMAD.MOV.U32 R156, RZ, RZ, R152 ;  /* 0x000000ffff9c7224 */ /* 0x000fe400078e0098 */
[----:B------:R-:W-:Y:S02]  /*1bc40*/  IMAD.MOV.U32 R152, RZ, RZ, R149 ;  /* 0x000000ffff987224 */ /* 0x000fe400078e0095 */
[----:B------:R-:W-:-:S04]  /*1bc50*/  IMAD.MOV.U32 R149, RZ, RZ, R147 ;  /* 0x000000ffff957224 */ /* 0x000fc800078e0093 */
[--C-:B------:R-:W-:Y:S02]  /*1bc60*/  @!P4 IMAD.IADD R130, R130, 0x1, -R2.reuse ;  /* 0x000000018282c824 */ /* 0x100fe400078e0a02 */
[----:B------:R-:W-:Y:S01]  /*1bc70*/  IMAD.MOV.U32 R147, RZ, RZ, R131 ;  /* 0x000000ffff937224 */ /* 0x000fe200078e0083 */
[----:B------:R-:W-:Y:S01]  /*1bc80*/  IABS R131, R163 ;  /* 0x000000a300837213 */ /* 0x000fe20000000000 */
[----:B------:R-:W-:Y:S01]  /*1bc90*/  @!P6 IMAD.MOV R127, RZ, RZ, -R127 ;  /* 0x000000ffff7fe224 */ /* 0x000fe200078e0a7f */
[----:B------:R-:W-:Y:S01]  /*1bca0*/  ISETP.GE.AND P6, PT, R163, RZ, PT ;  /* 0x000000ffa300720c */ /* 0x000fe20003fc6270 */
[----:B------:R-:W-:Y:S01]  /*1bcb0*/  @!P3 IMAD.IADD R128, R128, 0x1, -R2 ;  /* 0x000000018080b824 */ /* 0x000fe200078e0a02 */
[----:B------:R-:W-:Y:S01]  /*1bcc0*/  IABS R132, R162 ;  /* 0x000000a200847213 */ /* 0x000fe20000000000 */
[----:B------:R-:W-:Y:S01]  /*1bcd0*/  IMAD.MOV.U32 R163, RZ, RZ, R160 ;  /* 0x000000ffffa37224 */ /* 0x000fe200078e00a0 */
[----:B------:R-:W-:Y:S01]  /*1bce0*/  ISETP.GE.AND P3, PT, R162, RZ, PT ;  /* 0x000000ffa200720c */ /* 0x000fe20003f66270 */
[----:B------:R-:W-:Y:S01]  /*1bcf0*/  IMAD.MOV.U32 R165, RZ, RZ, R161 ;  /* 0x000000ffffa57224 */ /* 0x000fe200078e00a1 */
[----:B------:R-:W-:Y:S01]  /*1bd00*/  ISETP.GT.U32.AND P4, PT, R2, R130, PT ;  /* 0x000000820200720c */ /* 0x000fe20003f84070 */
[----:B------:R-:W-:-:S02]  /*1bd10*/  IMAD.MOV.U32 R162, RZ, RZ, R139 ;  /* 0x000000ffffa27224 */ /* 0x000fc400078e008b */
[----:B------:R-:W-:Y:S01]  /*1bd20*/  IMAD.MOV.U32 R160, RZ, RZ, R159 ;  /* 0x000000ffffa07224 */ /* 0x000fe200078e009f */
[----:B------:R-:W3:Y:S01]  /*1bd30*/  LDL.LU R139, [R1+0x678] ;  /* 0x00067800018b7983 */ /* 0x000ee20000300800 */
[----:B------:R-:W-:Y:S02]  /*1bd40*/  IMAD.MOV.U32 R159, RZ, RZ, R137 ;  /* 0x000000ffff9f7224 */ /* 0x000fe400078e0089 */
[----:B------:R-:W-:Y:S02]  /*1bd50*/  IMAD.MOV.U32 R171, RZ, RZ, R163 ;  /* 0x000000ffffab7224 */ /* 0x000fe400078e00a3 */
[----:B------:R-:W-:Y:S02]  /*1bd60*/  IMAD.MOV.U32 R163, RZ, RZ, R162 ;  /* 0x000000ffffa37224 */ /* 0x000fe400078e00a2 */
[----:B------:R-:W-:Y:S01]  /*1bd70*/  @!P0 IMAD.MOV R128, RZ, RZ, -R128 ;  /* 0x000000ffff808224 */ /* 0x000fe200078e0a80 */
[----:B------:R-:W-:Y:S01]  /*1bd80*/  ISETP.GE.AND P0, PT, R165, RZ, PT ;  /* 0x000000ffa500720c */ /* 0x000fe20003f06270 */
[----:B------:R-:W-:Y:S01]  /*1bd90*/  IMAD.MOV.U32 R137, RZ, RZ, R134 ;  /* 0x000000ffff897224 */ /* 0x000fe200078e0086 */
[----:B------:R-:W-:Y:S01]  /*1bda0*/  IABS R134, R164 ;  /* 0x000000a400867213 */ /* 0x000fe20000000000 */
[----:B------:R-:W-:Y:S01]  /*1bdb0*/  @!P4 IMAD.IADD R130, R130, 0x1, -R2 ;  /* 0x000000018282c824 */ /* 0x000fe200078e0a02 */
[----:B------:R-:W-:Y:S01]  /*1bdc0*/  ISETP.GE.AND P4, PT, R164, RZ, PT ;  /* 0x000000ffa400720c */ /* 0x000fe20003f86270 */
[----:B----4-:R-:W-:-:S04]  /*1bdd0*/  IMAD.MOV.U32 R161, RZ, RZ, R138 ;  /* 0x000000ffffa17224 */ /* 0x010fc800078e008a */
[----:B------:R-:W-:Y:S02]  /*1bde0*/  IMAD.MOV.U32 R162, RZ, RZ, R161 ;  /* 0x000000ffffa27224 */ /* 0x000fe400078e00a1 */
[----:B------:R-:W-:Y:S02]  /*1bdf0*/  IMAD.MOV.U32 R161, RZ, RZ, R159 ;  /* 0x000000ffffa17224 */ /* 0x000fe400078e009f */
[----:B------:R-:W-:Y:S01]  /*1be00*/  IMAD.MOV.U32 R138, RZ, RZ, R133 ;  /* 0x000000ffff8a7224 */ /* 0x000fe200078e0085 */
[----:B------:R-:W4:Y:S01]  /*1be10*/  LDL.LU R159, [R1+0x708] ;  /* 0x00070800019f7983 */ /* 0x000f220000300800 */
[----:B------:R-:W-:Y:S01]  /*1be20*/  IMAD.MOV.U32 R166, RZ, RZ, R161 ;  /* 0x000000ffffa67224 */ /* 0x000fe200078e00a1 */
[----:B------:R-:W-:Y:S01]  /*1be30*/  IABS R133, R165 ;  /* 0x000000a500857213 */ /* 0x000fe20000000000 */
[----:B------:R-:W-:Y:S02]  /*1be40*/  IMAD.MOV.U32 R161, RZ, RZ, R141 ;  /* 0x000000ffffa17224 */ /* 0x000fe400078e008d */
[----:B------:R-:W4:Y:S04]  /*1be50*/  LDL.LU R141, [R1+0x70c] ;  /* 0x00070c00018d7983 */ /* 0x000f280000300800 */
[----:B------:R-:W4:Y:S04]  /*1be60*/  LDL.LU R165, [R1+0x5f4] ;  /* 0x0005f40001a57983 */ /* 0x000f280000300800 */
[----:B------:R-:W4:Y:S01]  /*1be70*/  LDL.LU R164, [R1+0x5f8] ;  /* 0x0005f80001a47983 */ /* 0x000f220000300800 */
[----:B------:R-:W-:Y:S01]  /*1be80*/  @!P2 IMAD.MOV R125, RZ, RZ, -R125 ;  /* 0x000000ffff7da224 */ /* 0x000fe200078e0a7d */
[----:B------:R-:W-:Y:S01]  /*1be90*/  ISETP.GT.U32.AND P2, PT, R2, R129, PT ;  /* 0x000000810200720c */ /* 0x000fe20003f44070 */
[----:B------:R-:W-:-:S04]  /*1bea0*/  IMAD.HI.U32 R4, R3, R131, RZ ;  /* 0x0000008303047227 */ /* 0x000fc800078e00ff */
[----:B------:R-:W-:-:S04]  /*1beb0*/  IMAD.MOV R4, RZ, RZ, -R4 ;  /* 0x000000ffff047224 */ /* 0x000fc800078e0a04 */
[----:B------:R-:W-:-:S04]  /*1bec0*/  IMAD R131, R2, R4, R131 ;  /* 0x0000000402837224 */ /* 0x000fc800078e0283 */
[----:B------:R-:W-:Y:S01]  /*1bed0*/  @!P2 IMAD.IADD R129, R129, 0x1, -R2 ;  /* 0x000000018181a824 */ /* 0x000fe200078e0a02 */
[----:B------:R-:W-:-:S13]  /*1bee0*/  ISETP.GT.U32.AND P2, PT, R2, R131, PT ;  /* 0x000000830200720c */ /* 0x000fda0003f44070 */
[----:B------:R-:W-:-:S05]  /*1bef0*/  @!P2 IMAD.IADD R131, R131, 0x1, -R2 ;  /* 0x000000018383a824 */ /* 0x000fca00078e0a02 */
[----:B------:R-:W-:Y:S01]  /*1bf00*/  ISETP.GT.U32.AND P2, PT, R2, R131, PT ;  /* 0x000000830200720c */ /* 0x000fe20003f44070 */
[----:B------:R-:W-:-:S04]  /*1bf10*/  IMAD.HI.U32 R4, R3, R132, RZ ;  /* 0x0000008403047227 */ /* 0x000fc800078e00ff */
[----:B------:R-:W-:Y:S02]  /*1bf20*/  IMAD.MOV.U32 R169, RZ, RZ, R163 ;  /* 0x000000ffffa97224 */ /* 0x000fe400078e00a3 */
[----:B------:R-:W-:Y:S02]  /*1bf30*/  IMAD.MOV.U32 R163, RZ, RZ, R158 ;  /* 0x000000ffffa37224 */ /* 0x000fe400078e009e */
[----:B------:R-:W-:-:S04]  /*1bf40*/  IMAD.MOV.U32 R158, RZ, RZ, R155 ;  /* 0x000000ffff9e7224 */ /* 0x000fc800078e009b */
[----:B------:R-:W-:Y:S02]  /*1bf50*/  @!P2 IMAD.IADD R131, R131, 0x1, -R2 ;  /* 0x000000018383a824 */ /* 0x000fe400078e0a02 */
[----:B------:R-:W-:Y:S02]  /*1bf60*/  IMAD.MOV R4, RZ, RZ, -R4 ;  /* 0x000000ffff047224 */ /* 0x000fe400078e0a04 */
[----:B------:R-:W-:Y:S02]  /*1bf70*/  IMAD.MOV.U32 R155, RZ, RZ, R142 ;  /* 0x000000ffff9b7224 */ /* 0x000fe400078e008e */
[----:B------:R-:W-:Y:S01]  /*1bf80*/  IMAD.MOV.U32 R142, RZ, RZ, R135 ;  /* 0x000000ffff8e7224 */ /* 0x000fe200078e0087 */
[----:B------:R-:W-:Y:S01]  /*1bf90*/  IABS R135, R166 ;  /* 0x000000a600877213 */ /* 0x000fe20000000000 */
[----:B------:R-:W-:Y:S01]  /*1bfa0*/  @!P6 IMAD.MOV R131, RZ, RZ, -R131 ;  /* 0x000000ffff83e224 */ /* 0x000fe200078e0a83 */
[----:B------:R-:W-:Y:S01]  /*1bfb0*/  ISETP.GE.AND P6, PT, R166, RZ, PT ;  /* 0x000000ffa600720c */ /* 0x000fe20003fc6270 */
[----:B------:R-:W-:-:S02]  /*1bfc0*/  IMAD.MOV.U32 R168, RZ, RZ, R156 ;  /* 0x000000ffffa87224 */ /* 0x000fc400078e009c */
[----:B------:R-:W-:Y:S02]  /*1bfd0*/  IMAD.MOV.U32 R167, RZ, RZ, R163 ;  /* 0x000000ffffa77224 */ /* 0x000fe400078e00a3 */
[----:B------:R-:W-:Y:S02]  /*1bfe0*/  IMAD R132, R2, R4, R132 ;  /* 0x0000000402847224 */ /* 0x000fe400078e0284 */
        /* <DEDUP_REMOVED lines=9> */
[----:B------:R-:W-:Y:S02]  /*1c080*/  IMAD.MOV R8, RZ, RZ, -R8 ;  /* 0x000000ffff087224 */ /* 0x000fe400078e0a08 */
[----:B------:R-:W-:-:S04]  /*1c090*/  IMAD.HI.U32 R4, R3, R134, RZ ;  /* 0x0000008603047227 */ /* 0x000fc800078e00ff */
[----:B------:R-:W-:Y:S02]  /*1c0a0*/  @!P1 IMAD.IADD R132, R132, 0x1, -R2 ;  /* 0x0000000184849824 */ /* 0x000fe400078e0a02 */
[C---:B------:R-:W-:Y:S02]  /*1c0b0*/  IMAD R133, R2.reuse, R8, R133 ;  /* 0x0000000802857224 */ /* 0x040fe400078e0285 */
[----:B------:R-:W-:Y:S01]  /*1c0c0*/  IMAD.MOV R4, RZ, RZ, -R4 ;  /* 0x000000ffff047224 */ /* 0x000fe200078e0a04 */
[----:B------:R-:W-:Y:S01]  /*1c0d0*/  ISETP.GT.U32.AND P1, PT, R2, R132, PT ;  /* 0x000000840200720c */ /* 0x000fe20003f24070 */
[----:B------:R-:W-:-:S04]  /*1c0e0*/  IMAD.HI.U32 R8, R3, R135, RZ ;  /* 0x0000008703087227 */ /* 0x000fc800078e00ff */
[C---:B------:R-:W-:Y:S02]  /*1c0f0*/  IMAD R134, R2.reuse, R4, R134 ;  /* 0x0000000402867224 */ /* 0x040fe400078e0286 */
[----:B------:R-:W-:Y:S02]  /*1c100*/  IMAD.MOV R8, RZ, RZ, -R8 ;  /* 0x000000ffff087224 */ /* 0x000fe400078e0a08 */
[----:B------:R-:W-:Y:S01]  /*1c110*/  @!P5 IMAD.MOV R130, RZ, RZ, -R130 ;  /* 0x000000ffff82d224 */ /* 0x000fe200078e0a82 */
[C---:B------:R-:W-:Y:S01]  /*1c120*/  ISETP.GT.U32.AND P5, PT, R2.reuse, R134, PT ;  /* 0x000000860200720c */ /* 0x040fe20003fa4070 */
[C---:B------:R-:W-:Y:S01]  /*1c130*/  IMAD R135, R2.reuse, R8, R135 ;  /* 0x0000000802877224 */ /* 0x040fe200078e0287 */
[----:B------:R-:W-:Y:S01]  /*1c140*/  ISETP.GT.U32.AND P2, PT, R2, R133, PT ;  /* 0x000000850200720c */ /* 0x000fe20003f44070 */
[----:B------:R-:W-:-:S03]  /*1c150*/  @!P1 IMAD.IADD R132, R132, 0x1, -R2 ;  /* 0x0000000184849824 */ /* 0x000fc600078e0a02 */
[----:B------:R-:W-:-:S07]  /*1c160*/  ISETP.GT.U32.AND P1, PT, R2, R135, PT ;  /* 0x000000870200720c */ /* 0x000fce0003f24070 */
[--C-:B------:R-:W-:Y:S02]  /*1c170*/  @!P5 IMAD.IADD R134, R134, 0x1, -R2.reuse ;  /* 0x000000018686d824 */ /* 0x100fe400078e0a02 */
[----:B------:R-:W-:-:S03]  /*1c180*/  @!P2 IMAD.IADD R133, R133, 0x1, -R2 ;  /* 0x000000018585a824 */ /* 0x000fc600078e0a02 */
[C---:B------:R-:W-:Y:S01]  /*1c190*/  ISETP.GT.U32.AND P5, PT, R2.reuse, R134, PT ;  /* 0x000000860200720c */ /* 0x040fe20003fa4070 */
[----:B------:R-:W-:Y:S01]  /*1c1a0*/  @!P1 IMAD.IADD R135, R135, 0x1, -R2 ;  /* 0x0000000187879824 */ /* 0x000fe200078e0a02 */
[----:B------:R-:W-:-:S04]  /*1c1b0*/  ISETP.GT.U32.AND P2, PT, R2, R133, PT ;  /* 0x000000850200720c */ /* 0x000fc80003f44070 */
[----:B------:R-:W-:Y:S01]  /*1c1c0*/  ISETP.GT.U32.AND P1, PT, R2, R135, PT ;  /* 0x000000870200720c */ /* 0x000fe20003f24070 */
[----:B------:R-:W-:Y:S02]  /*1c1d0*/  IMAD.MOV.U32 R149, RZ, RZ, R147 ;  /* 0x000000ffff957224 */ /* 0x000fe400078e0093 */
[----:B------:R-:W-:-:S04]  /*1c1e0*/  IMAD.MOV.U32 R160, RZ, RZ, R157 ;  /* 0x000000ffffa07224 */ /* 0x000fc800078e009d */
[--C-:B------:R-:W-:Y:S02]  /*1c1f0*/  @!P5 IMAD.IADD R134, R134, 0x1, -R2.reuse ;  /* 0x000000018686d824 */ /* 0x100fe400078e0a02 */
[----:B------:R-:W-:Y:S02]  /*1c200*/  @!P2 IMAD.IADD R133, R133, 0x1, -R2 ;  /* 0x000000018585a824 */ /* 0x000fe400078e0a02 */
[----:B--2---:R-:W-:Y:S02]  /*1c210*/  IMAD.MOV.U32 R147, RZ, RZ, R145 ;  /* 0x000000ffff937224 */ /* 0x004fe400078e0091 */
[----:B------:R-:W-:Y:S02]  /*1c220*/  IMAD.MOV.U32 R157, RZ, RZ, R150 ;  /* 0x000000ffff9d7224 */ /* 0x000fe400078e0096 */
[----:B---3--:R-:W-:Y:S01]  /*1c230*/  IMAD.MOV.U32 R145, RZ, RZ, R139 ;  /* 0x000000ffff917224 */ /* 0x008fe200078e008b */
[----:B------:R-:W-:Y:S01]  /*1c240*/  IABS R139, R169 ;  /* 0x000000a9008b7213 */ /* 0x000fe20000000000 */
[----:B------:R-:W-:Y:S01]  /*1c250*/  @!P4 IMAD.MOV R134, RZ, RZ, -R134 ;  /* 0x000000ffff86c224 */ /* 0x000fe200078e0a86 */
[----:B------:R-:W-:Y:S01]  /*1c260*/  ISETP.GE.AND P4, PT, R170, RZ, PT ;  /* 0x000000ffaa00720c */ /* 0x000fe20003f86270 */
[----:B------:R-:W-:Y:S01]  /*1c270*/  @!P1 IMAD.IADD R135, R135, 0x1, -R2 ;  /* 0x0000000187879824 */ /* 0x000fe200078e0a02 */
[----:B------:R-:W-:Y:S01]  /*1c280*/  ISETP.GE.AND P1, PT, R169, RZ, PT ;  /* 0x000000ffa900720c */ /* 0x000fe20003f26270 */
[----:B------:R-:W-:-:S02]  /*1c290*/  IMAD.MOV.U32 R150, RZ, RZ, R136 ;  /* 0x000000ffff967224 */ /* 0x000fc400078e0088 */
[----:B------:R-:W-:Y:S01]  /*1c2a0*/  @!P0 IMAD.MOV R133, RZ, RZ, -R133 ;  /* 0x000000ffff858224 */ /* 0x000fe200078e0a85 */
[----:B------:R-:W-:Y:S01]  /*1c2b0*/  ISETP.GE.AND P0, PT, R171, RZ, PT ;  /* 0x000000ffab00720c */ /* 0x000fe20003f06270 */
[----:B------:R-:W-:Y:S02]  /*1c2c0*/  IMAD.MOV.U32 R173, RZ, RZ, R147 ;  /* 0x000000ffffad7224 */ /* 0x000fe400078e0093 */
[----:B----4-:R-:W-:Y:S02]  /*1c2d0*/  IMAD.MOV.U32 R163, RZ, RZ, R159 ;  /* 0x000000ffffa37224 */ /* 0x010fe400078e009f */
[----:B------:R-:W-:Y:S02]  /*1c2e0*/  IMAD.MOV.U32 R159, RZ, RZ, R148 ;  /* 0x000000ffff9f7224 */ /* 0x000fe400078e0094 */
[----:B------:R-:W-:-:S04]  /*1c2f0*/  IMAD.MOV.U32 R166, RZ, RZ, R164 ;  /* 0x000000ffffa67224 */ /* 0x000fc800078e00a4 */
[----:B------:R-:W-:Y:S02]  /*1c300*/  IMAD.MOV.U32 R167, RZ, RZ, R166 ;  /* 0x000000ffffa77224 */ /* 0x000fe400078e00a6 */
[----:B------:R-:W-:Y:S02]  /*1c310*/  IMAD.MOV.U32 R166, RZ, RZ, R165 ;  /* 0x000000ffffa67224 */ /* 0x000fe400078e00a5 */
[----:B------:R-:W-:Y:S02]  /*1c320*/  IMAD.MOV.U32 R165, RZ, RZ, R161 ;  /* 0x000000ffffa57224 */ /* 0x000fe400078e00a1 */
[----:B------:R-:W-:Y:S01]  /*1c330*/  IMAD.MOV.U32 R164, RZ, RZ, R162 ;  /* 0x000000ffffa47224 */ /* 0x000fe200078e00a2 */
[----:B------:R-:W2:Y:S01]  /*1c340*/  LDL.LU R161, [R1+0x69c] ;  /* 0x00069c0001a17983 */ /* 0x000ea20000300800 */
        /* <DEDUP_REMOVED lines=28> */
[----:B------:R-:W-:Y:S02]  /*1c510*/  IMAD.MOV.U32 R159, RZ, RZ, R151 ;  /* 0x000000ffff9f7224 */ /* 0x000fe400078e0097 */
[----:B------:R-:W-:Y:S01]  /*1c520*/  IMAD.MOV.U32 R160, RZ, RZ, R158 ;  /* 0x000000ffffa07224 */ /* 0x000fe200078e009e */
[----:B------:R-:W4:Y:S01]  /*1c530*/  LDL.LU R151, [R1+0x6c0] ;  /* 0x0006c00001977983 */ /* 0x000f220000300800 */
[----:B------:R-:W-:-:S03]  /*1c540*/  IMAD.MOV.U32 R158, RZ, RZ, R150 ;  /* 0x000000ffff9e7224 */ /* 0x000fc600078e0096 */
[----:B------:R-:W4:Y:S01]  /*1c550*/  LDL.LU R150, [R1+0x714] ;  /* 0x0007140001967983 */ /* 0x000f220000300800 */
[----:B------:R-:W-:-:S03]  /*1c560*/  IMAD.MOV.U32 R174, RZ, RZ, R146 ;  /* 0x000000ffffae7224 */ /* 0x000fc600078e0092 */
[----:B------:R-:W4:Y:S04]  /*1c570*/  LDL.LU R147, [R1+0x61c] ;  /* 0x00061c0001937983 */ /* 0x000f280000300800 */
[----:B------:R-:W4:Y:S01]  /*1c580*/  LDL.LU R146, [R1+0x614] ;  /* 0x0006140001927983 */ /* 0x000f220000300800 */
[----:B------:R-:W-:-:S05]  /*1c590*/  IABS R136, R172 ;  /* 0x000000ac00887213 */ /* 0x000fca0000000000 */
[----:B------:R-:W-:-:S04]  /*1c5a0*/  IMAD.HI.U32 R4, R3, R136, RZ ;  /* 0x0000008803047227 */ /* 0x000fc800078e00ff */
[----:B------:R-:W-:-:S04]  /*1c5b0*/  IMAD.MOV R4, RZ, RZ, -R4 ;  /* 0x000000ffff047224 */ /* 0x000fc800078e0a04 */
[C---:B------:R-:W-:Y:S02]  /*1c5c0*/  IMAD R136, R2.reuse, R4, R136 ;  /* 0x0000000402887224 */ /* 0x040fe400078e0288 */
[----:B------:R-:W-:Y:S02]  /*1c5d0*/  @!P3 IMAD.MOV R132, RZ, RZ, -R132 ;  /* 0x000000ffff84b224 */ /* 0x000fe400078e0a84 */
[----:B------:R-:W-:Y:S01]  /*1c5e0*/  IMAD.HI.U32 R4, R3, R137, RZ ;  /* 0x0000008903047227 */ /* 0x000fe200078e00ff */
[----:B------:R-:W-:-:S03]  /*1c5f0*/  ISETP.GT.U32.AND P3, PT, R2, R136, PT ;  /* 0x000000880200720c */ /* 0x000fc60003f64070 */
[----:B------:R-:W-:-:S04]  /*1c600*/  IMAD.MOV R4, RZ, RZ, -R4 ;  /* 0x000000ffff047224 */ /* 0x000fc800078e0a04 */
[----:B------:R-:W-:-:S05]  /*1c610*/  IMAD R137, R2, R4, R137 ;  /* 0x0000000402897224 */ /* 0x000fca00078e0289 */
[----:B------:R-:W-:Y:S01]  /*1c620*/  ISETP.GT.U32.AND P5, PT, R2, R137, PT ;  /* 0x000000890200720c */ /* 0x000fe20003fa4070 */
[----:B------:R-:W-:Y:S02]  /*1c630*/  @!P3 IMAD.IADD R136, R136, 0x1, -R2 ;  /* 0x000000018888b824 */ /* 0x000fe400078e0a02 */
[----:B------:R-:W-:-:S03]  /*1c640*/  IMAD.HI.U32 R8, R3, R138, RZ ;  /* 0x0000008a03087227 */ /* 0x000fc600078e00ff */
[----:B------:R-:W-:Y:S01]  /*1c650*/  ISETP.GT.U32.AND P3, PT, R2, R136, PT ;  /* 0x000000880200720c */ /* 0x000fe20003f64070 */
[----:B------:R-:W-:Y:S02]  /*1c660*/  IMAD.MOV R8, RZ, RZ, -R8 ;  /* 0x000000ffff087224 */ /* 0x000fe400078e0a08 */
[----:B------:R-:W-:-:S04]  /*1c670*/  IMAD.HI.U32 R4, R3, R139, RZ ;  /* 0x0000008b03047227 */ /* 0x000fc800078e00ff */
[----:B------:R-:W-:Y:S02]  /*1c680*/  @!P5 IMAD.IADD R137, R137, 0x1, -R2 ;  /* 0x000000018989d824 */ /* 0x000fe400078e0a02 */
[C---:B------:R-:W-:Y:S02]  /*1c690*/  IMAD R138, R2.reuse, R8, R138 ;  /* 0x00000008028a7224 */ /* 0x040fe400078e028a */
[----:B------:R-:W-:Y:S01]  /*1c6a0*/  IMAD.MOV R4, RZ, RZ, -R4 ;  /* 0x000000ffff047224 */ /* 0x000fe200078e0a04 */
[----:B------:R-:W-:Y:S01]  /*1c6b0*/  ISETP.GT.U32.AND P5, PT, R2, R137, PT ;  /* 0x000000890200720c */ /* 0x000fe20003fa4070 */
[----:B------:R-:W-:Y:S01]  /*1c6c0*/  @!P3 IMAD.IADD R136, R136, 0x1, -R2 ;  /* 0x000000018888b824 */ /* 0x000fe200078e0a02 */
[C---:B------:R-:W-:Y:S01]  /*1c6d0*/  ISETP.GT.U32.AND P3, PT, R2.reuse, R138, PT ;  /* 0x0000008a0200720c */ /* 0x040fe20003f64070 */
[----:B------:R-:W-:Y:S01]  /*1c6e0*/  IMAD R139, R2, R4, R139 ;  /* 0x00000004028b7224 */ /* 0x000fe200078e028b */
[----:B------:R-:W-:Y:S01]  /*1c6f0*/  ISETP.GE.AND P2, PT, R172, RZ, PT ;  /* 0x000000ffac00720c */ /* 0x000fe20003f46270 */
[----:B------:R-:W-:-:S08]  /*1c700*/  @!P6 IMAD.MOV R135, RZ, RZ, -R135 ;  /* 0x000000ffff87e224 */ /* 0x000fd000078e0a87 */
[--C-:B------:R-:W-:Y:S02]  /*1c710*/  @!P5 IMAD.IADD R137, R137, 0x1, -R2.reuse ;  /* 0x000000018989d824 */ /* 0x100fe400078e0a02 */
[----:B------:R-:W-:Y:S02]  /*1c720*/  @!P3 IMAD.IADD R138, R138, 0x1, -R2 ;  /* 0x000000018a8ab824 */ /* 0x000fe400078e0a02 */
[----:B------:R-:W-:-:S03]  /*1c730*/  @!P0 IMAD.MOV R137, RZ, RZ, -R137 ;  /* 0x000000ffff898224 */ /* 0x000fc600078e0a89 */
[----:B------:R-:W-:Y:S01]  /*1c740*/  ISETP.GT.U32.AND P3, PT, R2, R138, PT ;  /* 0x0000008a0200720c */ /* 0x000fe20003f64070 */
[----:B------:R-:W-:Y:S01]  /*1c750*/  IMAD.MOV.U32 R172, RZ, RZ, R169 ;  /* 0x000000ffffac7224 */ /* 0x000fe200078e00a9 */
[----:B------:R-:W-:Y:S01]  /*1c760*/  ISETP.GE.AND P6, PT, R170, RZ, PT ;  /* 0x000000ffaa00720c */ /* 0x000fe20003fc6270 */
[----:B------:R-:W-:Y:S02]  /*1c770*/  IMAD.MOV.U32 R180, RZ, RZ, R171 ;  /* 0x000000ffffb47224 */ /* 0x000fe400078e00ab */
[----:B------:R-:W-:-:S08]  /*1c780*/  IMAD.MOV.U32 R171, RZ, RZ, R158 ;  /* 0x000000ffffab7224 */ /* 0x000fd000078e009e */
[----:B------:R-:W-:-:S04]  /*1c790*/  @!P3 IMAD.IADD R138, R138, 0x1, -R2 ;  /* 0x000000018a8ab824 */ /* 0x000fc800078e0a02 */
[----:B------:R-:W-:Y:S01]  /*1c7a0*/  @!P4 IMAD.MOV R138, RZ, RZ, -R138 ;  /* 0x000000ffff8ac224 */ /* 0x000fe200078e0a8a */
[----:B------:R-:W-:Y:S01]  /*1c7b0*/  ISETP.GE.AND P5, PT, R172, RZ, PT ;  /* 0x000000ffac00720c */ /* 0x000fe20003fa6270 */
[----:B------:R-:W-:Y:S02]  /*1c7c0*/  IMAD.MOV.U32 R169, RZ, RZ, R157 ;  /* 0x000000ffffa97224 */ /* 0x000fe400078e009d */
[----:B------:R-:W-:Y:S02]  /*1c7d0*/  IMAD.MOV.U32 R157, RZ, RZ, R142 ;  /* 0x000000ffff9d7224 */ /* 0x000fe400078e008e */
[----:B------:R-:W-:Y:S01]  /*1c7e0*/  IMAD.MOV.U32 R181, RZ, RZ, R173 ;  /* 0x000000ffffb57224 */ /* 0x000fe200078e00ad */
[----:B------:R-:W-:Y:S01]  /*1c7f0*/  IABS R142, R176 ;  /* 0x000000b0008e7213 */ /* 0x000fe20000000000 */
[----:B------:R-:W-:Y:S02]  /*1c800*/  IMAD.MOV.U32 R173, RZ, RZ, R169 ;  /* 0x000000ffffad7224 */ /* 0x000fe400078e00a9 */
[----:B------:R-:W-:-:S02]  /*1c810*/  IMAD.MOV.U32 R169, RZ, RZ, R166 ;  /* 0x000000ffffa97224 */ /* 0x000fc400078e00a6 */
[----:B------:R-:W-:Y:S02]  /*1c820*/  IMAD.MOV.U32 R183, RZ, RZ, R174 ;  /* 0x000000ffffb77224 */ /* 0x000fe400078e00ae */
[----:B---3--:R-:W-:Y:S02]  /*1c830*/  IMAD.MOV.U32 R162, RZ, RZ, R156 ;  /* 0x000000ffffa27224 */ /* 0x008fe400078e009c */
[----:B------:R-:W-:Y:S01]  /*1c840*/  IMAD.MOV.U32 R156, RZ, RZ, R140 ;  /* 0x000000ffff9c7224 */ /* 0x000fe200078e008c */
[----:B------:R-:W-:-:S05]  /*1c850*/  IABS R140, R170 ;  /* 0x000000aa008c7213 */ /* 0x000fca0000000000 */
[----:B------:R-:W-:-:S04]  /*1c860*/  IMAD.HI.U32 R4, R3, R140, RZ ;  /* 0x0000008c03047227 */ /* 0x000fc800078e00ff */
[----:B------:R-:W-:-:S04]  /*1c870*/  IMAD.MOV R4, RZ, RZ, -R4 ;  /* 0x000000ffff047224 */ /* 0x000fc800078e0a04 */
[----:B------:R-:W-:-:S05]  /*1c880*/  IMAD R140, R2, R4, R140 ;  /* 0x00000004028c7224 */ /* 0x000fca00078e028c */
[----:B------:R-:W-:Y:S01]  /*1c890*/  ISETP.GT.U32.AND P0, PT, R2, R140, PT ;  /* 0x0000008c0200720c */ /* 0x000fe20003f04070 */
[----:B------:R-:W-:Y:S02]  /*1c8a0*/  IMAD.MOV.U32 R170, RZ, RZ, R167 ;  /* 0x000000ffffaa7224 */ /* 0x000fe400078e00a7 */
[----:B--2---:R-:W-:Y:S02]  /*1c8b0*/  IMAD.MOV.U32 R167, RZ, RZ, R161 ;  /* 0x000000ffffa77224 */ /* 0x004fe400078e00a1 */
[----:B------:R-:W-:Y:S02]  /*1c8c0*/  IMAD.MOV.U32 R161, RZ, RZ, R155 ;  /* 0x000000ffffa17224 */ /* 0x000fe400078e009b */
[----:B------:R-:W-:Y:S01]  /*1c8d0*/  IMAD.MOV.U32 R155, RZ, RZ, R141 ;  /* 0x000000ffff9b7224 */ /* 0x000fe200078e008d */
[----:B------:R-:W-:-:S03]  /*1c8e0*/  IABS R141, R172 ;  /* 0x000000ac008d7213 */ /* 0x000fc60000000000 */
[----:B------:R-:W-:Y:S02]  /*1c8f0*/  IMAD.MOV.U32 R158, RZ, RZ, R155 ;  /* 0x000000ffff9e7224 */ /* 0x000fe400078e009b */
[----:B------:R-:W-:Y:S02]  /*1c900*/  IMAD.MOV.U32 R155, RZ, RZ, R149 ;  /* 0x000000ffff9b7224 */ /* 0x000fe400078e0095 */
[----:B------:R-:W-:Y:S01]  /*1c910*/  IMAD.MOV.U32 R149, RZ, RZ, R143 ;  /* 0x000000ffff957224 */ /* 0x000fe200078e008f */
[----:B------:R-:W-:Y:S01]  /*1c920*/  IABS R143, R175 ;  /* 0x000000af008f7213 */ /* 0x000fe20000000000 */
[----:B------:R-:W-:Y:S02]  /*1c930*/  @!P0 IMAD.IADD R140, R140, 0x1, -R2 ;  /* 0x000000018c8c8824 */ /* 0x000fe400078e0a02 */
[----:B------:R-:W-:-:S03]  /*1c940*/  IMAD.HI.U32 R8, R3, R141, RZ ;  /* 0x0000008d03087227 */ /* 0x000fc600078e00ff */
[----:B------:R-:W-:Y:S01]  /*1c950*/  ISETP.GT.U32.AND P4, PT, R2, R140, PT ;  /* 0x0000008c0200720c */ /* 0x000fe20003f84070 */
[----:B------:R-:W-:Y:S02]  /*1c960*/  IMAD.MOV R8, RZ, RZ, -R8 ;  /* 0x000000ffff087224 */ /* 0x000fe400078e0a08 */
[----:B------:R-:W-:-:S04]  /*1c970*/  IMAD.HI.U32 R9, R3, R143, RZ ;  /* 0x0000008f03097227 */ /* 0x000fc800078e00ff */
[----:B------:R-:W-:Y:S02]  /*1c980*/  IMAD R141, R2, R8, R141 ;  /* 0x00000008028d7224 */ /* 0x000fe400078e028d */
[----:B------:R-:W-:-:S03]  /*1c990*/  IMAD.MOV R9, RZ, RZ, -R9 ;  /* 0x000000ffff097224 */ /* 0x000fc600078e0a09 */
[C---:B------:R-:W-:Y:S01]  /*1c9a0*/  ISETP.GT.U32.AND P3, PT, R2.reuse, R141, PT ;  /* 0x0000008d0200720c */ /* 0x040fe20003f64070 */
[----:B------:R-:W-:Y:S02]  /*1c9b0*/  IMAD R143, R2, R9, R143 ;  /* 0x00000009028f7224 */ /* 0x000fe400078e028f */
[----:B------:R-:W-:-:S03]  /*1c9c0*/  @!P4 IMAD.IADD R140, R140, 0x1, -R2 ;  /* 0x000000018c8cc824 */ /* 0x000fc600078e0a02 */
[----:B------:R-:W-:Y:S01]  /*1c9d0*/  ISETP.GT.U32.AND P4, PT, R2, R143, PT ;  /* 0x0000008f0200720c */ /* 0x000fe20003f84070 */
[----:B------:R-:W-:Y:S02]  /*1c9e0*/  IMAD.MOV.U32 R172, RZ, RZ, R148 ;  /* 0x000000ffffac7224 */ /* 0x000fe400078e0094 */
[----:B------:R-:W-:Y:S02]  /*1c9f0*/  IMAD.MOV.U32 R178, RZ, RZ, R170 ;  /* 0x000000ffffb27224 */ /* 0x000fe400078e00aa */
[----:B------:R-:W-:Y:S02]  /*1ca00*/  IMAD.MOV.U32 R170, RZ, RZ, R161 ;  /* 0x000000ffffaa7224 */ /* 0x000fe400078e00a1 */
[----:B------:R-:W-:Y:S02]  /*1ca10*/  IMAD.MOV.U32 R161, RZ, RZ, R157 ;  /* 0x000000ffffa17224 */ /* 0x000fe400078e009d */
[----:B----4-:R-:W-:Y:S02]  /*1ca20*/  IMAD.MOV.U32 R157, RZ, RZ, R150 ;  /* 0x000000ffff9d7224 */ /* 0x010fe400078e0096 */
        /* <DEDUP_REMOVED lines=9> */
[----:B------:R-:W-:Y:S01]  /*1cac0*/  ISETP.GE.AND P0, PT, R176, RZ, PT ;  /* 0x000000ffb000720c */ /* 0x000fe20003f06270 */
[----:B------:R-:W-:-:S02]  /*1cad0*/  IMAD.MOV.U32 R163, RZ, RZ, R162 ;  /* 0x000000ffffa37224 */ /* 0x000fc400078e00a2 */
[----:B------:R-:W-:Y:S01]  /*1cae0*/  IMAD.MOV.U32 R165, RZ, RZ, R152 ;  /* 0x000000ffffa57224 */ /* 0x000fe200078e0098 */
[----:B------:R-:W-:Y:S01]  /*1caf0*/  IABS R145, R177 ;  /* 0x000000b100917213 */ /* 0x000fe20000000000 */
[----:B------:R-:W-:Y:S02]  /*1cb00*/  IMAD.MOV.U32 R162, RZ, RZ, R154 ;  /* 0x000000ffffa27224 */ /* 0x000fe400078e009a */
[----:B------:R-:W-:Y:S02]  /*1cb10*/  IMAD.MOV.U32 R152, RZ, RZ, R149 ;  /* 0x000000ffff987224 */ /* 0x000fe400078e0095 */
[----:B------:R-:W-:Y:S01]  /*1cb20*/  @!P4 IMAD.IADD R143, R143, 0x1, -R2 ;  /* 0x000000018f8fc824 */ /* 0x000fe200078e0a02 */
[----:B------:R-:W2:Y:S01]  /*1cb30*/  LDL.LU R149, [R1+0x624] ;  /* 0x0006240001957983 */ /* 0x000ea20000300800 */
[----:B------:R-:W-:Y:S01]  /*1cb40*/  IMAD.MOV.U32 R166, RZ, RZ, R150 ;  /* 0x000000ffffa67224 */ /* 0x000fe200078e0096 */
[----:B------:R-:W-:Y:S01]  /*1cb50*/  ISETP.GE.AND P4, PT, R177, RZ, PT ;  /* 0x000000ffb100720c */ /* 0x000fe20003f86270 */
[----:B------:R-:W-:Y:S01]  /*1cb60*/  IMAD.MOV.U32 R154, RZ, RZ, R147 ;  /* 0x000000ffff9a7224 */ /* 0x000fe200078e0093 */
        /* <DEDUP_REMOVED lines=9> */
[----:B------:R-:W4:Y:S04]  /*1cc00*/  LDL.LU R154, [R1+0x6bc] ;  /* 0x0006bc00019a7983 */ /* 0x000f280000300800 */
[----:B------:R-:W4:Y:S01]  /*1cc10*/  LDL.LU R177, [R1+0x620] ;  /* 0x0006200001b17983 */ /* 0x000f220000300800 */
[----:B------:R-:W-:Y:S01]  /*1cc20*/  @!P2 IMAD.MOV R136, RZ, RZ, -R136 ;  /* 0x000000ffff88a224 */ /* 0x000fe200078e0a88 */
[----:B------:R-:W-:Y:S01]  /*1cc30*/  ISETP.GT.U32.AND P2, PT, R2, R139, PT ;  /* 0x0000008b0200720c */ /* 0x000fe20003f44070 */
[----:B------:R-:W-:-:S12]  /*1cc40*/  IMAD.HI.U32 R4, R3, R142, RZ ;  /* 0x0000008e03047227 */ /* 0x000fd800078e00ff */
[----:B------:R-:W-:-:S05]  /*1cc50*/  @!P2 IMAD.IADD R139, R139, 0x1, -R2 ;  /* 0x000000018b8ba824 */ /* 0x000fca00078e0a02 */
[----:B------:R-:W-:Y:S01]  /*1cc60*/  ISETP.GT.U32.AND P2, PT, R2, R139, PT ;  /* 0x0000008b0200720c */ /* 0x000fe20003f44070 */
[----:B------:R-:W-:-:S04]  /*1cc70*/  IMAD.MOV R4, RZ, RZ, -R4 ;  /* 0x000000ffff047224 */ /* 0x000fc800078e0a04 */
[----:B------:R-:W-:-:S08]  /*1cc80*/  IMAD R142, R2, R4, R142 ;  /* 0x00000004028e7224 */ /* 0x000fd000078e028e */
[----:B------:R-:W-:Y:S01]  /*1cc90*/  @!P2 IMAD.IADD R139, R139, 0x1, -R2 ;  /* 0x000000018b8ba824 */ /* 0x000fe200078e0a02 */
[----:B------:R-:W-:Y:S01]  /*1cca0*/  ISETP.GT.U32.AND P2, PT, R2, R142, PT ;  /* 0x0000008e0200720c */ /* 0x000fe20003f44070 */
[----:B------:R-:W-:Y:S01]  /*1ccb0*/  IMAD.MOV.U32 R148, RZ, RZ, R144 ;  /* 0x000000ffff947224 */ /* 0x000fe200078e0090 */
[----:B------:R-:W-:Y:S01]  /*1ccc0*/  IABS R144, R179 ;  /* 0x000000b300907213 */ /* 0x000fe20000000000 */
[----:B------:R-:W-:-:S04]  /*1ccd0*/  IMAD.HI.U32 R8, R3, R145, RZ ;  /* 0x0000009103087227 */ /* 0x000fc800078e00ff */
[----:B------:R-:W-:-:S06]  /*1cce0*/  IMAD.HI.U32 R4, R3, R144, RZ ;  /* 0x0000009003047227 */ /* 0x000fcc00078e00ff */
[----:B------:R-:W-:Y:S01]  /*1ccf0*/  @!P2 IMAD.IADD R142, R142, 0x1, -R2 ;  /* 0x000000018e8ea824 */ /* 0x000fe200078e0a02 */
[----:B------:R-:W-:Y:S01]  /*1cd00*/  ISETP.GT.U32.AND P2, PT, R2, R141, PT ;  /* 0x0000008d0200720c */ /* 0x000fe20003f44070 */
[----:B------:R-:W-:Y:S02]  /*1cd10*/  IMAD.MOV R9, RZ, RZ, -R4 ;  /* 0x000000ffff097224 */ /* 0x000fe400078e0a04 */
[----:B------:R-:W-:-:S04]  /*1cd20*/  IMAD.MOV R4, RZ, RZ, -R8 ;  /* 0x000000ffff047224 */ /* 0x000fc800078e0a08 */
[----:B------:R-:W-:-:S06]  /*1cd30*/  IMAD R145, R2, R4, R145 ;  /* 0x0000000402917224 */ /* 0x000fcc00078e0291 */
[----:B------:R-:W-:Y:S01]  /*1cd40*/  @!P2 IMAD.IADD R141, R141, 0x1, -R2 ;  /* 0x000000018d8da824 */ /* 0x000fe200078e0a02 */
[C---:B------:R-:W-:Y:S01]  /*1cd50*/  ISETP.GT.U32.AND P2, PT, R2.reuse, R145, PT ;  /* 0x000000910200720c */ /* 0x040fe20003f44070 */
[----:B------:R-:W-:Y:S01]  /*1cd60*/  @!P1 IMAD.MOV R139, RZ, RZ, -R139 ;  /* 0x000000ffff8b9224 */ /* 0x000fe200078e0a8b */
[----:B------:R-:W-:Y:S01]  /*1cd70*/  ISETP.GT.U32.AND P1, PT, R2, R142, PT ;  /* 0x0000008e0200720c */ /* 0x000fe20003f24070 */
[----:B------:R-:W-:-:S10]  /*1cd80*/  @!P5 IMAD.MOV R141, RZ, RZ, -R141 ;  /* 0x000000ffff8dd224 */ /* 0x000fd400078e0a8d */
[----:B------:R-:W-:-:S05]  /*1cd90*/  @!P2 IMAD.IADD R145, R145, 0x1, -R2 ;  /* 0x000000019191a824 */ /* 0x000fca00078e0a02 */
[----:B------:R-:W-:Y:S01]  /*1cda0*/  ISETP.GT.U32.AND P5, PT, R2, R145, PT ;  /* 0x000000910200720c */ /* 0x000fe20003fa4070 */
[----:B------:R-:W-:Y:S01]  /*1cdb0*/  @!P1 IMAD.IADD R142, R142, 0x1, -R2 ;  /* 0x000000018e8e9824 */ /* 0x000fe200078e0a02 */
[----:B------:R-:W-:Y:S02]  /*1cdc0*/  ISETP.GE.AND P1, PT, R179, RZ, PT ;  /* 0x000000ffb300720c */ /* 0x000fe40003f26270 */
[----:B------:R-:W-:Y:S01]  /*1cdd0*/  IABS R146, R178 ;  /* 0x000000b200927213 */ /* 0x000fe20000000000 */
[----:B------:R-:W-:Y:S01]  /*1cde0*/  @!P0 IMAD.MOV R142, RZ, RZ, -R142 ;  /* 0x000000ffff8e8224 */ /* 0x000fe200078e0a8e */
[----:B------:R-:W-:Y:S01]  /*1cdf0*/  ISETP.GE.AND P0, PT, R178, RZ, PT ;  /* 0x000000ffb200720c */ /* 0x000fe20003f06270 */
[----:B------:R-:W-:Y:S01]  /*1ce00*/  IMAD.MOV.U32 R175, RZ, RZ, R172 ;  /* 0x000000ffffaf7224 */ /* 0x000fe200078e00ac */
[----:B------:R-:W-:-:S05]  /*1ce10*/  IABS R147, R180 ;  /* 0x000000b400937213 */ /* 0x000fca0000000000 */
[----:B------:R-:W-:Y:S01]  /*1ce20*/  @!P5 IMAD.IADD R145, R145, 0x1, -R2 ;  /* 0x000000019191d824 */ /* 0x000fe200078e0a02 */
[----:B------:R-:W-:Y:S01]  /*1ce30*/  ISETP.GE.AND P5, PT, R180, RZ, PT ;  /* 0x000000ffb400720c */ /* 0x000fe20003fa6270 */
[----:B--2---:R-:W-:Y:S02]  /*1ce40*/  IMAD.MOV.U32 R178, RZ, RZ, R149 ;  /* 0x000000ffffb27224 */ /* 0x004fe400078e0095 */
[----:B---3--:R-:W-:-:S04]  /*1ce50*/  IMAD.MOV.U32 R179, RZ, RZ, R150 ;  /* 0x000000ffffb37224 */ /* 0x008fc800078e0096 */
[----:B------:R-:W-:Y:S02]  /*1ce60*/  IMAD.MOV.U32 R180, RZ, RZ, R179 ;  /* 0x000000ffffb47224 */ /* 0x000fe400078e00b3 */
[----:B------:R-:W-:Y:S02]  /*1ce70*/  IMAD.MOV.U32 R179, RZ, RZ, R178 ;  /* 0x000000ffffb37224 */ /* 0x000fe400078e00b2 */
        /* <DEDUP_REMOVED lines=15> */
[----:B------:R-:W-:Y:S01]  /*1cf70*/  IMAD.MOV.U32 R176, RZ, RZ, R173 ;  /* 0x000000ffffb07224 */ /* 0x000fe200078e00ad */
[----:B------:R-:W2:Y:S01]  /*1cf80*/  LDL.LU R159, [R1+0x6b0] ;  /* 0x0006b000019f7983 */ /* 0x000ea20000300800 */
[----:B------:R-:W-:-:S02]  /*1cf90*/  IMAD.MOV.U32 R169, RZ, RZ, R166 ;  /* 0x000000ffffa97224 */ /* 0x000fc400078e00a6 */
[----:B------:R-:W-:Y:S01]  /*1cfa0*/  IMAD.MOV.U32 R173, RZ, RZ, R167 ;  /* 0x000000ffffad7224 */ /* 0x000fe200078e00a7 */
[----:B------:R-:W3:Y:S01]  /*1cfb0*/  LDL.LU R166, [R1+0x670] ;  /* 0x0006700001a67983 */ /* 0x000ee20000300800 */
[----:B------:R-:W-:-:S03]  /*1cfc0*/  IMAD.MOV.U32 R187, RZ, RZ, R177 ;  /* 0x000000ffffbb7224 */ /* 0x000fc600078e00b1 */
[----:B------:R-:W4:Y:S04]  /*1cfd0*/  LDL.LU R167, [R1+0x658] ;  /* 0x0006580001a77983 */ /* 0x000f280000300800 */
[----:B------:R-:W2:Y:S01]  /*1cfe0*/  LDL.LU R177, [R1+0x654] ;  /* 0x0006540001b17983 */ /* 0x000ea20000300800 */
[----:B------:R-:W-:Y:S02]  /*1cff0*/  IMAD R144, R2, R9, R144 ;  /* 0x0000000902907224 */ /* 0x000fe400078e0290 */
[----:B------:R-:W-:-:S03]  /*1d000*/  @!P6 IMAD.MOV R140, RZ, RZ, -R140 ;  /* 0x000000ffff8ce224 */ /* 0x000fc600078e0a8c */
[----:B------:R-:W-:Y:S01]  /*1d010*/  ISETP.GT.U32.AND P6, PT, R2, R144, PT ;  /* 0x000000900200720c */ /* 0x000fe20003fc4070 */
[----:B------:R-:W-:-:S04]  /*1d020*/  IMAD.HI.U32 R8, R3, R146, RZ ;  /* 0x0000009203087227 */ /* 0x000fc800078e00ff */
[----:B------:R-:W-:-:S08]  /*1d030*/  IMAD.MOV R8, RZ, RZ, -R8 ;  /* 0x000000ffff087224 */ /* 0x000fd000078e0a08 */
[----:B------:R-:W-:Y:S01]  /*1d040*/  @!P6 IMAD.IADD R144, R144, 0x1, -R2 ;  /* 0x000000019090e824 */ /* 0x000fe200078e0a02 */
[C---:B------:R-:W-:Y:S01]  /*1d050*/  ISETP.GT.U32.AND P6, PT, R2.reuse, R143, PT ;  /* 0x0000008f0200720c */ /* 0x040fe20003fc4070 */
[----:B------:R-:W-:Y:S02]  /*1d060*/  IMAD R146, R2, R8, R146 ;  /* 0x0000000802927224 */ /* 0x000fe400078e0292 */
[----:B------:R-:W-:-:S04]  /*1d070*/  IMAD.HI.U32 R4, R3, R147, RZ ;  /* 0x0000009303047227 */ /* 0x000fc800078e00ff */
[----:B------:R-:W-:-:S06]  /*1d080*/  IMAD.MOV.U32 R172, RZ, RZ, R161 ;  /* 0x000000ffffac7224 */ /* 0x000fcc00078e00a1 */
[----:B------:R-:W-:Y:S01]  /*1d090*/  @!P6 IMAD.IADD R143, R143, 0x1, -R2 ;  /* 0x000000018f8fe824 */ /* 0x000fe200078e0a02 */
[C---:B------:R-:W-:Y:S01]  /*1d0a0*/  ISETP.GT.U32.AND P6, PT, R2.reuse, R146, PT ;  /* 0x000000920200720c */ /* 0x040fe20003fc4070 */
[----:B------:R-:W-:Y:S02]  /*1d0b0*/  IMAD.MOV.U32 R161, RZ, RZ, R155 ;  /* 0x000000ffffa17224 */ /* 0x000fe400078e009b */
[----:B------:R-:W-:Y:S01]  /*1d0c0*/  IMAD.MOV.U32 R155, RZ, RZ, R148 ;  /* 0x000000ffff9b7224 */ /* 0x000fe200078e0094 */
[----:B------:R-:W-:Y:S01]  /*1d0d0*/  IABS R148, R181 ;  /* 0x000000b500947213 */ /* 0x000fe20000000000 */
[----:B------:R-:W-:Y:S01]  /*1d0e0*/  IMAD.MOV R4, RZ, RZ, -R4 ;  /* 0x000000ffff047224 */ /* 0x000fe200078e0a04 */
[----:B------:R-:W-:-:S03]  /*1d0f0*/  ISETP.GT.U32.AND P2, PT, R2, R144, PT ;  /* 0x000000900200720c */ /* 0x000fc60003f44070 */
[----:B------:R-:W-:Y:S02]  /*1d100*/  IMAD R147, R2, R4, R147 ;  /* 0x0000000402937224 */ /* 0x000fe400078e0293 */
[----:B------:R-:W-:Y:S01]  /*1d110*/  IMAD.HI.U32 R4, R3, R148, RZ ;  /* 0x0000009403047227 */ /* 0x000fe200078e00ff */
[----:B------:R-:W-:-:S03]  /*1d120*/  IABS R149, R184 ;  /* 0x000000b800957213 */ /* 0x000fc60000000000 */
[----:B------:R-:W-:Y:S02]  /*1d130*/  @!P6 IMAD.IADD R146, R146, 0x1, -R2 ;  /* 0x000000019292e824 */ /* 0x000fe400078e0a02 */
[----:B------:R-:W-:Y:S01]  /*1d140*/  IMAD.MOV R4, RZ, RZ, -R4 ;  /* 0x000000ffff047224 */ /* 0x000fe200078e0a04 */
[----:B------:R-:W-:Y:S01]  /*1d150*/  IABS R150, R183 ;  /* 0x000000b700967213 */ /* 0x000fe20000000000 */
[----:B------:R-:W-:Y:S01]  /*1d160*/  @!P3 IMAD.MOV R143, RZ, RZ, -R143 ;  /* 0x000000ffff8fb224 */ /* 0x000fe200078e0a8f */
[----:B------:R-:W-:Y:S01]  /*1d170*/  ISETP.GT.U32.AND P3, PT, R2, R146, PT ;  /* 0x000000920200720c */ /* 0x000fe20003f64070 */
[----:B------:R-:W-:-:S04]  /*1d180*/  IMAD.HI.U32 R8, R3, R149, RZ ;  /* 0x0000009503087227 */ /* 0x000fc800078e00ff */
[----:B------:R-:W-:Y:S02]  /*1d190*/  IMAD R148, R2, R4, R148 ;  /* 0x0000000402947224 */ /* 0x000fe400078e0294 */
[----:B------:R-:W-:Y:S01]  /*1d1a0*/  @!P2 IMAD.IADD R144, R144, 0x1, -R2 ;  /* 0x000000019090a824 */ /* 0x000fe200078e0a02 */
[C---:B------:R-:W-:Y:S01]  /*1d1b0*/  ISETP.GT.U32.AND P2, PT, R2.reuse, R147, PT ;  /* 0x000000930200720c */ /* 0x040fe20003f44070 */
[----:B------:R-:W-:Y:S01]  /*1d1c0*/  IMAD.HI.U32 R4, R3, R150, RZ ;  /* 0x0000009603047227 */ /* 0x000fe200078e00ff */
[----:B------:R-:W-:-:S03]  /*1d1d0*/  ISETP.GT.U32.AND P6, PT, R2, R148, PT ;  /* 0x000000940200720c */ /* 0x000fc60003fc4070 */
[----:B------:R-:W-:Y:S02]  /*1d1e0*/  IMAD.MOV R8, RZ, RZ, -R8 ;  /* 0x000000ffff087224 */ /* 0x000fe400078e0a08 */
[----:B------:R-:W-:Y:S02]  /*1d1f0*/  IMAD.MOV R4, RZ, RZ, -R4 ;  /* 0x000000ffff047224 */ /* 0x000fe400078e0a04 */
[C---:B------:R-:W-:Y:S02]  /*1d200*/  IMAD R149, R2.reuse, R8, R149 ;  /* 0x0000000802957224 */ /* 0x040fe400078e0295 */
[----:B------:R-:W-:Y:S02]  /*1d210*/  IMAD R150, R2, R4, R150 ;  /* 0x0000000402967224 */ /* 0x000fe400078e0296 */
[----:B------:R-:W-:Y:S01]  /*1d220*/  @!P3 IMAD.IADD R146, R146, 0x1, -R2 ;  /* 0x000000019292b824 */ /* 0x000fe200078e0a02 */
[C---:B------:R-:W-:Y:S01]  /*1d230*/  ISETP.GT.U32.AND P3, PT, R2.reuse, R149, PT ;  /* 0x000000950200720c */ /* 0x040fe20003f64070 */
[----:B------:R-:W-:Y:S01]  /*1d240*/  IMAD.MOV.U32 R168, RZ, RZ, R151 ;  /* 0x000000ffffa87224 */ /* 0x000fe200078e0097 */
[----:B------:R-:W-:Y:S01]  /*1d250*/  IABS R151, R182 ;  /* 0x000000b600977213 */ /* 0x000fe20000000000 */
[----:B------:R-:W-:Y:S01]  /*1d260*/  @!P0 IMAD.MOV R146, RZ, RZ, -R146 ;  /* 0x000000ffff928224 */ /* 0x000fe200078e0a92 */
[----:B------:R-:W-:Y:S01]  /*1d270*/  ISETP.GT.U32.AND P0, PT, R2, R150, PT ;  /* 0x000000960200720c */ /* 0x000fe20003f04070 */
[--C-:B------:R-:W-:Y:S01]  /*1d280*/  @!P2 IMAD.IADD R147, R147, 0x1, -R2.reuse ;  /* 0x000000019393a824 */ /* 0x100fe200078e0a02 */
[----:B------:R-:W-:Y:S01]  /*1d290*/  ISETP.GE.AND P2, PT, R181, RZ, PT ;  /* 0x000000ffb500720c */ /* 0x000fe20003f46270 */
[----:B------:R-:W-:-:S02]  /*1d2a0*/  @!P6 IMAD.IADD R148, R148, 0x1, -R2 ;  /* 0x000000019494e824 */ /* 0x000fc400078e0a02 */
[----:B------:R-:W-:Y:S02]  /*1d2b0*/  IMAD.MOV.U32 R181, RZ, RZ, R175 ;  /* 0x000000ffffb57224 */ /* 0x000fe400078e00af */
[----:B------:R-:W-:Y:S01]  /*1d2c0*/  IMAD.HI.U32 R4, R3, R151, RZ ;  /* 0x0000009703047227 */ /* 0x000fe200078e00ff */
[----:B------:R-:W-:-:S03]  /*1d2d0*/  ISETP.GT.U32.AND P6, PT, R2, R148, PT ;  /* 0x000000940200720c */ /* 0x000fc60003fc4070 */
[----:B------:R-:W-:Y:S02]  /*1d2e0*/  IMAD.MOV.U32 R175, RZ, RZ, R168 ;  /* 0x000000ffffaf7224 */ /* 0x000fe400078e00a8 */
[----:B------:R-:W-:Y:S02]  /*1d2f0*/  IMAD.MOV.U32 R168, RZ, RZ, R156 ;  /* 0x000000ffffa87224 */ /* 0x000fe400078e009c */
[----:B------:R-:W-:Y:S01]  /*1d300*/  IMAD.MOV.U32 R156, RZ, RZ, R152 ;  /* 0x000000ffff9c7224 */ /* 0x000fe200078e0098 */
[----:B------:R-:W-:Y:S01]  /*1d310*/  IABS R152, R188 ;  /* 0x000000bc00987213 */ /* 0x000fe20000000000 */
[----:B------:R-:W-:Y:S02]  /*1d320*/  IMAD.MOV R4, RZ, RZ, -R4 ;  /* 0x000000ffff047224 */ /* 0x000fe400078e0a04 */
[----:B------:R-:W-:Y:S02]  /*1d330*/  @!P3 IMAD.IADD R149, R149, 0x1, -R2 ;  /* 0x000000019595b824 */ /* 0x000fe400078e0a02 */
[----:B------:R-:W-:-:S02]  /*1d340*/  IMAD R151, R2, R4, R151 ;  /* 0x0000000402977224 */ /* 0x000fc400078e0297 */
[----:B------:R-:W-:-:S04]  /*1d350*/  IMAD.HI.U32 R4, R3, R152, RZ ;  /* 0x0000009803047227 */ /* 0x000fc800078e00ff */
[----:B------:R-:W-:Y:S01]  /*1d360*/  @!P1 IMAD.MOV R144, RZ, RZ, -R144 ;  /* 0x000000ffff909224 */ /* 0x000fe200078e0a90 */
[----:B------:R-:W-:Y:S01]  /*1d370*/  ISETP.GT.U32.AND P1, PT, R2, R147, PT ;  /* 0x000000930200720c */ /* 0x000fe20003f24070 */
[----:B------:R-:W-:Y:S01]  /*1d380*/  @!P0 IMAD.IADD R150, R150, 0x1, -R2 ;  /* 0x0000000196968824 */ /* 0x000fe200078e0a02 */
[----:B------:R-:W-:Y:S01]  /*1d390*/  ISETP.GT.U32.AND P0, PT, R2, R149, PT ;  /* 0x000000950200720c */ /* 0x000fe20003f04070 */
[----:B------:R-:W-:Y:S02]  /*1d3a0*/  IMAD.MOV R4, RZ, RZ, -R4 ;  /* 0x000000ffff047224 */ /* 0x000fe400078e0a04 */
[----:B------:R-:W-:Y:S02]  /*1d3b0*/  @!P6 IMAD.IADD R148, R148, 0x1, -R2 ;  /* 0x000000019494e824 */ /* 0x000fe400078e0a02 */
[----:B------:R-:W-:Y:S02]  /*1d3c0*/  IMAD R152, R2, R4, R152 ;  /* 0x0000000402987224 */ /* 0x000fe400078e0298 */
[----:B------:R-:W-:Y:S01]  /*1d3d0*/  @!P4 IMAD.MOV R145, RZ, RZ, -R145 ;  /* 0x000000ffff91c224 */ /* 0x000fe200078e0a91 */
[----:B------:R-:W-:Y:S01]  /*1d3e0*/  ISETP.GE.AND P4, PT, R184, RZ, PT ;  /* 0x000000ffb800720c */ /* 0x000fe20003f86270 */
[----:B------:R-:W-:Y:S01]  /*1d3f0*/  @!P2 IMAD.MOV R148, RZ, RZ, -R148 ;  /* 0x000000ffff94a224 */ /* 0x000fe200078e0a94 */
[----:B------:R-:W-:Y:S01]  /*1d400*/  ISETP.GT.U32.AND P2, PT, R2, R152, PT ;  /* 0x000000980200720c */ /* 0x000fe20003f44070 */
[----:B------:R-:W-:-:S02]  /*1d410*/  IMAD.MOV.U32 R185, RZ, RZ, R168 ;  /* 0x000000ffffb97224 */ /* 0x000fc400078e00a8 */
[----:B------:R-:W-:Y:S02]  /*1d420*/  IMAD.MOV.U32 R184, RZ, RZ, R165 ;  /* 0x000000ffffb87224 */ /* 0x000fe400078e00a5 */
[--C-:B------:R-:W-:Y:S01]  /*1d430*/  @!P1 IMAD.IADD R147, R147, 0x1, -R2.reuse ;  /* 0x0000000193939824 */ /* 0x100fe200078e0a02 */
[----:B------:R-:W-:Y:S01]  /*1d440*/  ISETP.GE.AND P1, PT, R183, RZ, PT ;  /* 0x000000ffb700720c */ /* 0x000fe20003f26270 */
[----:B------:R-:W-:Y:S01]  /*1d450*/  @!P0 IMAD.IADD R149, R149, 0x1, -R2 ;  /* 0x0000000195958824 */ /* 0x000fe200078e0a02 */
        /* <DEDUP_REMOVED lines=8> */
[----:B------:R-:W-:Y:S01]  /*1d4e0*/  ISETP.GE.AND P3, PT, R182, RZ, PT ;  /* 0x000000ffb600720c */ /* 0x000fe20003f66270 */
[----:B------:R-:W-:Y:S02]  /*1d4f0*/  IMAD.MOV.U32 R182, RZ, RZ, R163 ;  /* 0x000000ffffb67224 */ /* 0x000fe400078e00a3 */
[----:B------:R-:W-:Y:S01]  /*1d500*/  IMAD.MOV.U32 R163, RZ, RZ, R154 ;  /* 0x000000ffffa37224 */ /* 0x000fe200078e009a */
[----:B------:R-:W-:Y:S01]  /*1d510*/  IABS R154, R186 ;  /* 0x000000ba009a7213 */ /* 0x000fe20000000000 */
[----:B------:R-:W-:Y:S01]  /*1d520*/  @!P2 IMAD.IADD R152, R152, 0x1, -R2 ;  /* 0x000000019898a824 */ /* 0x000fe200078e0a02 */
[----:B------:R-:W-:Y:S01]  /*1d530*/  ISETP.GE.AND P2, PT, R186, RZ, PT ;  /* 0x000000ffba00720c */ /* 0x000fe20003f46270 */
[----:B------:R-:W-:-:S02]  /*1d540*/  IMAD.MOV.U32 R192, RZ, RZ, R185 ;  /* 0x000000ffffc07224 */ /* 0x000fc400078e00b9 */
[----:B----4-:R-:W-:Y:S02]  /*1d550*/  IMAD.MOV.U32 R178, RZ, RZ, R167 ;  /* 0x000000ffffb27224 */ /* 0x010fe400078e00a7 */
[----:B------:R-:W4:Y:S01]  /*1d560*/  LDL.LU R167, [R1+0x660] ;  /* 0x0006600001a77983 */ /* 0x000f220000300800 */
[----:B--2---:R-:W-:Y:S02]  /*1d570*/  IMAD.MOV.U32 R181, RZ, RZ, R177 ;  /* 0x000000ffffb57224 */ /* 0x004fe400078e00b1 */
[----:B---3--:R-:W-:Y:S02]  /*1d580*/  IMAD.MOV.U32 R177, RZ, RZ, R166 ;  /* 0x000000ffffb17224 */ /* 0x008fe400078e00a6 */
[----:B------:R-:W-:Y:S02]  /*1d590*/  IMAD.MOV.U32 R166, RZ, RZ, R159 ;  /* 0x000000ffffa67224 */ /* 0x000fe400078e009f */
[----:B------:R-:W2:Y:S04]  /*1d5a0*/  LDL.LU R159, [R1+0x6b4] ;  /* 0x0006b400019f7983 */ /* 0x000ea80000300800 */
[----:B------:R-:W3:Y:S04]  /*1d5b0*/  LDL.LU R183, [R1+0x644] ;  /* 0x0006440001b77983 */ /* 0x000ee80000300800 */
[----:B------:R-:W4:Y:S04]  /*1d5c0*/  LDL.LU R185, [R1+0x648] ;  /* 0x0006480001b97983 */ /* 0x000f280000300800 */
[----:B------:R-:W2:Y:S01]  /*1d5d0*/  LDL.LU R186, [R1+0x64c] ;  /* 0x00064c0001ba7983 */ /* 0x000ea20000300800 */
[----:B------:R-:W-:-:S02]  /*1d5e0*/  IMAD.MOV.U32 R165, RZ, RZ, R162 ;  /* 0x000000ffffa57224 */ /* 0x000fc400078e00a2 */
[----:B------:R-:W-:Y:S01]  /*1d5f0*/  IMAD.MOV.U32 R162, RZ, RZ, R153 ;  /* 0x000000ffffa27224 */ /* 0x000fe200078e0099 */
[----:B------:R-:W-:Y:S01]  /*1d600*/  IABS R153, R187 ;  /* 0x000000bb00997213 */ /* 0x000fe20000000000 */
[----:B------:R-:W-:Y:S01]  /*1d610*/  @!P5 IMAD.MOV R147, RZ, RZ, -R147 ;  /* 0x000000ffff93d224 */ /* 0x000fe200078e0a93 */
[----:B------:R-:W-:-:S03]  /*1d620*/  ISETP.GT.U32.AND P5, PT, R2, R150, PT ;  /* 0x000000960200720c */ /* 0x000fc60003fa4070 */
[----:B------:R-:W-:-:S04]  /*1d630*/  IMAD.HI.U32 R4, R3, R153, RZ ;  /* 0x0000009903047227 */ /* 0x000fc800078e00ff */
[----:B------:R-:W-:Y:S02]  /*1d640*/  IMAD.MOV R4, RZ, RZ, -R4 ;  /* 0x000000ffff047224 */ /* 0x000fe400078e0a04 */
[----:B------:R-:W-:Y:S01]  /*1d650*/  IMAD.MOV.U32 R168, RZ, RZ, R156 ;  /* 0x000000ffffa87224 */ /* 0x000fe200078e009c */
[----:B------:R-:W-:Y:S01]  /*1d660*/  IABS R156, R191 ;  /* 0x000000bf009c7213 */ /* 0x000fe20000000000 */
[C---:B------:R-:W-:Y:S01]  /*1d670*/  IMAD R153, R2.reuse, R4, R153 ;  /* 0x0000000402997224 */ /* 0x040fe200078e0299 */
[C---:B------:R-:W-:Y:S01]  /*1d680*/  ISETP.GT.U32.AND P6, PT, R2.reuse, R151, PT ;  /* 0x000000970200720c */ /* 0x040fe20003fc4070 */
[----:B------:R-:W-:Y:S01]  /*1d690*/  @!P4 IMAD.MOV R149, RZ, RZ, -R149 ;  /* 0x000000ffff95c224 */ /* 0x000fe200078e0a95 */
[----:B------:R-:W-:Y:S01]  /*1d6a0*/  ISETP.GT.U32.AND P4, PT, R2, R152, PT ;  /* 0x000000980200720c */ /* 0x000fe20003f84070 */
[----:B------:R-:W-:-:S04]  /*1d6b0*/  IMAD.HI.U32 R4, R3, R156, RZ ;  /* 0x0000009c03047227 */ /* 0x000fc800078e00ff */
[----:B------:R-:W-:Y:S01]  /*1d6c0*/  @!P5 IMAD.IADD R150, R150, 0x1, -R2 ;  /* 0x000000019696d824 */ /* 0x000fe200078e0a02 */
[----:B------:R-:W-:Y:S01]  /*1d6d0*/  ISETP.GT.U32.AND P5, PT, R2, R153, PT ;  /* 0x000000990200720c */ /* 0x000fe20003fa4070 */
[----:B------:R-:W-:-:S04]  /*1d6e0*/  IMAD.MOV R4, RZ, RZ, -R4 ;  /* 0x000000ffff047224 */ /* 0x000fc800078e0a04 */
[----:B------:R-:W-:Y:S02]  /*1d6f0*/  IMAD R156, R2, R4, R156 ;  /* 0x00000004029c7224 */ /* 0x000fe400078e029c */
[--C-:B------:R-:W-:Y:S02]  /*1d700*/  @!P6 IMAD.IADD R151, R151, 0x1, -R2.reuse ;  /* 0x000000019797e824 */ /* 0x100fe400078e0a02 */
[--C-:B------:R-:W-:Y:S01]  /*1d710*/  @!P4 IMAD.IADD R152, R152, 0x1, -R2.reuse ;  /* 0x000000019898c824 */ /* 0x100fe200078e0a02 */
[C---:B------:R-:W-:Y:S02]  /*1d720*/  ISETP.GT.U32.AND P4, PT, R2.reuse, R156, PT ;  /* 0x0000009c0200720c */ /* 0x040fe40003f84070 */
[----:B------:R-:W-:Y:S01]  /*1d730*/  ISETP.GT.U32.AND P6, PT, R2, R151, PT ;  /* 0x000000970200720c */ /* 0x000fe20003fc4070 */
[----:B------:R-:W-:Y:S02]  /*1d740*/  @!P5 IMAD.IADD R153, R153, 0x1, -R2 ;  /* 0x000000019999d824 */ /* 0x000fe400078e0a02 */
[----:B------:R-:W-:-:S03]  /*1d750*/  @!P1 IMAD.MOV R150, RZ, RZ, -R150 ;  /* 0x000000ffff969224 */ /* 0x000fc600078e0a96 */
[----:B------:R-:W-:Y:S01]  /*1d760*/  ISETP.GT.U32.AND P1, PT, R2, R153, PT ;  /* 0x000000990200720c */ /* 0x000fe20003f24070 */
[----:B------:R-:W-:-:S04]  /*1d770*/  IMAD.MOV.U32 R164, RZ, RZ, R155 ;  /* 0x000000ffffa47224 */ /* 0x000fc800078e009b */
[--C-:B------:R-:W-:Y:S02]  /*1d780*/  @!P4 IMAD.IADD R156, R156, 0x1, -R2.reuse ;  /* 0x000000019c9cc824 */ /* 0x100fe400078e0a02 */
[----:B------:R-:W-:Y:S01]  /*1d790*/  @!P6 IMAD.IADD R151, R151, 0x1, -R2 ;  /* 0x000000019797e824 */ /* 0x000fe200078e0a02 */
[----:B------:R-:W-:Y:S01]  /*1d7a0*/  ISETP.GE.AND P6, PT, R187, RZ, PT ;  /* 0x000000ffbb00720c */ /* 0x000fe20003fc6270 */
[----:B------:R-:W-:Y:S01]  /*1d7b0*/  IMAD.MOV.U32 R187, RZ, RZ, R182 ;  /* 0x000000ffffbb7224 */ /* 0x000fe200078e00b6 */
[----:B------:R-:W-:Y:S02]  /*1d7c0*/  IABS R155, R190 ;  /* 0x000000be009b7213 */ /* 0x000fe40000000000 */
[----:B------:R-:W-:Y:S01]  /*1d7d0*/  ISETP.GT.U32.AND P4, PT, R2, R156, PT ;  /* 0x0000009c0200720c */ /* 0x000fe20003f84070 */
[----:B------:R-:W-:Y:S01]  /*1d7e0*/  @!P1 IMAD.IADD R153, R153, 0x1, -R2 ;  /* 0x0000000199999824 */ /* 0x000fe200078e0a02 */
[----:B------:R-:W-:Y:S01]  /*1d7f0*/  ISETP.GE.AND P1, PT, R190, RZ, PT ;  /* 0x000000ffbe00720c */ /* 0x000fe20003f26270 */
[----:B------:R-:W-:-:S02]  /*1d800*/  IMAD.MOV.U32 R190, RZ, RZ, R187 ;  /* 0x000000ffffbe7224 */ /* 0x000fc400078e00bb */
[----:B------:R-:W-:-:S04]  /*1d810*/  IMAD.HI.U32 R8, R3, R155, RZ ;  /* 0x0000009b03087227 */ /* 0x000fc800078e00ff */
[----:B------:R-:W-:Y:S02]  /*1d820*/  IMAD.MOV.U32 R193, RZ, RZ, R184 ;  /* 0x000000ffffc17224 */ /* 0x000fe400078e00b8 */
[----:B------:R-:W-:Y:S02]  /*1d830*/  IMAD.MOV.U32 R184, RZ, RZ, R172 ;  /* 0x000000ffffb87224 */ /* 0x000fe400078e00ac */
[----:B------:R-:W-:Y:S02]  /*1d840*/  IMAD.MOV R8, RZ, RZ, -R8 ;  /* 0x000000ffff087224 */ /* 0x000fe400078e0a08 */
[----:B------:R-:W-:Y:S02]  /*1d850*/  IMAD.MOV.U32 R182, RZ, RZ, R179 ;  /* 0x000000ffffb67224 */ /* 0x000fe400078e00b3 */
[----:B------:R-:W-:Y:S01]  /*1d860*/  IMAD R155, R2, R8, R155 ;  /* 0x00000008029b7224 */ /* 0x000fe200078e029b */
[----:B------:R-:W-:Y:S01]  /*1d870*/  IABS R8, R188 ;  /* 0x000000bc00087213 */ /* 0x000fe20000000000 */
[----:B------:R-:W-:Y:S01]  /*1d880*/  @!P4 IMAD.IADD R156, R156, 0x1, -R2 ;  /* 0x000000019c9cc824 */ /* 0x000fe200078e0a02 */
[----:B------:R-:W-:Y:S01]  /*1d890*/  ISETP.GE.AND P4, PT, R188, RZ, PT ;  /* 0x000000ffbc00720c */ /* 0x000fe20003f86270 */
[----:B------:R-:W-:Y:S01]  /*1d8a0*/  @!P0 IMAD.MOV R152, RZ, RZ, -R152 ;  /* 0x000000ffff988224 */ /* 0x000fe200078e0a98 */
[----:B------:R-:W-:Y:S01]  /*1d8b0*/  ISETP.GE.AND P0, PT, R191, RZ, PT ;  /* 0x000000ffbf00720c */ /* 0x000fe20003f06270 */
[----:B------:R-:W-:-:S04]  /*1d8c0*/  IMAD.HI.U32 R9, R3, R154, RZ ;  /* 0x0000009a03097227 */ /* 0x000fc800078e00ff */
[----:B------:R-:W-:Y:S02]  /*1d8d0*/  IMAD.MOV R9, RZ, RZ, -R9 ;  /* 0x000000ffff097224 */ /* 0x000fe400078e0a09 */
[----:B---3--:R-:W-:-:S04]  /*1d8e0*/  IMAD.MOV.U32 R187, RZ, RZ, R183 ;  /* 0x000000ffffbb7224 */ /* 0x008fc800078e00b7 */
[----:B------:R-:W-:Y:S02]  /*1d8f0*/  IMAD.MOV.U32 R195, RZ, RZ, R187 ;  /* 0x000000ffffc37224 */ /* 0x000fe400078e00bb */
[----:B--2---:R-:W-:Y:S02]  /*1d900*/  IMAD.MOV.U32 R187, RZ, RZ, R186 ;  /* 0x000000ffffbb7224 */ /* 0x004fe400078e00ba */
[----:B----4-:R-:W-:Y:S02]  /*1d910*/  IMAD.MOV.U32 R186, RZ, RZ, R185 ;  /* 0x000000ffffba7224 */ /* 0x010fe400078e00b9 */
        /* <DEDUP_REMOVED lines=20> */
[----:B------:R-:W-:-:S03]  /*1da60*/  IMAD.MOV.U32 R163, RZ, RZ, R161 ;  /* 0x000000ffffa37224 */ /* 0x000fc600078e00a1 */
[----:B------:R-:W2:Y:S01]  /*1da70*/  LDL.LU R161, [R1+0x71c] ;  /* 0x00071c0001a17983 */ /* 0x000ea20000300800 */
[----:B------:R-:W-:-:S05]  /*1da80*/  IMAD R154, R2, R9, R154 ;  /* 0x00000009029a7224 */ /* 0x000fca00078e029a */
[----:B------:R-:W-:Y:S01]  /*1da90*/  ISETP.GT.U32.AND P5, PT, R2, R154, PT ;  /* 0x0000009a0200720c */ /* 0x000fe20003fa4070 */
[----:B------:R-:W-:-:S12]  /*1daa0*/  IMAD.HI.U32 R9, R3, R8, RZ ;  /* 0x0000000803097227 */ /* 0x000fd800078e00ff */
[----:B------:R-:W-:-:S05]  /*1dab0*/  @!P5 IMAD.IADD R154, R154, 0x1, -R2 ;  /* 0x000000019a9ad824 */ /* 0x000fca00078e0a02 */
[C---:B------:R-:W-:Y:S01]  /*1dac0*/  ISETP.GT.U32.AND P5, PT, R2.reuse, R154, PT ;  /* 0x0000009a0200720c */ /* 0x040fe20003fa4070 */
[----:B------:R-:W-:Y:S02]  /*1dad0*/  IMAD.MOV R9, RZ, RZ, -R9 ;  /* 0x000000ffff097224 */ /* 0x000fe400078e0a09 */
[----:B------:R-:W-:Y:S01]  /*1dae0*/  @!P3 IMAD.MOV R151, RZ, RZ, -R151 ;  /* 0x000000ffff97b224 */ /* 0x000fe200078e0a97 */
[C---:B------:R-:W-:Y:S01]  /*1daf0*/  ISETP.GT.U32.AND P3, PT, R2.reuse, R155, PT ;  /* 0x0000009b0200720c */ /* 0x040fe20003f64070 */
[----:B------:R-:W-:Y:S01]  /*1db00*/  IMAD.MOV.U32 R172, RZ, RZ, R158 ;  /* 0x000000ffffac7224 */ /* 0x000fe200078e009e */
[----:B------:R-:W-:Y:S01]  /*1db10*/  IABS R158, R196 ;  /* 0x000000c4009e7213 */ /* 0x000fe20000000000 */
[----:B------:R-:W-:Y:S02]  /*1db20*/  IMAD R8, R2, R9, R8 ;  /* 0x0000000902087224 */ /* 0x000fe400078e0208 */
[----:B------:R-:W-:Y:S01]  /*1db30*/  IMAD.MOV.U32 R179, RZ, RZ, R157 ;  /* 0x000000ffffb37224 */ /* 0x000fe200078e009d */
[----:B------:R-:W-:Y:S01]  /*1db40*/  IABS R157, R189 ;  /* 0x000000bd009d7213 */ /* 0x000fe20000000000 */
[----:B------:R-:W-:-:S04]  /*1db50*/  IMAD.HI.U32 R10, R3, R158, RZ ;  /* 0x0000009e030a7227 */ /* 0x000fc800078e00ff */
[----:B------:R-:W-:Y:S01]  /*1db60*/  @!P5 IMAD.IADD R154, R154, 0x1, -R2 ;  /* 0x000000019a9ad824 */ /* 0x000fe200078e0a02 */
        /* <DEDUP_REMOVED lines=10> */
[----:B------:R-:W-:Y:S01]  /*1dc10*/  IABS R4, R193 ;  /* 0x000000c100047213 */ /* 0x000fe20000000000 */
[----:B------:R-:W-:Y:S01]  /*1dc20*/  IMAD.MOV.U32 R177, RZ, RZ, R167 ;  /* 0x000000ffffb17224 */ /* 0x000fe200078e00a7 */
[----:B------:R-:W-:Y:S01]  /*1dc30*/  IABS R9, R192 ;  /* 0x000000c000097213 */ /* 0x000fe20000000000 */
[----:B------:R-:W-:-:S02]  /*1dc40*/  IMAD.MOV.U32 R167, RZ, RZ, R159 ;  /* 0x000000ffffa77224 */ /* 0x000fc400078e009f */
[----:B------:R-:W-:-:S04]  /*1dc50*/  IMAD.HI.U32 R159, R3, R4, RZ ;  /* 0x00000004039f7227 */ /* 0x000fc800078e00ff */
[----:B------:R-:W-:-:S04]  /*1dc60*/  IMAD.HI.U32 R11, R3, R9, RZ ;  /* 0x00000009030b7227 */ /* 0x000fc800078e00ff */
[----:B------:R-:W-:Y:S02]  /*1dc70*/  IMAD.MOV R159, RZ, RZ, -R159 ;  /* 0x000000ffff9f7224 */ /* 0x000fe400078e0a9f */
[--C-:B------:R-:W-:Y:S01]  /*1dc80*/  @!P3 IMAD.IADD R155, R155, 0x1, -R2.reuse ;  /* 0x000000019b9bb824 */ /* 0x100fe200078e0a02 */
[----:B------:R-:W-:Y:S01]  /*1dc90*/  ISETP.GT.U32.AND P3, PT, R2, R157, PT ;  /* 0x0000009d0200720c */ /* 0x000fe20003f64070 */
[----:B------:R-:W-:Y:S01]  /*1dca0*/  @!P5 IMAD.IADD R158, R158, 0x1, -R2 ;  /* 0x000000019e9ed824 */ /* 0x000fe200078e0a02 */
[----:B------:R-:W-:Y:S01]  /*1dcb0*/  IABS R10, R190 ;  /* 0x000000be000a7213 */ /* 0x000fe20000000000 */
[----:B------:R-:W-:Y:S01]  /*1dcc0*/  IMAD.MOV R11, RZ, RZ, -R11 ;  /* 0x000000ffff0b7224 */ /* 0x000fe200078e0a0b */
[C---:B------:R-:W-:Y:S01]  /*1dcd0*/  ISETP.GT.U32.AND P5, PT, R2.reuse, R8, PT ;  /* 0x000000080200720c */ /* 0x040fe20003fa4070 */
[C---:B------:R-:W-:Y:S02]  /*1dce0*/  IMAD R4, R2.reuse, R159, R4 ;  /* 0x0000009f02047224 */ /* 0x040fe400078e0204 */
[----:B------:R-:W-:Y:S01]  /*1dcf0*/  @!P6 IMAD.MOV R153, RZ, RZ, -R153 ;  /* 0x000000ffff99e224 */ /* 0x000fe200078e0a99 */
[C---:B------:R-:W-:Y:S01]  /*1dd00*/  ISETP.GT.U32.AND P6, PT, R2.reuse, R158, PT ;  /* 0x0000009e0200720c */ /* 0x040fe20003fc4070 */
[----:B------:R-:W-:-:S02]  /*1dd10*/  IMAD R9, R2, R11, R9 ;  /* 0x0000000b02097224 */ /* 0x000fc400078e0209 */
[----:B------:R-:W-:Y:S01]  /*1dd20*/  @!P1 IMAD.MOV R155, RZ, RZ, -R155 ;  /* 0x000000ffff9b9224 */ /* 0x000fe200078e0a9b */
[----:B------:R-:W-:Y:S01]  /*1dd30*/  ISETP.GT.U32.AND P1, PT, R2, R4, PT ;  /* 0x000000040200720c */ /* 0x000fe20003f24070 */
[----:B------:R-:W-:-:S04]  /*1dd40*/  IMAD.HI.U32 R11, R3, R10, RZ ;  /* 0x0000000a030b7227 */ /* 0x000fc800078e00ff */
[----:B------:R-:W-:Y:S02]  /*1dd50*/  IMAD.MOV R11, RZ, RZ, -R11 ;  /* 0x000000ffff0b7224 */ /* 0x000fe400078e0a0b */
[----:B------:R-:W-:Y:S02]  /*1dd60*/  @!P3 IMAD.IADD R157, R157, 0x1, -R2 ;  /* 0x000000019d9db824 */ /* 0x000fe400078e0a02 */
[----:B------:R-:W-:Y:S02]  /*1dd70*/  IMAD R10, R2, R11, R10 ;  /* 0x0000000b020a7224 */ /* 0x000fe400078e020a */
[----:B------:R-:W-:Y:S01]  /*1dd80*/  @!P5 IMAD.IADD R8, R8, 0x1, -R2 ;  /* 0x000000010808d824 */ /* 0x000fe200078e0a02 */
[C---:B------:R-:W-:Y:S01]  /*1dd90*/  ISETP.GT.U32.AND P5, PT, R2.reuse, R9, PT ;  /* 0x000000090200720c */ /* 0x040fe20003fa4070 */
[----:B------:R-:W-:Y:S01]  /*1dda0*/  @!P2 IMAD.MOV R154, RZ, RZ, -R154 ;  /* 0x000000ffff9aa224 */ /* 0x000fe200078e0a9a */
[----:B------:R-:W-:Y:S01]  /*1ddb0*/  ISETP.GT.U32.AND P2, PT, R2, R157, PT ;  /* 0x0000009d0200720c */ /* 0x000fe20003f44070 */
[--C-:B------:R-:W-:Y:S01]  /*1ddc0*/  @!P6 IMAD.IADD R158, R158, 0x1, -R2.reuse ;  /* 0x000000019e9ee824 */ /* 0x100fe200078e0a02 */
[----:B------:R-:W-:Y:S01]  /*1ddd0*/  ISETP.GE.AND P3, PT, R189, RZ, PT ;  /* 0x000000ffbd00720c */ /* 0x000fe20003f66270 */
[----:B------:R-:W-:Y:S01]  /*1dde0*/  @!P1 IMAD.IADD R4, R4, 0x1, -R2 ;  /* 0x0000000104049824 */ /* 0x000fe200078e0a02 */
[----:B------:R-:W-:Y:S01]  /*1ddf0*/  ISETP.GT.U32.AND P6, PT, R2, R10, PT ;  /* 0x0000000a0200720c */ /* 0x000fe20003fc4070 */
[----:B------:R-:W-:-:S02]  /*1de00*/  IMAD.MOV.U32 R189, RZ, RZ, R181 ;  /* 0x000000ffffbd7224 */ /* 0x000fc400078e00b5 */
[----:B------:R-:W-:Y:S02]  /*1de10*/  IMAD.MOV.U32 R181, RZ, RZ, R177 ;  /* 0x000000ffffb57224 */ /* 0x000fe400078e00b1 */
[----:B------:R-:W-:Y:S01]  /*1de20*/  IMAD.MOV.U32 R177, RZ, RZ, R164 ;  /* 0x000000ffffb17224 */ /* 0x000fe200078e00a4 */
[----:B------:R-:W-:Y:S01]  /*1de30*/  ISETP.GT.U32.AND P1, PT, R2, R4, PT ;  /* 0x000000040200720c */ /* 0x000fe20003f24070 */
[----:B------:R-:W-:Y:S01]  /*1de40*/  IMAD.MOV.U32 R164, RZ, RZ, R162 ;  /* 0x000000ffffa47224 */ /* 0x000fe200078e00a2 */
[----:B------:R-:W-:Y:S01]  /*1de50*/  IABS R162, R195 ;  /* 0x000000c300a27213 */ /* 0x000fe20000000000 */
[----:B------:R-:W-:Y:S02]  /*1de60*/  @!P5 IMAD.IADD R9, R9, 0x1, -R2 ;  /* 0x000000010909d824 */ /* 0x000fe400078e0a02 */
[----:B------:R-:W-:Y:S02]  /*1de70*/  @!P0 IMAD.MOV R156, RZ, RZ, -R156 ;  /* 0x000000ffff9c8224 */ /* 0x000fe400078e0a9c */
[----:B------:R-:W-:Y:S01]  /*1de80*/  IMAD.HI.U32 R11, R3, R162, RZ ;  /* 0x000000a2030b7227 */ /* 0x000fe200078e00ff */
[----:B------:R-:W-:-:S03]  /*1de90*/  ISETP.GE.AND P0, PT, R196, RZ, PT ;  /* 0x000000ffc400720c */ /* 0x000fc60003f06270 */
[----:B------:R-:W-:Y:S01]  /*1dea0*/  @!P2 IMAD.IADD R157, R157, 0x1, -R2 ;  /* 0x000000019d9da824 */ /* 0x000fe200078e0a02 */
[----:B------:R-:W-:Y:S01]  /*1deb0*/  ISETP.GE.AND P2, PT, R193, RZ, PT ;  /* 0x000000ffc100720c */ /* 0x000fe20003f46270 */
[----:B0-----:R-:W-:Y:S02]  /*1dec0*/  IMAD.MOV.U32 R6, RZ, RZ, R8 ;  /* 0x000000ffff067224 */ /* 0x001fe400078e0008 */
[----:B------:R-:W-:Y:S01]  /*1ded0*/  @!P6 IMAD.IADD R10, R10, 0x1, -R2 ;  /* 0x000000010a0ae824 */ /* 0x000fe200078e0a02 */
[C---:B------:R-:W-:Y:S01]  /*1dee0*/  ISETP.GT.U32.AND P6, PT, R2.reuse, R9, PT ;  /* 0x000000090200720c */ /* 0x040fe20003fc4070 */
[----:B------:R-:W-:Y:S02]  /*1def0*/  IMAD.MOV R11, RZ, RZ, -R11 ;  /* 0x000000ffff0b7224 */ /* 0x000fe400078e0a0b */
[----:B------:R-:W-:Y:S02]  /*1df00*/  @!P4 IMAD.MOV R6, RZ, RZ, -R6 ;  /* 0x000000ffff06c224 */ /* 0x000fe400078e0a06 */
[----:B------:R-:W-:-:S02]  /*1df10*/  IMAD R162, R2, R11, R162 ;  /* 0x0000000b02a27224 */ /* 0x000fc400078e02a2 */
[----:B------:R-:W-:Y:S01]  /*1df20*/  @!P1 IMAD.IADD R4, R4, 0x1, -R2 ;  /* 0x0000000104049824 */ /* 0x000fe200078e0a02 */
[----:B------:R0:W-:Y:S01]  /*1df30*/  STL [R1+0x14c], R6 ;  /* 0x00014c0601007387 */ /* 0x0001e20000100800 */
[----:B------:R-:W-:Y:S01]  /*1df40*/  IMAD.MOV.U32 R7, RZ, RZ, R158 ;  /* 0x000000ffff077224 */ /* 0x000fe200078e009e */
[----:B------:R-:W-:Y:S01]  /*1df50*/  ISETP.GE.AND P4, PT, R192, RZ, PT ;  /* 0x000000ffc000720c */ /* 0x000fe20003f86270 */
[----:B------:R-:W-:Y:S01]  /*1df60*/  IMAD.MOV.U32 R197, RZ, RZ, R189 ;  /* 0x000000ffffc57224 */ /* 0x000fe200078e00bd */
[----:B------:R-:W-:Y:S01]  /*1df70*/  ISETP.GT.U32.AND P1, PT, R2, R162, PT ;  /* 0x000000a20200720c */ /* 0x000fe20003f24070 */
[----:B------:R-:W-:Y:S01]  /*1df80*/  @!P3 IMAD.MOV R157, RZ, RZ, -R157 ;  /* 0x000000ffff9db224 */ /* 0x000fe200078e0a9d */
[----:B------:R-:W-:Y:S01]  /*1df90*/  ISETP.GE.AND P5, PT, R190, RZ, PT ;  /* 0x000000ffbe00720c */ /* 0x000fe20003fa6270 */
[----:B------:R-:W-:Y:S02]  /*1dfa0*/  IMAD.MOV.U32 R193, RZ, RZ, R187 ;  /* 0x000000ffffc17224 */ /* 0x000fe400078e00bb */
[----:B0-----:R-:W-:Y:S01]  /*1dfb0*/  IMAD.MOV.U32 R6, RZ, RZ, R4 ;  /* 0x000000ffff067224 */ /* 0x001fe200078e0004 */
[----:B------:R-:W-:Y:S01]  /*1dfc0*/  ISETP.GT.U32.AND P3, PT, R2, R10, PT ;  /* 0x0000000a0200720c */ /* 0x000fe20003f64070 */
[----:B------:R-:W-:-:S02]  /*1dfd0*/  IMAD.MOV.U32 R189, RZ, RZ, R183 ;  /* 0x000000ffffbd7224 */ /* 0x000fc400078e00b7 */
[----:B------:R-:W-:Y:S02]  /*1dfe0*/  @!P0 IMAD.MOV R7, RZ, RZ, -R7 ;  /* 0x000000ffff078224 */ /* 0x000fe400078e0a07 */
[----:B------:R-:W-:Y:S02]  /*1dff0*/  IMAD.MOV.U32 R192, RZ, RZ, R188 ;  /* 0x000000ffffc07224 */ /* 0x000fe400078e00bc */
[----:B------:R-:W-:Y:S02]  /*1e000*/  IMAD.MOV.U32 R187, RZ, RZ, R185 ;  /* 0x000000ffffbb7224 */ /* 0x000fe400078e00b9 */
[----:B------:R-:W-:Y:S01]  /*1e010*/  @!P2 IMAD.MOV R6, RZ, RZ, -R6 ;  /* 0x000000ffff06a224 */ /* 0x000fe200078e0a06 */
[----:B------:R-:W3:Y:S01]  /*1e020*/  LDL.LU R185, [R1+0x728] ;  /* 0x0007280001b97983 */ /* 0x000ee20000300800 */
[----:B------:R-:W-:Y:S02]  /*1e030*/  IMAD.MOV.U32 R188, RZ, RZ, R181 ;  /* 0x000000ffffbc7224 */ /* 0x000fe400078e00b5 */
[----:B------:R-:W-:Y:S01]  /*1e040*/  @!P6 IMAD.IADD R9, R9, 0x1, -R2 ;  /* 0x000000010909e824 */ /* 0x000fe200078e0a02 */
[----:B------:R-:W3:Y:S01]  /*1e050*/  LDL.LU R183, [R1+0x6d0] ;  /* 0x0006d00001b77983 */ /* 0x000ee20000300800 */
[----:B------:R-:W-:-:S03]  /*1e060*/  ISETP.GE.AND P6, PT, R191, RZ, PT ;  /* 0x000000ffbf00720c */ /* 0x000fc60003fc6270 */
[----:B------:R-:W3:Y:S04]  /*1e070*/  LDL.LU R181, [R1+0x694] ;  /* 0x0006940001b57983 */ /* 0x000ee80000300800 */
[----:B------:R-:W-:Y:S04]  /*1e080*/  STL [R1+0x13c], R7 ;  /* 0x00013c0701007387 */ /* 0x000fe80000100800 */
[----:B------:R0:W-:Y:S01]  /*1e090*/  STL [R1+0x144], R6 ;  /* 0x0001440601007387 */ /* 0x0001e20000100800 */
[--C-:B------:R-:W-:Y:S02]  /*1e0a0*/  @!P1 IMAD.IADD R162, R162, 0x1, -R2.reuse ;  /* 0x00000001a2a29824 */ /* 0x100fe400078e0a02 */
[----:B------:R-:W-:-:S02]  /*1e0b0*/  @!P3 IMAD.IADD R10, R10, 0x1, -R2 ;  /* 0x000000010a0ab824 */ /* 0x000fc400078e0a02 */
[----:B0-----:R-:W-:-:S04]  /*1e0c0*/  IMAD.MOV.U32 R6, RZ, RZ, R9 ;  /* 0x000000ffff067224 */ /* 0x001fc800078e0009 */
[----:B------:R-:W-:Y:S01]  /*1e0d0*/  @!P4 IMAD.MOV R6, RZ, RZ, -R6 ;  /* 0x000000ffff06c224 */ /* 0x000fe200078e0a06 */
[----:B------:R-:W-:Y:S01]  /*1e0e0*/  ISETP.GE.AND P0, PT, R195, RZ, PT ;  /* 0x000000ffc300720c */ /* 0x000fe20003f06270 */
[----:B----4-:R-:W-:Y:S02]  /*1e0f0*/  IMAD.MOV.U32 R190, RZ, RZ, R184 ;  /* 0x000000ffffbe7224 */ /* 0x010fe400078e00b8 */
[----:B--2---:R-:W-:Y:S01]  /*1e100*/  IMAD.MOV.U32 R184, RZ, RZ, R161 ;  /* 0x000000ffffb87224 */ /* 0x004fe200078e00a1 */
[----:B------:R-:W-:Y:S01]  /*1e110*/  IABS R161, R191 ;  /* 0x000000bf00a17213 */ /* 0x000fe20000000000 */
[----:B------:R-:W-:Y:S02]  /*1e120*/  IMAD.MOV.U32 R191, RZ, RZ, R189 ;  /* 0x000000ffffbf7224 */ /* 0x000fe400078e00bd */
[----:B------:R-:W-:Y:S02]  /*1e130*/  IMAD.MOV.U32 R198, RZ, RZ, R190 ;  /* 0x000000ffffc67224 */ /* 0x000fe400078e00be */
[----:B------:R-:W-:-:S02]  /*1e140*/  IMAD.MOV.U32 R189, RZ, RZ, R187 ;  /* 0x000000ffffbd7224 */ /* 0x000fc400078e00bb */
[----:B------:R-:W-:Y:S02]  /*1e150*/  IMAD.MOV.U32 R190, RZ, RZ, R188 ;  /* 0x000000ffffbe7224 */ /* 0x000fe400078e00bc */
[----:B------:R-:W-:Y:S02]  /*1e160*/  IMAD.MOV.U32 R187, RZ, RZ, R180 ;  /* 0x000000ffffbb7224 */ /* 0x000fe400078e00b4 */
[----:B------:R-:W-:Y:S02]  /*1e170*/  IMAD.MOV.U32 R188, RZ, RZ, R186 ;  /* 0x000000ffffbc7224 */ /* 0x000fe400078e00ba */
[----:B------:R-:W-:Y:S02]  /*1e180*/  IMAD.MOV.U32 R180, RZ, RZ, R176 ;  /* 0x000000ffffb47224 */ /* 0x000fe400078e00b0 */
[----:B---3--:R-:W-:Y:S02]  /*1e190*/  IMAD.MOV.U32 R186, RZ, RZ, R182 ;  /* 0x000000ffffba7224 */ /* 0x008fe400078e00b6 */
[----:B------:R-:W-:-:S02]  /*1e1a0*/  IMAD.MOV.U32 R176, RZ, RZ, R175 ;  /* 0x000000ffffb07224 */ /* 0x000fc400078e00af */
[----:B------:R-:W-:Y:S02]  /*1e1b0*/  IMAD.MOV.U32 R182, RZ, RZ, R173 ;  /* 0x000000ffffb67224 */ /* 0x000fe400078e00ad */
[----:B------:R-:W-:Y:S01]  /*1e1c0*/  IMAD.MOV.U32 R175, RZ, RZ, R169 ;  /* 0x000000ffffaf7224 */ /* 0x000fe200078e00a9 */
[----:B------:R-:W-:Y:S01]  /*1e1d0*/  ISETP.GE.AND P1, PT, R191, RZ, PT ;  /* 0x000000ffbf00720c */ /* 0x000fe20003f26270 */
[----:B------:R-:W-:Y:S01]  /*1e1e0*/  IMAD.MOV.U32 R173, RZ, RZ, R168 ;  /* 0x000000ffffad7224 */ /* 0x000fe200078e00a8 */
[----:B------:R-:W-:Y:S01]  /*1e1f0*/  IABS R159, R191 ;  /* 0x000000bf009f7213 */ /* 0x000fe20000000000 */
[----:B------:R-:W-:Y:S02]  /*1e200*/  IMAD.MOV.U32 R169, RZ, RZ, R165 ;  /* 0x000000ffffa97224 */ /* 0x000fe400078e00a5 */
[----:B------:R-:W-:Y:S01]  /*1e210*/  IMAD.MOV.U32 R168, RZ, RZ, R167 ;  /* 0x000000ffffa87224 */ /* 0x000fe200078e00a7 */
[----:B------:R-:W2:Y:S01]  /*1e220*/  LDL.LU R165, [R1+0x6ec] ;  /* 0x0006ec0001a57983 */ /* 0x000ea20000300800 */
[----:B------:R-:W-:-:S02]  /*1e230*/  IMAD.MOV.U32 R191, RZ, RZ, R182 ;  /* 0x000000ffffbf7224 */ /* 0x000fc400078e00b6 */
[----:B------:R-:W-:Y:S01]  /*1e240*/  IMAD.MOV.U32 R182, RZ, RZ, R175 ;  /* 0x000000ffffb67224 */ /* 0x000fe200078e00af */
[----:B------:R-:W3:Y:S01]  /*1e250*/  LDL.LU R167, [R1+0x6b8] ;  /* 0x0006b80001a77983 */ /* 0x000ee20000300800 */
[----:B------:R-:W-:-:S03]  /*1e260*/  IMAD.MOV.U32 R196, RZ, RZ, R190 ;  /* 0x000000ffffc47224 */ /* 0x000fc600078e00be */
[----:B------:R-:W4:Y:S01]  /*1e270*/  LDL.LU R175, [R1+0x6c8] ;  /* 0x0006c80001af7983 */ /* 0x000f220000300800 */
[----:B------:R-:W-:-:S03]  /*1e280*/  IMAD.MOV.U32 R190, RZ, RZ, R189 ;  /* 0x000000ffffbe7224 */ /* 0x000fc600078e00bd */
[----:B------:R0:W-:Y:S01]  /*1e290*/  STL [R1+0x138], R6 ;  /* 0x0001380601007387 */ /* 0x0001e20000100800 */
[----:B------:R-:W-:Y:S02]  /*1e2a0*/  IMAD.MOV.U32 R189, RZ, RZ, R188 ;  /* 0x000000ffffbd7224 */ /* 0x000fe400078e00bc */
[----:B------:R-:W-:Y:S02]  /*1e2b0*/  IMAD.MOV.U32 R188, RZ, RZ, R187 ;  /* 0x000000ffffbc7224 */ /* 0x000fe400078e00bb */
[----:B0-----:R-:W-:-:S04]  /*1e2c0*/  IMAD.MOV.U32 R6, RZ, RZ, R10 ;  /* 0x000000ffff067224 */ /* 0x001fc800078e000a */
[----:B------:R-:W-:Y:S02]  /*1e2d0*/  @!P5 IMAD.MOV R6, RZ, RZ, -R6 ;  /* 0x000000ffff06d224 */ /* 0x000fe400078e0a06 */
[----:B------:R-:W-:Y:S02]  /*1e2e0*/  IMAD.MOV.U32 R195, RZ, RZ, R191 ;  /* 0x000000ffffc37224 */ /* 0x000fe400078e00bf */
[----:B------:R-:W-:Y:S01]  /*1e2f0*/  IMAD.MOV.U32 R191, RZ, RZ, R190 ;  /* 0x000000ffffbf7224 */ /* 0x000fe200078e00be */
[----:B------:R0:W-:Y:S01]  /*1e300*/  STL [R1+0x130], R6 ;  /* 0x0001300601007387 */ /* 0x0001e20000100800 */
[----:B------:R-:W-:-:S03]  /*1e310*/  IMAD.MOV.U32 R190, RZ, RZ, R188 ;  /* 0x000000ffffbe7224 */ /* 0x000fc600078e00bc */
[----:B------:R-:W2:Y:S01]  /*1e320*/  LDL.LU R188, [R1+0x684] ;  /* 0x0006840001bc7983 */ /* 0x000ea20000300800 */
[----:B------:R-:W-:-:S05]  /*1e330*/  IABS R8, R194 ;  /* 0x000000c200087213 */ /* 0x000fca0000000000 */
[----:B------:R-:W-:-:S04]  /*1e340*/  IMAD.HI.U32 R11, R3, R8, RZ ;  /* 0x00000008030b7227 */ /* 0x000fc800078e00ff */
[----:B------:R-:W-:-:S04]  /*1e350*/  IMAD.MOV R11, RZ, RZ, -R11 ;  /* 0x000000ffff0b7224 */ /* 0x000fc800078e0a0b */
[----:B------:R-:W-:-:S05]  /*1e360*/  IMAD R11, R2, R11, R8 ;  /* 0x0000000b020b7224 */ /* 0x000fca00078e0208 */
[----:B------:R-:W-:Y:S02]  /*1e370*/  ISETP.GT.U32.AND P3, PT, R2, R11, PT ;  /* 0x0000000b0200720c */ /* 0x000fe40003f64070 */
[----:B------:R-:W-:-:S05]  /*1e380*/  IABS R158, R193 ;  /* 0x000000c1009e7213 */ /* 0x000fca0000000000 */
[----:B------:R-:W-:-:S06]  /*1e390*/  IMAD.HI.U32 R9, R3, R158, RZ ;  /* 0x0000009e03097227 */ /* 0x000fcc00078e00ff */
[----:B------:R-:W-:-:S05]  /*1e3a0*/  @!P3 IMAD.IADD R11, R11, 0x1, -R2 ;  /* 0x000000010b0bb824 */ /* 0x000fca00078e0a02 */
[----:B------:R-:W-:Y:S01]  /*1e3b0*/  ISETP.GT.U32.AND P3, PT, R2, R11, PT ;  /* 0x0000000b0200720c */ /* 0x000fe20003f64070 */
[----:B------:R-:W-:Y:S02]  /*1e3c0*/  IMAD.MOV R9, RZ, RZ, -R9 ;  /* 0x000000ffff097224 */ /* 0x000fe400078e0a09 */
[----:B------:R-:W-:-:S04]  /*1e3d0*/  IMAD.HI.U32 R4, R3, R161, RZ ;  /* 0x000000a103047227 */ /* 0x000fc800078e00ff */
[C---:B------:R-:W-:Y:S02]  /*1e3e0*/  IMAD R158, R2.reuse, R9, R158 ;  /* 0x00000009029e7224 */ /* 0x040fe400078e029e */
[----:B------:R-:W-:Y:S01]  /*1e3f0*/  IMAD.MOV R4, RZ, RZ, -R4 ;  /* 0x000000ffff047224 */ /* 0x000fe200078e0a04 */
[----:B------:R-:W-:-:S03]  /*1e400*/  ISETP.GT.U32.AND P4, PT, R2, R162, PT ;  /* 0x000000a20200720c */ /* 0x000fc60003f84070 */
[----:B------:R-:W-:Y:S01]  /*1e410*/  @!P3 IMAD.IADD R11, R11, 0x1, -R2 ;  /* 0x000000010b0bb824 */ /* 0x000fe200078e0a02 */
[C---:B------:R-:W-:Y:S01]  /*1e420*/  ISETP.GT.U32.AND P3, PT, R2.reuse, R158, PT ;  /* 0x0000009e0200720c */ /* 0x040fe20003f64070 */
[----:B------:R-:W-:-:S05]  /*1e430*/  IMAD R161, R2, R4, R161 ;  /* 0x0000000402a17224 */ /* 0x000fca00078e02a1 */
[----:B------:R-:W-:-:S03]  /*1e440*/  ISETP.GT.U32.AND P5, PT, R2, R161, PT ;  /* 0x000000a10200720c */ /* 0x000fc60003fa4070 */
[----:B------:R-:W-:-:S04]  /*1e450*/  @!P4 IMAD.IADD R162, R162, 0x1, -R2 ;  /* 0x00000001a2a2c824 */ /* 0x000fc800078e0a02 */
[----:B------:R-:W-:Y:S01]  /*1e460*/  @!P3 IMAD.IADD R158, R158, 0x1, -R2 ;  /* 0x000000019e9eb824 */ /* 0x000fe200078e0a02 */
[----:B------:R-:W-:Y:S01]  /*1e470*/  ISETP.GE.AND P2, PT, R194, RZ, PT ;  /* 0x000000ffc200720c */ /* 0x000fe20003f46270 */
[----:B0-----:R-:W-:Y:S02]  /*1e480*/  IMAD.MOV.U32 R6, RZ, RZ, R162 ;  /* 0x000000ffff067224 */ /* 0x001fe400078e00a2 */
[----:B------:R-:W-:Y:S01]  /*1e490*/  IMAD.MOV.U32 R187, RZ, RZ, R169 ;  /* 0x000000ffffbb7224 */ /* 0x000fe200078e00a9 */
[----:B------:R-:W-:Y:S01]  /*1e4a0*/  ISETP.GT.U32.AND P3, PT, R2, R158, PT ;  /* 0x0000009e0200720c */ /* 0x000fe20003f64070 */
[----:B------:R-:W-:Y:S01]  /*1e4b0*/  @!P5 IMAD.IADD R161, R161, 0x1, -R2 ;  /* 0x00000001a1a1d824 */ /* 0x000fe200078e0a02 */
[----:B------:R-:W-:Y:S01]  /*1e4c0*/  ISETP.GE.AND P5, PT, R193, RZ, PT ;  /* 0x000000ffc100720c */ /* 0x000fe20003fa6270 */
[----:B------:R-:W-:Y:S02]  /*1e4d0*/  IMAD.MOV.U32 R193, RZ, RZ, R191 ;  /* 0x000000ffffc17224 */ /* 0x000fe400078e00bf */
[----:B------:R-:W-:-:S02]  /*1e4e0*/  @!P0 IMAD.MOV R6, RZ, RZ, -R6 ;  /* 0x000000ffff068224 */ /* 0x000fc400078e0a06 */
[----:B------:R-:W-:Y:S02]  /*1e4f0*/  IMAD.MOV.U32 R191, RZ, RZ, R190 ;  /* 0x000000ffffbf7224 */ /* 0x000fe400078e00be */
[----:B------:R-:W-:Y:S02]  /*1e500*/  IMAD.MOV.U32 R190, RZ, RZ, R187 ;  /* 0x000000ffffbe7224 */ /* 0x000fe400078e00bb */
[----:B------:R-:W-:Y:S02]  /*1e510*/  IMAD.MOV.U32 R187, RZ, RZ, R182 ;  /* 0x000000ffffbb7224 */ /* 0x000fe400078e00b6 */
[----:B------:R-:W4:Y:S01]  /*1e520*/  LDL.LU R182, [R1+0x6e4] ;  /* 0x0006e40001b67983 */ /* 0x000f220000300800 */
[----:B------:R-:W-:-:S03]  /*1e530*/  IMAD.MOV.U32 R194, RZ, RZ, R191 ;  /* 0x000000ffffc27224 */ /* 0x000fc600078e00bf */
[----:B------:R0:W-:Y:S01]  /*1e540*/  STL [R1+0x11c], R6 ;  /* 0x00011c0601007387 */ /* 0x0001e20000100800 */
[----:B------:R-:W-:Y:S02]  /*1e550*/  IMAD.MOV.U32 R191, RZ, RZ, R190 ;  /* 0x000000ffffbf7224 */ /* 0x000fe400078e00be */
[----:B------:R-:W-:Y:S01]  /*1e560*/  IMAD.MOV.U32 R190, RZ, RZ, R187 ;  /* 0x000000ffffbe7224 */ /* 0x000fe200078e00bb */
[----:B------:R-:W-:Y:S01]  /*1e570*/  IABS R4, R192 ;  /* 0x000000c000047213 */ /* 0x000fe20000000000 */
[----:B------:R-:W-:Y:S02]  /*1e580*/  @!P3 IMAD.IADD R158, R158, 0x1, -R2 ;  /* 0x000000019e9eb824 */ /* 0x000fe400078e0a02 */
[----:B0-----:R-:W-:Y:S01]  /*1e590*/  IMAD.MOV.U32 R6, RZ, RZ, R11 ;  /* 0x000000ffff067224 */ /* 0x001fe200078e000b */
[----:B------:R-:W-:-:S03]  /*1e5a0*/  ISETP.GE.AND P3, PT, R192, RZ, PT ;  /* 0x000000ffc000720c */ /* 0x000fc60003f66270 */
[----:B------:R-:W-:Y:S02]  /*1e5b0*/  @!P2 IMAD.MOV R6, RZ, RZ, -R6 ;  /* 0x000000ffff06a224 */ /* 0x000fe400078e0a06 */
[----:B------:R-:W-:Y:S02]  /*1e5c0*/  IMAD.MOV.U32 R192, RZ, RZ, R191 ;  /* 0x000000ffffc07224 */ /* 0x000fe400078e00bf */
[----:B------:R-:W-:Y:S01]  /*1e5d0*/  IMAD.MOV.U32 R187, RZ, RZ, R181 ;  /* 0x000000ffffbb7224 */ /* 0x000fe200078e00b5 */
[----:B------:R0:W-:Y:S01]  /*1e5e0*/  STL [R1+0x124], R6 ;  /* 0x0001240601007387 */ /* 0x0001e20000100800 */
[----:B------:R-:W-:Y:S02]  /*1e5f0*/  IMAD.MOV.U32 R191, RZ, RZ, R190 ;  /* 0x000000ffffbf7224 */ /* 0x000fe400078e00be */
[----:B------:R-:W-:Y:S02]  /*1e600*/  IMAD.MOV.U32 R181, RZ, RZ, R176 ;  /* 0x000000ffffb57224 */ /* 0x000fe400078e00b0 */
[----:B------:R-:W-:Y:S01]  /*1e610*/  IMAD.MOV.U32 R190, RZ, RZ, R189 ;  /* 0x000000ffffbe7224 */ /* 0x000fe200078e00bd */
[----:B------:R-:W4:Y:S01]  /*1e620*/  LDL.LU R176, [R1+0x6c4] ;  /* 0x0006c40001b07983 */ /* 0x000f220000300800 */
[----:B--2---:R-:W-:-:S03]  /*1e630*/  IMAD.MOV.U32 R189, RZ, RZ, R188 ;  /* 0x000000ffffbd7224 */ /* 0x004fc600078e00bc */
[----:B------:R-:W2:Y:S01]  /*1e640*/  LDL.LU R188, [R1+0x680] ;  /* 0x0006800001bc7983 */ /* 0x000ea20000300800 */
[----:B---3--:R-:W-:Y:S02]  /*1e650*/  IMAD.MOV.U32 R169, RZ, RZ, R167 ;  /* 0x000000ffffa97224 */ /* 0x008fe400078e00a7 */
[----:B------:R-:W-:Y:S02]  /*1e660*/  IMAD.MOV.U32 R167, RZ, RZ, R166 ;  /* 0x000000ffffa77224 */ /* 0x000fe400078e00a6 */
[----:B------:R-:W-:Y:S02]  /*1e670*/  IMAD.MOV.U32 R166, RZ, RZ, R160 ;  /* 0x000000ffffa67224 */ /* 0x000fe400078e00a0 */
[----:B------:R-:W-:-:S04]  /*1e680*/  IMAD.HI.U32 R160, R3, R159, RZ ;  /* 0x0000009f03a07227 */ /* 0x000fc800078e00ff */
[----:B------:R-:W-:-:S04]  /*1e690*/  IMAD.MOV R10, RZ, RZ, -R160 ;  /* 0x000000ffff0a7224 */ /* 0x000fc800078e0aa0 */
[----:B------:R-:W-:-:S05]  /*1e6a0*/  IMAD R159, R2, R10, R159 ;  /* 0x0000000a029f7224 */ /* 0x000fca00078e029f */
[----:B------:R-:W-:Y:S02]  /*1e6b0*/  ISETP.GT.U32.AND P4, PT, R2, R159, PT ;  /* 0x0000009f0200720c */ /* 0x000fe40003f84070 */
[----:B------:R-:W-:-:S05]  /*1e6c0*/  IABS R8, R197 ;  /* 0x000000c500087213 */ /* 0x000fca0000000000 */
[----:B------:R-:W-:Y:S01]  /*1e6d0*/  IMAD.HI.U32 R9, R3, R8, RZ ;  /* 0x0000000803097227 */ /* 0x000fe200078e00ff */
[----:B------:R-:W-:-:S03]  /*1e6e0*/  IABS R160, R198 ;  /* 0x000000c600a07213 */ /* 0x000fc60000000000 */
[----:B------:R-:W-:Y:S02]  /*1e6f0*/  IMAD.MOV R9, RZ, RZ, -R9 ;  /* 0x000000ffff097224 */ /* 0x000fe400078e0a09 */
[----:B------:R-:W-:Y:S02]  /*1e700*/  @!P4 IMAD.IADD R159, R159, 0x1, -R2 ;  /* 0x000000019f9fc824 */ /* 0x000fe400078e0a02 */
[----:B------:R-:W-:-:S03]  /*1e710*/  IMAD.HI.U32 R10, R3, R4, RZ ;  /* 0x00000004030a7227 */ /* 0x000fc600078e00ff */
[C---:B------:R-:W-:Y:S01]  /*1e720*/  ISETP.GT.U32.AND P0, PT, R2.reuse, R159, PT ;  /* 0x0000009f0200720c */ /* 0x040fe20003f04070 */
[C---:B------:R-:W-:Y:S02]  /*1e730*/  IMAD R8, R2.reuse, R9, R8 ;  /* 0x0000000902087224 */ /* 0x040fe400078e0208 */
[----:B------:R-:W-:Y:S01]  /*1e740*/  IMAD.HI.U32 R9, R3, R160, RZ ;  /* 0x000000a003097227 */ /* 0x000fe200078e00ff */
[----:B------:R-:W-:-:S03]  /*1e750*/  ISETP.GT.U32.AND P4, PT, R2, R161, PT ;  /* 0x000000a10200720c */ /* 0x000fc60003f84070 */
[----:B------:R-:W-:Y:S02]  /*1e760*/  IMAD.MOV R10, RZ, RZ, -R10 ;  /* 0x000000ffff0a7224 */ /* 0x000fe400078e0a0a */
[----:B------:R-:W-:Y:S02]  /*1e770*/  IMAD.MOV R9, RZ, RZ, -R9 ;  /* 0x000000ffff097224 */ /* 0x000fe400078e0a09 */
[C---:B------:R-:W-:Y:S02]  /*1e780*/  IMAD R4, R2.reuse, R10, R4 ;  /* 0x0000000a02047224 */ /* 0x040fe400078e0204 */
[C---:B------:R-:W-:Y:S02]  /*1e790*/  IMAD R160, R2.reuse, R9, R160 ;  /* 0x0000000902a07224 */ /* 0x040fe400078e02a0 */
[--C-:B------:R-:W-:Y:S01]  /*1e7a0*/  @!P0 IMAD.IADD R159, R159, 0x1, -R2.reuse ;  /* 0x000000019f9f8824 */ /* 0x100fe200078e0a02 */
[C---:B------:R-:W-:Y:S02]  /*1e7b0*/  ISETP.GT.U32.AND P2, PT, R2.reuse, R4, PT ;  /* 0x000000040200720c */ /* 0x040fe40003f44070 */
[C---:B------:R-:W-:Y:S01]  /*1e7c0*/  ISETP.GT.U32.AND P0, PT, R2.reuse, R160, PT ;  /* 0x000000a00200720c */ /* 0x040fe20003f04070 */
[----:B------:R-:W-:Y:S01]  /*1e7d0*/  @!P4 IMAD.IADD R161, R161, 0x1, -R2 ;  /* 0x00000001a1a1c824 */ /* 0x000fe200078e0a02 */
[----:B------:R-:W-:-:S02]  /*1e7e0*/  ISETP.GT.U32.AND P4, PT, R2, R8, PT ;  /* 0x000000080200720c */ /* 0x000fc40003f84070 */
[----:B------:R-:W-:Y:S01]  /*1e7f0*/  IABS R10, R196 ;  /* 0x000000c4000a7213 */ /* 0x000fe20000000000 */
[----:B0-----:R-:W-:-:S06]  /*1e800*/  IMAD.MOV.U32 R6, RZ, RZ, R161 ;  /* 0x000000ffff067224 */ /* 0x001fcc00078e00a1 */
[--C-:B------:R-:W-:Y:S02]  /*1e810*/  @!P2 IMAD.IADD R4, R4, 0x1, -R2.reuse ;  /* 0x000000010404a824 */ /* 0x100fe400078e0a02 */
[----:B------:R-:W-:Y:S01]  /*1e820*/  @!P0 IMAD.IADD R160, R160, 0x1, -R2 ;  /* 0x00000001a0a08824 */ /* 0x000fe200078e0a02 */
[----:B------:R-:W-:Y:S01]  /*1e830*/  ISETP.GE.AND P2, PT, R197, RZ, PT ;  /* 0x000000ffc500720c */ /* 0x000fe20003f46270 */
[----:B------:R-:W-:-:S04]  /*1e840*/  IMAD.HI.U32 R11, R3, R10, RZ ;  /* 0x0000000a030b7227 */ /* 0x000fc800078e00ff */
[----:B------:R-:W-:Y:S02]  /*1e850*/  IMAD.MOV.U32 R197, RZ, RZ, R191 ;  /* 0x000000ffffc57224 */ /* 0x000fe400078e00bf */
[----:B------:R-:W-:Y:S01]  /*1e860*/  @!P4 IMAD.IADD R8, R8, 0x1, -R2 ;  /* 0x000000010808c824 */ /* 0x000fe200078e0a02 */
[C---:B------:R-:W-:Y:S01]  /*1e870*/  ISETP.GT.U32.AND P4, PT, R2.reuse, R4, PT ;  /* 0x000000040200720c */ /* 0x040fe20003f84070 */
[----:B------:R-:W-:Y:S02]  /*1e880*/  IMAD.MOV.U32 R191, RZ, RZ, R190 ;  /* 0x000000ffffbf7224 */ /* 0x000fe400078e00be */
[----:B------:R-:W-:Y:S01]  /*1e890*/  @!P6 IMAD.MOV R6, RZ, RZ, -R6 ;  /* 0x000000ffff06e224 */ /* 0x000fe200078e0a06 */
[----:B------:R-:W-:Y:S01]  /*1e8a0*/  ISETP.GT.U32.AND P6, PT, R2, R160, PT ;  /* 0x000000a00200720c */ /* 0x000fe20003fc4070 */
[----:B------:R-:W-:Y:S02]  /*1e8b0*/  IMAD.MOV.U32 R190, RZ, RZ, R189 ;  /* 0x000000ffffbe7224 */ /* 0x000fe400078e00bd */
[----:B------:R-:W-:-:S02]  /*1e8c0*/  IMAD.MOV R11, RZ, RZ, -R11 ;  /* 0x000000ffff0b7224 */ /* 0x000fc400078e0a0b */
[----:B------:R-:W-:Y:S02]  /*1e8d0*/  IMAD.MOV.U32 R7, RZ, RZ, R159 ;  /* 0x000000ffff077224 */ /* 0x000fe400078e009f */
[----:B------:R-:W-:Y:S02]  /*1e8e0*/  IMAD R10, R2, R11, R10 ;  /* 0x0000000b020a7224 */ /* 0x000fe400078e020a */
[----:B------:R-:W-:Y:S02]  /*1e8f0*/  @!P1 IMAD.MOV R7, RZ, RZ, -R7 ;  /* 0x000000ffff079224 */ /* 0x000fe400078e0a07 */
[--C-:B------:R-:W-:Y:S01]  /*1e900*/  @!P4 IMAD.IADD R4, R4, 0x1, -R2.reuse ;  /* 0x000000010404c824 */ /* 0x100fe200078e0a02 */
[----:B------:R-:W-:Y:S01]  /*1e910*/  ISETP.GE.AND P4, PT, R196, RZ, PT ;  /* 0x000000ffc400720c */ /* 0x000fe20003f86270 */
[----:B------:R-:W-:Y:S01]  /*1e920*/  @!P6 IMAD.IADD R160, R160, 0x1, -R2 ;  /* 0x00000001a0a0e824 */ /* 0x000fe200078e0a02 */
[----:B------:R-:W-:Y:S02]  /*1e930*/  IABS R162, R195 ;  /* 0x000000c300a27213 */ /* 0x000fe40000000000 */
[----:B------:R-:W-:-:S02]  /*1e940*/  ISETP.GE.AND P6, PT, R195, RZ, PT ;  /* 0x000000ffc300720c */ /* 0x000fc40003fc6270 */
[----:B------:R-:W-:Y:S02]  /*1e950*/  IABS R11, R193 ;  /* 0x000000c1000b7213 */ /* 0x000fe40000000000 */
[----:B------:R-:W-:Y:S01]  /*1e960*/  ISETP.GE.AND P1, PT, R198, RZ, PT ;  /* 0x000000ffc600720c */ /* 0x000fe20003f26270 */
[----:B------:R-:W-:Y:S02]  /*1e970*/  IMAD.MOV.U32 R198, RZ, RZ, R190 ;  /* 0x000000ffffc67224 */ /* 0x000fe400078e00be */
[----:B--2---:R-:W-:Y:S02]  /*1e980*/  IMAD.MOV.U32 R189, RZ, RZ, R188 ;  /* 0x000000ffffbd7224 */ /* 0x004fe400078e00bc */
[----:B------:R-:W-:Y:S02]  /*1e990*/  IMAD.MOV.U32 R188, RZ, RZ, R173 ;  /* 0x000000ffffbc7224 */ /* 0x000fe400078e00ad */
[----:B------:R-:W2:Y:S04]  /*1e9a0*/  LDL.LU R173, [R1+0x738] ;  /* 0x0007380001ad7983 */ /* 0x000ea80000300800 */
[----:B------:R0:W-:Y:S01]  /*1e9b0*/  STL [R1+0xf0], R6 ;  /* 0x0000f00601007387 */ /* 0x0001e20000100800 */
[----:B------:R-:W-:-:S02]  /*1e9c0*/  IMAD.MOV.U32 R196, RZ, RZ, R188 ;  /* 0x000000ffffc47224 */ /* 0x000fc400078e00bc */
[----:B0-----:R-:W-:-:S04]  /*1e9d0*/  IMAD.MOV.U32 R6, RZ, RZ, R158 ;  /* 0x000000ffff067224 */ /* 0x001fc800078e009e */
[----:B------:R-:W-:Y:S01]  /*1e9e0*/  @!P5 IMAD.MOV R6, RZ, RZ, -R6 ;  /* 0x000000ffff06d224 */ /* 0x000fe200078e0a06 */
[----:B------:R-:W-:Y:S01]  /*1e9f0*/  ISETP.GT.U32.AND P5, PT, R2, R10, PT ;  /* 0x0000000a0200720c */ /* 0x000fe20003fa4070 */
[----:B------:R0:W-:Y:S01]  /*1ea00*/  STL [R1+0x108], R7 ;  /* 0x0001080701007387 */ /* 0x0001e20000100800 */
[----:B------:R-:W-:-:S03]  /*1ea10*/  IMAD.MOV.U32 R195, RZ, RZ, R189 ;  /* 0x000000ffffc37224 */ /* 0x000fc600078e00bd */
[----:B------:R1:W-:Y:S04]  /*1ea20*/  STL [R1+0x114], R6 ;  /* 0x0001140601007387 */ /* 0x0003e80000100800 */
[----:B------:R-:W3:Y:S04]  /*1ea30*/  LDL.LU R188, [R1+0x698] ;  /* 0x0006980001bc7983 */ /* 0x000ee80000300800 */
[----:B------:R-:W4:Y:S01]  /*1ea40*/  LDL.LU R189, [R1+0x6a8] ;  /* 0x0006a80001bd7983 */ /* 0x000f220000300800 */
[----:B------:R-:W-:Y:S01]  /*1ea50*/  @!P5 IMAD.IADD R10, R10, 0x1, -R2 ;  /* 0x000000010a0ad824 */ /* 0x000fe200078e0a02 */
[----:B------:R-:W-:Y:S01]  /*1ea60*/  ISETP.GE.AND P5, PT, R193, RZ, PT ;  /* 0x000000ffc100720c */ /* 0x000fe20003fa6270 */
[----:B------:R-:W-:Y:S01]  /*1ea70*/  IMAD.MOV.U32 R193, RZ, RZ, R191 ;  /* 0x000000ffffc17224 */ /* 0x000fe200078e00bf */
[----:B------:R-:W2:Y:S01]  /*1ea80*/  LDL.LU R190, [R1+0x6a4] ;  /* 0x0006a40001be7983 */ /* 0x000ea20000300800 */
[----:B------:R-:W-:-:S03]  /*1ea90*/  IMAD.MOV.U32 R191, RZ, RZ, R186 ;  /* 0x000000ffffbf7224 */ /* 0x000fc600078e00ba */
[----:B------:R-:W2:Y:S01]  /*1eaa0*/  LDL.LU R186, [R1+0x6a0] ;  /* 0x0006a00001ba7983 */ /* 0x000ea20000300800 */
[----:B------:R-:W-:Y:S01]  /*1eab0*/  ISETP.GT.U32.AND P0, PT, R2, R8, PT ;  /* 0x000000080200720c */ /* 0x000fe20003f04070 */
[----:B------:R-:W-:-:S04]  /*1eac0*/  IMAD.HI.U32 R9, R3, R162, RZ ;  /* 0x000000a203097227 */ /* 0x000fc800078e00ff */
[----:B------:R-:W-:-:S04]  /*1ead0*/  IMAD.MOV R9, RZ, RZ, -R9 ;  /* 0x000000ffff097224 */ /* 0x000fc800078e0a09 */
[----:B------:R-:W-:-:S04]  /*1eae0*/  IMAD R162, R2, R9, R162 ;  /* 0x0000000902a27224 */ /* 0x000fc800078e02a2 */
[----:B------:R-:W-:Y:S01]  /*1eaf0*/  @!P0 IMAD.IADD R8, R8, 0x1, -R2 ;  /* 0x0000000108088824 */ /* 0x000fe200078e0a02 */
[----:B------:R-:W-:Y:S01]  /*1eb00*/  ISETP.GT.U32.AND P0, PT, R2, R162, PT ;  /* 0x000000a20200720c */ /* 0x000fe20003f04070 */
[----:B------:R-:W-:Y:S01]  /*1eb10*/  IMAD.HI.U32 R9, R3, R11, RZ ;  /* 0x0000000b03097227 */ /* 0x000fe200078e00ff */
[----:B------:R-:W-:-:S03]  /*1eb20*/  IABS R158, R194 ;  /* 0x000000c2009e7213 */ /* 0x000fc60000000000 */
[----:B------:R-:W-:Y:S01]  /*1eb30*/  IMAD.MOV R9, RZ, RZ, -R9 ;  /* 0x000000ffff097224 */ /* 0x000fe200078e0a09 */
[----:B------:R-:W-:Y:S01]  /*1eb40*/  IABS R159, R192 ;  /* 0x000000c0009f7213 */ /* 0x000fe20000000000 */
[----:B0-----:R-:W-:Y:S02]  /*1eb50*/  IMAD.MOV.U32 R7, RZ, RZ, R4 ;  /* 0x000000ffff077224 */ /* 0x001fe400078e0004 */
[----:B------:R-:W-:Y:S02]  /*1eb60*/  IMAD R11, R2, R9, R11 ;  /* 0x00000009020b7224 */ /* 0x000fe400078e020b */
[----:B------:R-:W-:-:S04]  /*1eb70*/  IMAD.HI.U32 R161, R3, R158, RZ ;  /* 0x0000009e03a17227 */ /* 0x000fc800078e00ff */
[----:B------:R-:W-:Y:S01]  /*1eb80*/  @!P0 IMAD.IADD R162, R162, 0x1, -R2 ;  /* 0x00000001a2a28824 */ /* 0x000fe200078e0a02 */
[C---:B------:R-:W-:Y:S01]  /*1eb90*/  ISETP.GT.U32.AND P0, PT, R2.reuse, R10, PT ;  /* 0x0000000a0200720c */ /* 0x040fe20003f04070 */
[----:B------:R-:W-:Y:S01]  /*1eba0*/  @!P3 IMAD.MOV R7, RZ, RZ, -R7 ;  /* 0x000000ffff07b224 */ /* 0x000fe200078e0a07 */
[----:B------:R-:W-:Y:S01]  /*1ebb0*/  ISETP.GT.U32.AND P3, PT, R2, R11, PT ;  /* 0x0000000b0200720c */ /* 0x000fe20003f64070 */
[----:B-1----:R-:W-:Y:S02]  /*1ebc0*/  IMAD.MOV.U32 R6, RZ, RZ, R8 ;  /* 0x000000ffff067224 */ /* 0x002fe400078e0008 */
[----:B------:R-:W-:-:S04]  /*1ebd0*/  IMAD.HI.U32 R4, R3, R159, RZ ;  /* 0x0000009f03047227 */ /* 0x000fc800078e00ff */
[----:B------:R-:W-:Y:S02]  /*1ebe0*/  IMAD.MOV R8, RZ, RZ, -R161 ;  /* 0x000000ffff087224 */ /* 0x000fe400078e0aa1 */
[----:B------:R-:W-:Y:S02]  /*1ebf0*/  IMAD.MOV R4, RZ, RZ, -R4 ;  /* 0x000000ffff047224 */ /* 0x000fe400078e0a04 */
[C---:B------:R-:W-:Y:S01]  /*1ec00*/  IMAD R158, R2.reuse, R8, R158 ;  /* 0x00000008029e7224 */ /* 0x040fe200078e029e */
[----:B------:R-:W-:Y:S01]  /*1ec10*/  IABS R9, R197 ;  /* 0x000000c500097213 */ /* 0x000fe20000000000 */
[----:B------:R-:W-:Y:S01]  /*1ec20*/  @!P2 IMAD.MOV R6, RZ, RZ, -R6 ;  /* 0x000000ffff06a224 */ /* 0x000fe200078e0a06 */
[C---:B------:R-:W-:Y:S01]  /*1ec30*/  ISETP.GT.U32.AND P2, PT, R2.reuse, R162, PT ;  /* 0x000000a20200720c */ /* 0x040fe20003f44070 */
[----:B------:R-:W-:Y:S02]  /*1ec40*/  IMAD R159, R2, R4, R159 ;  /* 0x00000004029f7224 */ /* 0x000fe400078e029f */
[--C-:B------:R-:W-:Y:S01]  /*1ec50*/  @!P0 IMAD.IADD R10, R10, 0x1, -R2.reuse ;  /* 0x000000010a0a8824 */ /* 0x100fe200078e0a02 */
[C---:B------:R-:W-:Y:S01]  /*1ec60*/  ISETP.GT.U32.AND P0, PT, R2.reuse, R158, PT ;  /* 0x0000009e0200720c */ /* 0x040fe20003f04070 */
[----:B------:R-:W-:Y:S01]  /*1ec70*/  @!P3 IMAD.IADD R11, R11, 0x1, -R2 ;  /* 0x000000010b0bb824 */ /* 0x000fe200078e0a02 */
[----:B------:R-:W-:Y:S01]  /*1ec80*/  STL [R1+0x104], R7 ;  /* 0x0001040701007387 */ /* 0x000fe20000100800 */
[----:B------:R-:W-:Y:S01]  /*1ec90*/  ISETP.GT.U32.AND P3, PT, R2, R159, PT ;  /* 0x0000009f0200720c */ /* 0x000fe20003f64070 */
[----:B------:R-:W-:-:S02]  /*1eca0*/  IMAD.HI.U32 R8, R3, R9, RZ ;  /* 0x0000000903087227 */ /* 0x000fc400078e00ff */
[----:B------:R0:W-:Y:S02]  /*1ecb0*/  STL [R1+0xf4], R6 ;  /* 0x0000f40601007387 */ /* 0x0001e40000100800 */
[----:B------:R-:W-:Y:S02]  /*1ecc0*/  IMAD.MOV R8, RZ, RZ, -R8 ;  /* 0x000000ffff087224 */ /* 0x000fe400078e0a08 */
[----:B0-----:R-:W-:-:S04]  /*1ecd0*/  IMAD.MOV.U32 R6, RZ, RZ, R160 ;  /* 0x000000ffff067224 */ /* 0x001fc800078e00a0 */
[----:B------:R-:W-:Y:S02]  /*1ece0*/  @!P1 IMAD.MOV R6, RZ, RZ, -R6 ;  /* 0x000000ffff069224 */ /* 0x000fe400078e0a06 */
[--C-:B------:R-:W-:Y:S01]  /*1ecf0*/  @!P2 IMAD.IADD R162, R162, 0x1, -R2.reuse ;  /* 0x00000001a2a2a824 */ /* 0x100fe200078e0a02 */
[----:B------:R-:W-:Y:S01]  /*1ed00*/  ISETP.GE.AND P2, PT, R192, RZ, PT ;  /* 0x000000ffc000720c */ /* 0x000fe20003f46270 */
[----:B------:R-:W-:Y:S01]  /*1ed10*/  IMAD R9, R2, R8, R9 ;  /* 0x0000000802097224 */ /* 0x000fe200078e0209 */
[----:B------:R-:W-:Y:S01]  /*1ed20*/  IABS R8, R196 ;  /* 0x000000c400087213 */ /* 0x000fe20000000000 */
[----:B------:R-:W-:Y:S01]  /*1ed30*/  @!P0 IMAD.IADD R158, R158, 0x1, -R2 ;  /* 0x000000019e9e8824 */ /* 0x000fe200078e0a02 */
[----:B------:R0:W-:Y:S01]  /*1ed40*/  STL [R1+0xec], R6 ;  /* 0x0000ec0601007387 */ /* 0x0001e20000100800 */
[----:B------:R-:W-:Y:S02]  /*1ed50*/  IMAD.MOV.U32 R192, RZ, RZ, R171 ;  /* 0x000000ffffc07224 */ /* 0x000fe400078e00ab */
[----:B------:R-:W-:Y:S01]  /*1ed60*/  IMAD.MOV.U32 R171, RZ, RZ, R170 ;  /* 0x000000ffffab7224 */ /* 0x000fe200078e00aa */
[----:B------:R-:W-:Y:S01]  /*1ed70*/  ISETP.GE.AND P1, PT, R194, RZ, PT ;  /* 0x000000ffc200720c */ /* 0x000fe20003f26270 */
[----:B------:R-:W-:-:S02]  /*1ed80*/  IMAD.MOV.U32 R170, RZ, RZ, R164 ;  /* 0x000000ffffaa7224 */ /* 0x000fc400078e00a4 */
[----:B------:R-:W-:Y:S01]  /*1ed90*/  @!P3 IMAD.IADD R159, R159, 0x1, -R2 ;  /* 0x000000019f9fb824 */ /* 0x000fe200078e0a02 */
[C---:B------:R-:W-:Y:S01]  /*1eda0*/  ISETP.GT.U32.AND P3, PT, R2.reuse, R158, PT ;  /* 0x0000009e0200720c */ /* 0x040fe20003f64070 */
[----:B0-----:R-:W-:Y:S01]  /*1edb0*/  IMAD.MOV.U32 R6, RZ, RZ, R10 ;  /* 0x000000ffff067224 */ /* 0x001fe200078e000a */
[----:B------:R-:W-:Y:S01]  /*1edc0*/  ISETP.GT.U32.AND P0, PT, R2, R11, PT ;  /* 0x0000000b0200720c */ /* 0x000fe20003f04070 */
[----:B------:R-:W-:Y:S02]  /*1edd0*/  IMAD.MOV.U32 R164, RZ, RZ, R163 ;  /* 0x000000ffffa47224 */ /* 0x000fe400078e00a3 */
[----:B------:R-:W-:Y:S02]  /*1ede0*/  IMAD.MOV.U32 R194, RZ, RZ, R191 ;  /* 0x000000ffffc27224 */ /* 0x000fe400078e00bf */
[----:B------:R-:W-:-:S04]  /*1edf0*/  IMAD.HI.U32 R163, R3, R8, RZ ;  /* 0x0000000803a37227 */ /* 0x000fc800078e00ff */
[----:B------:R-:W-:Y:S02]  /*1ee00*/  IMAD.MOV.U32 R191, RZ, RZ, R187 ;  /* 0x000000ffffbf7224 */ /* 0x000fe400078e00bb */
[----:B------:R-:W-:Y:S02]  /*1ee10*/  @!P4 IMAD.MOV R6, RZ, RZ, -R6 ;  /* 0x000000ffff06c224 */ /* 0x000fe400078e0a06 */
[----:B------:R-:W-:Y:S02]  /*1ee20*/  IMAD.MOV.U32 R187, RZ, RZ, R181 ;  /* 0x000000ffffbb7224 */ /* 0x000fe400078e00b5 */
[----:B------:R-:W-:Y:S02]  /*1ee30*/  IMAD.MOV.U32 R181, RZ, RZ, R172 ;  /* 0x000000ffffb57224 */ /* 0x000fe400078e00ac */
[----:B------:R-:W-:Y:S02]  /*1ee40*/  IMAD.MOV.U32 R172, RZ, RZ, R167 ;  /* 0x000000ffffac7224 */ /* 0x000fe400078e00a7 */
[----:B------:R-:W-:Y:S01]  /*1ee50*/  IMAD.MOV R163, RZ, RZ, -R163 ;  /* 0x000000ffffa37224 */ /* 0x000fe200078e0aa3 */
[----:B------:R-:W2:Y:S04]  /*1ee60*/  LDL.LU R167, [R1+0x724] ;  /* 0x0007240001a77983 */ /* 0x000ea80000300800 */
[----:B------:R0:W-:Y:S01]  /*1ee70*/  STL [R1+0xe8], R6 ;  /* 0x0000e80601007387 */ /* 0x0001e20000100800 */
[----:B------:R-:W-:-:S02]  /*1ee80*/  IMAD R8, R2, R163, R8 ;  /* 0x000000a302087224 */ /* 0x000fc400078e0208 */
[----:B------:R-:W-:Y:S02]  /*1ee90*/  @!P3 IMAD.IADD R158, R158, 0x1, -R2 ;  /* 0x000000019e9eb824 */ /* 0x000fe400078e0a02 */
[----:B0-----:R-:W-:Y:S01]  /*1eea0*/  IMAD.MOV.U32 R6, RZ, RZ, R162 ;  /* 0x000000ffff067224 */ /* 0x001fe200078e00a2 */
[----:B------:R-:W-:Y:S01]  /*1eeb0*/  ISETP.GT.U32.AND P3, PT, R2, R8, PT ;  /* 0x000000080200720c */ /* 0x000fe20003f64070 */
[----:B------:R-:W-:Y:S02]  /*1eec0*/  @!P0 IMAD.IADD R11, R11, 0x1, -R2 ;  /* 0x000000010b0b8824 */ /* 0x000fe400078e0a02 */
[----:B------:R-:W-:Y:S01]  /*1eed0*/  @!P6 IMAD.MOV R6, RZ, RZ, -R6 ;  /* 0x000000ffff06e224 */ /* 0x000fe200078e0a06 */
[----:B------:R-:W-:Y:S01]  /*1eee0*/  ISETP.GE.AND P0, PT, R197, RZ, PT ;  /* 0x000000ffc500720c */ /* 0x000fe20003f06270 */
[----:B------:R-:W-:-:S03]  /*1eef0*/  IMAD.MOV.U32 R197, RZ, RZ, R192 ;  /* 0x000000ffffc57224 */ /* 0x000fc600078e00c0 */
[----:B------:R0:W-:Y:S01]  /*1ef00*/  STL [R1+0xe4], R6 ;  /* 0x0000e40601007387 */ /* 0x0001e20000100800 */
[----:B------:R-:W-:Y:S02]  /*1ef10*/  IMAD.MOV.U32 R192, RZ, RZ, R191 ;  /* 0x000000ffffc07224 */ /* 0x000fe400078e00bf */
[----:B0-----:R-:W-:-:S04]  /*1ef20*/  IMAD.MOV.U32 R6, RZ, RZ, R11 ;  /* 0x000000ffff067224 */ /* 0x001fc800078e000b */
[----:B------:R-:W-:Y:S01]  /*1ef30*/  @!P5 IMAD.MOV R6, RZ, RZ, -R6 ;  /* 0x000000ffff06d224 */ /* 0x000fe200078e0a06 */
[----:B------:R-:W-:Y:S01]  /*1ef40*/  ISETP.GE.AND P5, PT, R196, RZ, PT ;  /* 0x000000ffc400720c */ /* 0x000fe20003fa6270 */
[----:B------:R-:W-:Y:S01]  /*1ef50*/  IMAD.MOV.U32 R196, RZ, RZ, R192 ;  /* 0x000000ffffc47224 */ /* 0x000fe200078e00c0 */
[----:B------:R-:W-:Y:S01]  /*1ef60*/  IABS R4, R195 ;  /* 0x000000c300047213 */ /* 0x000fe20000000000 */
[----:B------:R-:W-:Y:S01]  /*1ef70*/  @!P3 IMAD.IADD R8, R8, 0x1, -R2 ;  /* 0x000000010808b824 */ /* 0x000fe200078e0a02 */
[----:B------:R-:W-:Y:S01]  /*1ef80*/  ISETP.GE.AND P3, PT, R195, RZ, PT ;  /* 0x000000ffc300720c */ /* 0x000fe20003f66270 */
[----:B----4-:R-:W-:Y:S02]  /*1ef90*/  IMAD.MOV.U32 R191, RZ, RZ, R189 ;  /* 0x000000ffffbf7224 */ /* 0x010fe400078e00bd */
[----:B---3--:R-:W-:Y:S02]  /*1efa0*/  IMAD.MOV.U32 R189, RZ, RZ, R188 ;  /* 0x000000ffffbd7224 */ /* 0x008fe400078e00bc */
        /* <DEDUP_REMOVED lines=9> */
[----:B--2---:R-:W-:Y:S01]  /*1f040*/  IMAD.MOV.U32 R179, RZ, RZ, R173 ;  /* 0x000000ffffb37224 */ /* 0x004fe200078e00ad */
[----:B------:R-:W2:Y:S01]  /*1f050*/  LDL.LU R180, [R1+0x6f0] ;  /* 0x0006f00001b47983 */ /* 0x000ea20000300800 */
[----:B------:R-:W-:Y:S02]  /*1f060*/  IMAD.MOV.U32 R192, RZ, RZ, R191 ;  /* 0x000000ffffc07224 */ /* 0x000fe400078e00bf */
[----:B------:R-:W-:Y:S01]  /*1f070*/  IMAD.MOV.U32 R173, RZ, RZ, R172 ;  /* 0x000000ffffad7224 */ /* 0x000fe200078e00ac */
[----:B------:R0:W-:Y:S01]  /*1f080*/  STL [R1+0xe0], R6 ;  /* 0x0000e00601007387 */ /* 0x0001e20000100800 */
[----:B------:R-:W-:-:S02]  /*1f090*/  IMAD.MOV.U32 R191, RZ, RZ, R190 ;  /* 0x000000ffffbf7224 */ /* 0x000fc400078e00be */
[----:B------:R-:W-:Y:S02]  /*1f0a0*/  IMAD.MOV.U32 R172, RZ, RZ, R171 ;  /* 0x000000ffffac7224 */ /* 0x000fe400078e00ab */
[----:B------:R-:W-:Y:S01]  /*1f0b0*/  IMAD.MOV.U32 R190, RZ, RZ, R186 ;  /* 0x000000ffffbe7224 */ /* 0x000fe200078e00ba */
[----:B------:R-:W3:Y:S01]  /*1f0c0*/  LDL.LU R171, [R1+0x700] ;  /* 0x0007000001ab7983 */ /* 0x000ee20000300800 */
[----:B------:R-:W-:-:S03]  /*1f0d0*/  IMAD.MOV.U32 R186, RZ, RZ, R183 ;  /* 0x000000ffffba7224 */ /* 0x000fc600078e00b7 */
[----:B------:R-:W4:Y:S01]  /*1f0e0*/  LDL.LU R183, [R1+0x6cc] ;  /* 0x0006cc0001b77983 */ /* 0x000f220000300800 */
[----:B------:R-:W-:Y:S01]  /*1f0f0*/  ISETP.GT.U32.AND P4, PT, R2, R159, PT ;  /* 0x0000009f0200720c */ /* 0x000fe20003f84070 */
[----:B------:R-:W-:Y:S01]  /*1f100*/  IMAD.HI.U32 R10, R3, R4, RZ ;  /* 0x00000004030a7227 */ /* 0x000fe200078e00ff */
[----:B------:R-:W-:-:S03]  /*1f110*/  IABS R161, R193 ;  /* 0x000000c100a17213 */ /* 0x000fc60000000000 */
[----:B------:R-:W-:Y:S01]  /*1f120*/  IMAD.MOV R10, RZ, RZ, -R10 ;  /* 0x000000ffff0a7224 */ /* 0x000fe200078e0a0a */
[----:B------:R-:W-:-:S03]  /*1f130*/  ISETP.GT.U32.AND P6, PT, R2, R9, PT ;  /* 0x000000090200720c */ /* 0x000fc60003fc4070 */
[----:B------:R-:W-:Y:S02]  /*1f140*/  IMAD R4, R2, R10, R4 ;  /* 0x0000000a02047224 */ /* 0x000fe400078e0204 */
[----:B------:R-:W-:Y:S01]  /*1f150*/  IMAD.HI.U32 R10, R3, R161, RZ ;  /* 0x000000a1030a7227 */ /* 0x000fe200078e00ff */
[----:B------:R-:W-:-:S03]  /*1f160*/  IABS R162, R194 ;  /* 0x000000c200a27213 */ /* 0x000fc60000000000 */
[----:B------:R-:W-:Y:S01]  /*1f170*/  @!P4 IMAD.IADD R159, R159, 0x1, -R2 ;  /* 0x000000019f9fc824 */ /* 0x000fe200078e0a02 */
[C---:B------:R-:W-:Y:S01]  /*1f180*/  ISETP.GT.U32.AND P4, PT, R2.reuse, R4, PT ;  /* 0x000000040200720c */ /* 0x040fe20003f84070 */
[----:B------:R-:W-:Y:S02]  /*1f190*/  IMAD.MOV R10, RZ, RZ, -R10 ;  /* 0x000000ffff0a7224 */ /* 0x000fe400078e0a0a */
[----:B------:R-:W-:Y:S01]  /*1f1a0*/  @!P1 IMAD.MOV R158, RZ, RZ, -R158 ;  /* 0x000000ffff9e9224 */ /* 0x000fe200078e0a9e */
[C---:B------:R-:W-:Y:S01]  /*1f1b0*/  ISETP.GT.U32.AND P1, PT, R2.reuse, R8, PT ;  /* 0x000000080200720c */ /* 0x040fe20003f24070 */
[----:B------:R-:W-:Y:S02]  /*1f1c0*/  IMAD R161, R2, R10, R161 ;  /* 0x0000000a02a17224 */ /* 0x000fe400078e02a1 */
[----:B------:R-:W-:-:S04]  /*1f1d0*/  IMAD.HI.U32 R10, R3, R162, RZ ;  /* 0x000000a2030a7227 */ /* 0x000fc800078e00ff */
[----:B------:R-:W-:Y:S01]  /*1f1e0*/  @!P6 IMAD.IADD R9, R9, 0x1, -R2 ;  /* 0x000000010909e824 */ /* 0x000fe200078e0a02 */
[----:B------:R-:W-:Y:S01]  /*1f1f0*/  IABS R160, R198 ;  /* 0x000000c600a07213 */ /* 0x000fe20000000000 */
[----:B------:R-:W-:Y:S02]  /*1f200*/  IMAD.MOV R10, RZ, RZ, -R10 ;  /* 0x000000ffff0a7224 */ /* 0x000fe400078e0a0a */
[----:B------:R-:W-:Y:S01]  /*1f210*/  @!P4 IMAD.IADD R4, R4, 0x1, -R2 ;  /* 0x000000010404c824 */ /* 0x000fe200078e0a02 */
[C---:B------:R-:W-:Y:S01]  /*1f220*/  ISETP.GT.U32.AND P6, PT, R2.reuse, R9, PT ;  /* 0x000000090200720c */ /* 0x040fe20003fc4070 */
[C---:B------:R-:W-:Y:S02]  /*1f230*/  IMAD R162, R2.reuse, R10, R162 ;  /* 0x0000000a02a27224 */ /* 0x040fe400078e02a2 */
[----:B------:R-:W-:Y:S01]  /*1f240*/  IMAD.HI.U32 R163, R3, R160, RZ ;  /* 0x000000a003a37227 */ /* 0x000fe200078e00ff */
[----:B------:R-:W-:-:S03]  /*1f250*/  ISETP.GT.U32.AND P4, PT, R2, R4, PT ;  /* 0x000000040200720c */ /* 0x000fc60003f84070 */
[----:B------:R-:W-:Y:S01]  /*1f260*/  @!P1 IMAD.IADD R8, R8, 0x1, -R2 ;  /* 0x0000000108089824 */ /* 0x000fe200078e0a02 */
[----:B------:R-:W-:Y:S01]  /*1f270*/  ISETP.GT.U32.AND P1, PT, R2, R162, PT ;  /* 0x000000a20200720c */ /* 0x000fe20003f24070 */
[----:B------:R-:W-:-:S04]  /*1f280*/  IMAD.MOV R11, RZ, RZ, -R163 ;  /* 0x000000ffff0b7224 */ /* 0x000fc800078e0aa3 */
[----:B------:R-:W-:Y:S02]  /*1f290*/  IMAD R160, R2, R11, R160 ;  /* 0x0000000b02a07224 */ /* 0x000fe400078e02a0 */
[----:B------:R-:W-:-:S03]  /*1f2a0*/  @!P6 IMAD.IADD R9, R9, 0x1, -R2 ;  /* 0x000000010909e824 */ /* 0x000fc600078e0a02 */
[----:B------:R-:W-:Y:S01]  /*1f2b0*/  ISETP.GT.U32.AND P6, PT, R2, R160, PT ;  /* 0x000000a00200720c */ /* 0x000fe20003fc4070 */
[----:B0-----:R-:W-:Y:S02]  /*1f2c0*/  IMAD.MOV.U32 R6, RZ, RZ, R9 ;  /* 0x000000ffff067224 */ /* 0x001fe400078e0009 */
[--C-:B------:R-:W-:Y:S01]  /*1f2d0*/  @!P4 IMAD.IADD R4, R4, 0x1, -R2.reuse ;  /* 0x000000010404c824 */ /* 0x100fe200078e0a02 */
[----:B------:R-:W-:Y:S01]  /*1f2e0*/  ISETP.GE.AND P4, PT, R193, RZ, PT ;  /* 0x000000ffc100720c */ /* 0x000fe20003f86270 */
[----:B------:R-:W-:Y:S02]  /*1f2f0*/  @!P1 IMAD.IADD R162, R162, 0x1, -R2 ;  /* 0x00000001a2a29824 */ /* 0x000fe400078e0a02 */
[----:B------:R-:W-:Y:S02]  /*1f300*/  @!P0 IMAD.MOV R6, RZ, RZ, -R6 ;  /* 0x000000ffff068224 */ /* 0x000fe400078e0a06 */
[----:B------:R-:W-:Y:S02]  /*1f310*/  IMAD.MOV.U32 R193, RZ, RZ, R192 ;  /* 0x000000ffffc17224 */ /* 0x000fe400078e00c0 */
[----:B------:R-:W-:-:S02]  /*1f320*/  IMAD.MOV.U32 R192, RZ, RZ, R191 ;  /* 0x000000ffffc07224 */ /* 0x000fc400078e00bf */
[----:B------:R-:W-:Y:S01]  /*1f330*/  IMAD.MOV.U32 R191, RZ, RZ, R190 ;  /* 0x000000ffffbf7224 */ /* 0x000fe200078e00be */
[----:B------:R-:W-:Y:S01]  /*1f340*/  ISETP.GT.U32.AND P1, PT, R2, R162, PT ;  /* 0x000000a20200720c */ /* 0x000fe20003f24070 */
[----:B------:R-:W-:Y:S01]  /*1f350*/  IMAD.MOV.U32 R190, RZ, RZ, R189 ;  /* 0x000000ffffbe7224 */ /* 0x000fe200078e00bd */
[----:B------:R0:W-:Y:S01]  /*1f360*/  STL [R1+0xdc], R6 ;  /* 0x0000dc0601007387 */ /* 0x0001e20000100800 */
[----:B------:R-:W-:Y:S02]  /*1f370*/  IMAD.MOV.U32 R189, RZ, RZ, R176 ;  /* 0x000000ffffbd7224 */ /* 0x000fe400078e00b0 */
[----:B------:R-:W-:Y:S02]  /*1f380*/  IMAD.MOV.U32 R176, RZ, RZ, R175 ;  /* 0x000000ffffb07224 */ /* 0x000fe400078e00af */
[----:B------:R-:W-:Y:S02]  /*1f390*/  IMAD.MOV.U32 R175, RZ, RZ, R173 ;  /* 0x000000ffffaf7224 */ /* 0x000fe400078e00ad */
[----:B------:R-:W-:-:S02]  /*1f3a0*/  IMAD.MOV.U32 R173, RZ, RZ, R170 ;  /* 0x000000ffffad7224 */ /* 0x000fc400078e00aa */
[----:B0-----:R-:W-:Y:S02]  /*1f3b0*/  IMAD.MOV.U32 R6, RZ, RZ, R8 ;  /* 0x000000ffff067224 */ /* 0x001fe400078e0008 */
[----:B------:R-:W-:Y:S01]  /*1f3c0*/  @!P6 IMAD.IADD R160, R160, 0x1, -R2 ;  /* 0x00000001a0a0e824 */ /* 0x000fe200078e0a02 */
[----:B------:R-:W-:Y:S01]  /*1f3d0*/  ISETP.GE.AND P6, PT, R194, RZ, PT ;  /* 0x000000ffc200720c */ /* 0x000fe20003fc6270 */
[----:B------:R-:W-:Y:S02]  /*1f3e0*/  IMAD.MOV.U32 R205, RZ, RZ, R191 ;  /* 0x000000ffffcd7224 */ /* 0x000fe400078e00bf */
[----:B------:R-:W-:Y:S02]  /*1f3f0*/  IMAD.MOV.U32 R201, RZ, RZ, R193 ;  /* 0x000000ffffc97224 */ /* 0x000fe400078e00c1 */
[----:B------:R-:W-:Y:S02]  /*1f400*/  IMAD.MOV.U32 R191, RZ, RZ, R190 ;  /* 0x000000ffffbf7224 */ /* 0x000fe400078e00be */
[----:B------:R-:W-:-:S02]  /*1f410*/  @!P5 IMAD.MOV R6, RZ, RZ, -R6 ;  /* 0x000000ffff06d224 */ /* 0x000fc400078e0a06 */
[----:B------:R-:W-:Y:S02]  /*1f420*/  IMAD.MOV.U32 R190, RZ, RZ, R189 ;  /* 0x000000ffffbe7224 */ /* 0x000fe400078e00bd */
[----:B------:R-:W-:Y:S02]  /*1f430*/  IMAD.MOV.U32 R194, RZ, RZ, R175 ;  /* 0x000000ffffc27224 */ /* 0x000fe400078e00af */
[----:B------:R-:W-:Y:S01]  /*1f440*/  IMAD.MOV.U32 R193, RZ, RZ, R173 ;  /* 0x000000ffffc17224 */ /* 0x000fe200078e00ad */
[----:B------:R-:W2:Y:S01]  /*1f450*/  LDL.LU R175, [R1+0x704] ;  /* 0x0007040001af7983 */ /* 0x000ea20000300800 */
[----:B------:R-:W-:Y:S02]  /*1f460*/  @!P3 IMAD.MOV R4, RZ, RZ, -R4 ;  /* 0x000000ffff04b224 */ /* 0x000fe400078e0a04 */
[----:B------:R-:W-:Y:S02]  /*1f470*/  IMAD.MOV.U32 R189, RZ, RZ, R176 ;  /* 0x000000ffffbd7224 */ /* 0x000fe400078e00b0 */
[----:B------:R-:W3:Y:S01]  /*1f480*/  LDL.LU R176, [R1+0x6d4] ;  /* 0x0006d40001b07983 */ /* 0x000ee20000300800 */
[----:B------:R-:W-:-:S02]  /*1f490*/  IMAD.MOV.U32 R204, RZ, RZ, R192 ;  /* 0x000000ffffcc7224 */ /* 0x000fc400078e00c0 */
[----:B------:R-:W-:Y:S01]  /*1f4a0*/  IMAD.MOV.U32 R202, RZ, RZ, R193 ;  /* 0x000000ffffca7224 */ /* 0x000fe200078e00c1 */
[----:B------:R-:W3:Y:S01]  /*1f4b0*/  LDL.LU R173, [R1+0x730] ;  /* 0x0007300001ad7983 */ /* 0x000ee20000300800 */
[----:B------:R-:W-:Y:S01]  /*1f4c0*/  IMAD.MOV.U32 R192, RZ, RZ, R172 ;  /* 0x000000ffffc07224 */ /* 0x000fe200078e00ac */
[----:B------:R-:W-:Y:S01]  /*1f4d0*/  ISETP.GT.U32.AND P0, PT, R2, R161, PT ;  /* 0x000000a10200720c */ /* 0x000fe20003f04070 */
[----:B------:R-:W-:Y:S01]  /*1f4e0*/  IMAD.MOV.U32 R193, RZ, RZ, R250 ;  /* 0x000000ffffc17224 */ /* 0x000fe200078e00fa */
[----:B------:R-:W-:Y:S01]  /*1f4f0*/  STL [R1+0xd0], R6 ;  /* 0x0000d00601007387 */ /* 0x000fe20000100800 */
[----:B------:R-:W-:Y:S01]  /*1f500*/  IMAD.MOV.U32 R172, RZ, RZ, R165 ;  /* 0x000000ffffac7224 */ /* 0x000fe200078e00a5 */
[----:B------:R-:W-:Y:S01]  /*1f510*/  IABS R165, R195 ;  /* 0x000000c300a57213 */ /* 0x000fe20000000000 */
[----:B------:R-:W-:Y:S01]  /*1f520*/  @!P1 IMAD.IADD R162, R162, 0x1, -R2 ;  /* 0x00000001a2a29824 */ /* 0x000fe200078e0a02 */
[----:B------:R0:W-:Y:S01]  /*1f530*/  STL [R1+0xd8], R4 ;  /* 0x0000d80401007387 */ /* 0x0001e20000100800 */
[----:B------:R-:W-:Y:S01]  /*1f540*/  IMAD.MOV.U32 R208, RZ, RZ, R194 ;  /* 0x000000ffffd07224 */ /* 0x000fe200078e00c2 */
[----:B------:R-:W-:-:S02]  /*1f550*/  ISETP.GE.AND P1, PT, R195, RZ, PT ;  /* 0x000000ffc300720c */ /* 0x000fc40003f26270 */
[----:B------:R-:W3:Y:S04]  /*1f560*/  LDL.LU R250, [R1+0x748] ;  /* 0x0007480001fa7983 */ /* 0x000ee80000300800 */
[----:B------:R-:W3:Y:S04]  /*1f570*/  LDL.LU R194, [R1+0x73c] ;  /* 0x00073c0001c27983 */ /* 0x000ee80000300800 */
[----:B------:R-:W2:Y:S01]  /*1f580*/  LDL.LU R195, [R1+0x740] ;  /* 0x0007400001c37983 */ /* 0x000ea20000300800 */
[----:B------:R-:W-:Y:S01]  /*1f590*/  @!P0 IMAD.IADD R161, R161, 0x1, -R2 ;  /* 0x00000001a1a18824 */ /* 0x000fe200078e0a02 */
[----:B------:R-:W-:Y:S01]  /*1f5a0*/  ISETP.GT.U32.AND P0, PT, R2, R160, PT ;  /* 0x000000a00200720c */ /* 0x000fe20003f04070 */
[----:B------:R-:W-:-:S02]  /*1f5b0*/  IMAD.MOV.U32 R199, RZ, RZ, R192 ;  /* 0x000000ffffc77224 */ /* 0x000fc400078e00c0 */
[----:B------:R-:W-:Y:S01]  /*1f5c0*/  IMAD.MOV.U32 R170, RZ, RZ, R164 ;  /* 0x000000ffffaa7224 */ /* 0x000fe200078e00a4 */
[----:B------:R-:W-:Y:S01]  /*1f5d0*/  IABS R164, R196 ;  /* 0x000000c400a47213 */ /* 0x000fe20000000000 */
[----:B------:R-:W-:Y:S01]  /*1f5e0*/  @!P6 IMAD.MOV R162, RZ, RZ, -R162 ;  /* 0x000000ffffa2e224 */ /* 0x000fe200078e0aa2 */
[----:B------:R-:W-:-:S07]  /*1f5f0*/  ISETP.GE.AND P6, PT, R199, RZ, PT ;  /* 0x000000ffc700720c */ /* 0x000fce0003fc6270 */
[----:B------:R-:W-:Y:S01]  /*1f600*/  @!P0 IMAD.IADD R160, R160, 0x1, -R2 ;  /* 0x00000001a0a08824 */ /* 0x000fe200078e0a02 */
[----:B------:R-:W-:Y:S01]  /*1f610*/  ISETP.GE.AND P0, PT, R196, RZ, PT ;  /* 0x000000ffc400720c */ /* 0x000fe20003f06270 */
[----:B------:R-:W-:Y:S01]  /*1f620*/  IMAD.MOV.U32 R196, RZ, RZ, R166 ;  /* 0x000000ffffc47224 */ /* 0x000fe200078e00a6 */
[----:B------:R-:W-:Y:S01]  /*1f630*/  IABS R166, R199 ;  /* 0x000000c700a67213 */ /* 0x000fe20000000000 */
[----:B------:R-:W-:Y:S02]  /*1f640*/  IMAD.MOV.U32 R199, RZ, RZ, R190 ;  /* 0x000000ffffc77224 */ /* 0x000fe400078e00be */
[----:B----4-:R-:W-:Y:S02]  /*1f650*/  IMAD.MOV.U32 R190, RZ, RZ, R183 ;  /* 0x000000ffffbe7224 */ /* 0x010fe400078e00b7 */
[----:B------:R-:W-:Y:S02]  /*1f660*/  IMAD.MOV.U32 R183, RZ, RZ, R178 ;  /* 0x000000ffffb77224 */ /* 0x000fe400078e00b2 */
[----:B------:R-:W4:Y:S01]  /*1f670*/  LDL.LU R178, [R1+0x6e0] ;  /* 0x0006e00001b27983 */ /* 0x000f220000300800 */
[----:B------:R-:W-:-:S02]  /*1f680*/  IABS R163, R197 ;  /* 0x000000c500a37213 */ /* 0x000fc40000000000 */
[----:B------:R-:W-:-:S03]  /*1f690*/  ISETP.GT.U32.AND P5, PT, R2, R161, PT ;  /* 0x000000a10200720c */ /* 0x000fc60003fa4070 */
[----:B------:R-:W-:-:S04]  /*1f6a0*/  IMAD.HI.U32 R9, R3, R163, RZ ;  /* 0x000000a303097227 */ /* 0x000fc800078e00ff */
[----:B------:R-:W-:-:S04]  /*1f6b0*/  IMAD.MOV R9, RZ, RZ, -R9 ;  /* 0x000000ffff097224 */ /* 0x000fc800078e0a09 */
[----:B------:R-:W-:Y:S02]  /*1f6c0*/  IMAD R163, R2, R9, R163 ;  /* 0x0000000902a37224 */ /* 0x000fe400078e02a3 */
[----:B------:R-:W-:-:S03]  /*1f6d0*/  @!P5 IMAD.IADD R161, R161, 0x1, -R2 ;  /* 0x00000001a1a1d824 */ /* 0x000fc600078e0a02 */
[----:B------:R-:W-:Y:S01]  /*1f6e0*/  ISETP.GT.U32.AND P5, PT, R2, R163, PT ;  /* 0x000000a30200720c */ /* 0x000fe20003fa4070 */
[----:B------:R-:W-:Y:S01]  /*1f6f0*/  @!P2 IMAD.MOV R159, RZ, RZ, -R159 ;  /* 0x000000ffff9fa224 */ /* 0x000fe200078e0a9f */
[----:B------:R-:W-:Y:S01]  /*1f700*/  ISETP.GE.AND P2, PT, R198, RZ, PT ;  /* 0x000000ffc600720c */ /* 0x000fe20003f46270 */
[----:B0-----:R-:W-:-:S04]  /*1f710*/  IMAD.HI.U32 R4, R3, R164, RZ ;  /* 0x000000a403047227 */ /* 0x001fc800078e00ff */
[----:B------:R-:W-:-:S04]  /*1f720*/  IMAD.MOV R4, RZ, RZ, -R4 ;  /* 0x000000ffff047224 */ /* 0x000fc800078e0a04 */
[C---:B------:R-:W-:Y:S02]  /*1f730*/  IMAD R164, R2.reuse, R4, R164 ;  /* 0x0000000402a47224 */ /* 0x040fe400078e02a4 */
[----:B------:R-:W-:Y:S02]  /*1f740*/  @!P5 IMAD.IADD R163, R163, 0x1, -R2 ;  /* 0x00000001a3a3d824 */ /* 0x000fe400078e0a02 */
[----:B------:R-:W-:Y:S01]  /*1f750*/  IMAD.MOV.U32 R192, RZ, RZ, R174 ;  /* 0x000000ffffc07224 */ /* 0x000fe200078e00ae */
[C---:B------:R-:W-:Y:S01]  /*1f760*/  ISETP.GT.U32.AND P5, PT, R2.reuse, R164, PT ;  /* 0x000000a40200720c */ /* 0x040fe20003fa4070 */
[----:B------:R-:W-:Y:S01]  /*1f770*/  IMAD.MOV.U32 R174, RZ, RZ, R167 ;  /* 0x000000ffffae7224 */ /* 0x000fe200078e00a7 */
[----:B------:R-:W-:Y:S01]  /*1f780*/  IABS R167, R205 ;  /* 0x000000cd00a77213 */ /* 0x000fe20000000000 */
[----:B------:R-:W-:Y:S01]  /*1f790*/  @!P2 IMAD.MOV R160, RZ, RZ, -R160 ;  /* 0x000000ffffa0a224 */ /* 0x000fe200078e0aa0 */
[----:B------:R-:W-:Y:S01]  /*1f7a0*/  ISETP.GT.U32.AND P2, PT, R2, R163, PT ;  /* 0x000000a30200720c */ /* 0x000fe20003f44070 */
[----:B------:R-:W-:Y:S01]  /*1f7b0*/  IMAD.HI.U32 R8, R3, R165, RZ ;  /* 0x000000a503087227 */ /* 0x000fe200078e00ff */
[----:B------:R-:W-:-:S03]  /*1f7c0*/  ISETP.GE.AND P3, PT, R197, RZ, PT ;  /* 0x000000ffc500720c */ /* 0x000fc60003f66270 */
[----:B------:R-:W-:-:S04]  /*1f7d0*/  IMAD.HI.U32 R4, R3, R167, RZ ;  /* 0x000000a703047227 */ /* 0x000fc800078e00ff */
[----:B------:R-:W-:Y:S02]  /*1f7e0*/  IMAD.MOV R8, RZ, RZ, -R8 ;  /* 0x000000ffff087224 */ /* 0x000fe400078e0a08 */
[----:B------:R-:W-:Y:S02]  /*1f7f0*/  IMAD.MOV R4, RZ, RZ, -R4 ;  /* 0x000000ffff047224 */ /* 0x000fe400078e0a04 */
[----:B------:R-:W-:Y:S02]  /*1f800*/  IMAD R165, R2, R8, R165 ;  /* 0x0000000802a57224 */ /* 0x000fe400078e02a5 */
[--C-:B------:R-:W-:Y:S02]  /*1f810*/  @!P2 IMAD.IADD R163, R163, 0x1, -R2.reuse ;  /* 0x00000001a3a3a824 */ /* 0x100fe400078e0a02 */
[----:B------:R-:W-:Y:S02]  /*1f820*/  @!P5 IMAD.IADD R164, R164, 0x1, -R2 ;  /* 0x00000001a4a4d824 */ /* 0x000fe400078e0a02 */
[----:B------:R-:W-:-:S02]  /*1f830*/  IMAD R167, R2, R4, R167 ;  /* 0x0000000402a77224 */ /* 0x000fc400078e02a7 */
[----:B------:R-:W-:Y:S01]  /*1f840*/  IMAD.HI.U32 R8, R3, R166, RZ ;  /* 0x000000a603087227 */ /* 0x000fe200078e00ff */
[----:B------:R-:W-:-:S03]  /*1f850*/  ISETP.GT.U32.AND P5, PT, R2, R164, PT ;  /* 0x000000a40200720c */ /* 0x000fc60003fa4070 */
[----:B------:R-:W-:Y:S01]  /*1f860*/  @!P3 IMAD.MOV R163, RZ, RZ, -R163 ;  /* 0x000000ffffa3b224 */ /* 0x000fe200078e0aa3 */
[C---:B------:R-:W-:Y:S01]  /*1f870*/  ISETP.GT.U32.AND P3, PT, R2.reuse, R167, PT ;  /* 0x000000a70200720c */ /* 0x040fe20003f64070 */
[----:B------:R-:W-:Y:S02]  /*1f880*/  IMAD.MOV R8, RZ, RZ, -R8 ;  /* 0x000000ffff087224 */ /* 0x000fe400078e0a08 */
[----:B------:R-:W-:Y:S01]  /*1f890*/  IMAD.MOV.U32 R197, RZ, RZ, R168 ;  /* 0x000000ffffc57224 */ /* 0x000fe200078e00a8 */
[----:B------:R-:W-:Y:S01]  /*1f8a0*/  IABS R168, R204 ;  /* 0x000000cc00a87213 */ /* 0x000fe20000000000 */
[C---:B------:R-:W-:Y:S02]  /*1f8b0*/  IMAD R166, R2.reuse, R8, R166 ;  /* 0x0000000802a67224 */ /* 0x040fe400078e02a6 */
[----:B------:R-:W-:Y:S02]  /*1f8c0*/  IMAD.MOV.U32 R207, RZ, RZ, R197 ;  /* 0x000000ffffcf7224 */ /* 0x000fe400078e00c5 */
[----:B------:R-:W-:Y:S01]  /*1f8d0*/  IMAD.HI.U32 R8, R3, R168, RZ ;  /* 0x000000a803087227 */ /* 0x000fe200078e00ff */
[----:B------:R-:W-:-:S03]  /*1f8e0*/  ISETP.GT.U32.AND P2, PT, R2, R166, PT ;  /* 0x000000a60200720c */ /* 0x000fc60003f44070 */
[----:B------:R-:W-:Y:S02]  /*1f8f0*/  IMAD.MOV.U32 R197, RZ, RZ, R196 ;  /* 0x000000ffffc57224 */ /* 0x000fe400078e00c4 */
[----:B------:R-:W-:Y:S02]  /*1f900*/  IMAD.MOV R8, RZ, RZ, -R8 ;  /* 0x000000ffff087224 */ /* 0x000fe400078e0a08 */
[--C-:B------:R-:W-:Y:S02]  /*1f910*/  @!P5 IMAD.IADD R164, R164, 0x1, -R2.reuse ;  /* 0x00000001a4a4d824 */ /* 0x100fe400078e0a02 */
[----:B------:R-:W-:Y:S02]  /*1f920*/  @!P3 IMAD.IADD R167, R167, 0x1, -R2 ;  /* 0x00000001a7a7b824 */ /* 0x000fe400078e0a02 */
[C---:B------:R-:W-:Y:S02]  /*1f930*/  IMAD R168, R2.reuse, R8, R168 ;  /* 0x0000000802a87224 */ /* 0x040fe400078e02a8 */
[----:B------:R-:W-:Y:S01]  /*1f940*/  @!P0 IMAD.MOV R164, RZ, RZ, -R164 ;  /* 0x000000ffffa48224 */ /* 0x000fe200078e0aa4 */
[----:B------:R-:W-:Y:S01]  /*1f950*/  ISETP.GT.U32.AND P0, PT, R2, R167, PT ;  /* 0x000000a70200720c */ /* 0x000fe20003f04070 */
[----:B------:R-:W-:Y:S01]  /*1f960*/  @!P2 IMAD.IADD R166, R166, 0x1, -R2 ;  /* 0x00000001a6a6a824 */ /* 0x000fe200078e0a02 */
[----:B------:R-:W-:Y:S01]  /*1f970*/  ISETP.GT.U32.AND P5, PT, R2, R168, PT ;  /* 0x000000a80200720c */ /* 0x000fe20003fa4070 */
[----:B------:R-:W-:-:S03]  /*1f980*/  IMAD.MOV.U32 R198, RZ, RZ, R169 ;  /* 0x000000ffffc67224 */ /* 0x000fc600078e00a9 */
[----:B------:R-:W-:Y:S01]  /*1f990*/  ISETP.GT.U32.AND P2, PT, R2, R166, PT ;  /* 0x000000a60200720c */ /* 0x000fe20003f44070 */
[----:B------:R-:W-:Y:S02]  /*1f9a0*/  IMAD.MOV.U32 R200, RZ, RZ, R189 ;  /* 0x000000ffffc87224 */ /* 0x000fe400078e00bd */
[----:B--2---:R-:W-:Y:S02]  /*1f9b0*/  IMAD.MOV.U32 R196, RZ, RZ, R195 ;  /* 0x000000ffffc47224 */ /* 0x004fe400078e00c3 */
[----:B------:R-:W-:Y:S02]  /*1f9c0*/  IMAD.MOV.U32 R195, RZ, RZ, R192 ;  /* 0x000000ffffc37224 */ /* 0x000fe400078e00c0 */
[----:B------:R-:W-:Y:S02]  /*1f9d0*/  IMAD.MOV.U32 R192, RZ, RZ, R187 ;  /* 0x000000ffffc07224 */ /* 0x000fe400078e00bb */
[----:B------:R-:W-:Y:S01]  /*1f9e0*/  IMAD.MOV.U32 R187, RZ, RZ, R170 ;  /* 0x000000ffffbb7224 */ /* 0x000fe200078e00aa */
[----:B------:R-:W-:-:S05]  /*1f9f0*/  IABS R170, R202 ;  /* 0x000000ca00aa7213 */ /* 0x000fca0000000000 */
[----:B------:R-:W-:-:S04]  /*1fa00*/  IMAD.HI.U32 R8, R3, R170, RZ ;  /* 0x000000aa03087227 */ /* 0x000fc800078e00ff */
[----:B------:R-:W-:-:S04]  /*1fa10*/  IMAD.MOV R8, RZ, RZ, -R8 ;  /* 0x000000ffff087224 */ /* 0x000fc800078e0a08 */
[C---:B------:R-:W-:Y:S02]  /*1fa20*/  IMAD R170, R2.reuse, R8, R170 ;  /* 0x0000000802aa7224 */ /* 0x040fe400078e02aa */
[----:B------:R-:W-:Y:S02]  /*1fa30*/  @!P0 IMAD.IADD R167, R167, 0x1, -R2 ;  /* 0x00000001a7a78824 */ /* 0x000fe400078e0a02 */
[----:B------:R-:W-:Y:S01]  /*1fa40*/  IMAD.MOV.U32 R203, RZ, RZ, R198 ;  /* 0x000000ffffcb7224 */ /* 0x000fe200078e00c6 */
[----:B------:R-:W-:Y:S01]  /*1fa50*/  ISETP.GT.U32.AND P0, PT, R2, R170, PT ;  /* 0x000000aa0200720c */ /* 0x000fe20003f04070 */
        /* <DEDUP_REMOVED lines=8> */
[----:B------:R-:W-:Y:S01]  /*1fae0*/  IMAD.MOV.U32 R189, RZ, RZ, R182 ;  /* 0x000000ffffbd7224 */ /* 0x000fe200078e00b6 */
[----:B------:R-:W-:Y:S01]  /*1faf0*/  ISETP.GE.AND P3, PT, R205, RZ, PT ;  /* 0x000000ffcd00720c */ /* 0x000fe20003f66270 */
        /* <DEDUP_REMOVED lines=9> */
[----:B------:R-:W-:-:S02]  /*1fb90*/  IMAD.MOV.U32 R177, RZ, RZ, R175 ;  /* 0x000000ffffb17224 */ /* 0x000fc400078e00af */
[----:B------:R-:W-:Y:S01]  /*1fba0*/  @!P6 IMAD.MOV R166, RZ, RZ, -R166 ;  /* 0x000000ffffa6e224 */ /* 0x000fe200078e0aa6 */
[----:B------:R-:W2:Y:S01]  /*1fbb0*/  LDL.LU R175, [R1+0x6d8] ;  /* 0x0006d80001af7983 */ /* 0x000ea20000300800 */
[----:B------:R-:W-:Y:S01]  /*1fbc0*/  IMAD.MOV.U32 R190, RZ, RZ, R189 ;  /* 0x000000ffffbe7224 */ /* 0x000fe200078e00bd */
[----:B------:R-:W-:Y:S01]  /*1fbd0*/  ISETP.GE.AND P6, PT, R202, RZ, PT ;  /* 0x000000ffca00720c */ /* 0x000fe20003fc6270 */
[----:B------:R-:W-:Y:S02]  /*1fbe0*/  IMAD.MOV.U32 R189, RZ, RZ, R182 ;  /* 0x000000ffffbd7224 */ /* 0x000fe400078e00b6 */
[----:B---3--:R-:W-:Y:S01]  /*1fbf0*/  IMAD.MOV.U32 R183, RZ, RZ, R173 ;  /* 0x000000ffffb77224 */ /* 0x008fe200078e00ad */
[----:B------:R-:W3:Y:S01]  /*1fc00*/  LDL.LU R182, [R1+0x72c] ;  /* 0x00072c0001b67983 */ /* 0x000ee20000300800 */
[----:B------:R-:W-:Y:S01]  /*1fc10*/  @!P0 IMAD.IADD R170, R170, 0x1, -R2 ;  /* 0x00000001aaaa8824 */ /* 0x000fe200078e0a02 */
[----:B------:R-:W-:Y:S02]  /*1fc20*/  IABS R173, R203 ;  /* 0x000000cb00ad7213 */ /* 0x000fe40000000000 */
[----:B------:R-:W-:Y:S01]  /*1fc30*/  ISETP.GE.AND P0, PT, R203, RZ, PT ;  /* 0x000000ffcb00720c */ /* 0x000fe20003f06270 */
[----:B------:R-:W3:Y:S01]  /*1fc40*/  LDL.LU R191, [R1+0x720] ;  /* 0x0007200001bf7983 */ /* 0x000ee20000300800 */
[----:B------:R-:W-:-:S02]  /*1fc50*/  IMAD.MOV.U32 R203, RZ, RZ, R201 ;  /* 0x000000ffffcb7224 */ /* 0x000fc400078e00c9 */
[----:B------:R-:W-:Y:S02]  /*1fc60*/  IMAD.MOV.U32 R201, RZ, RZ, R199 ;  /* 0x000000ffffc97224 */ /* 0x000fe400078e00c7 */
[----:B------:R-:W-:Y:S01]  /*1fc70*/  @!P4 IMAD.MOV R161, RZ, RZ, -R161 ;  /* 0x000000ffffa1c224 */ /* 0x000fe200078e0aa1 */
[----:B------:R-:W-:Y:S01]  /*1fc80*/  ISETP.GT.U32.AND P4, PT, R2, R165, PT ;  /* 0x000000a50200720c */ /* 0x000fe20003f84070 */
[----:B------:R-:W-:-:S12]  /*1fc90*/  IMAD.HI.U32 R4, R3, R169, RZ ;  /* 0x000000a903047227 */ /* 0x000fd800078e00ff */
[----:B------:R-:W-:-:S05]  /*1fca0*/  @!P4 IMAD.IADD R165, R165, 0x1, -R2 ;  /* 0x00000001a5a5c824 */ /* 0x000fca00078e0a02 */
[----:B------:R-:W-:Y:S01]  /*1fcb0*/  ISETP.GT.U32.AND P4, PT, R2, R165, PT ;  /* 0x000000a50200720c */ /* 0x000fe20003f84070 */
[----:B------:R-:W-:-:S04]  /*1fcc0*/  IMAD.MOV R4, RZ, RZ, -R4 ;  /* 0x000000ffff047224 */ /* 0x000fc800078e0a04 */
[----:B------:R-:W-:Y:S02]  /*1fcd0*/  IMAD R169, R2, R4, R169 ;  /* 0x0000000402a97224 */ /* 0x000fe400078e02a9 */
[----:B------:R-:W-:-:S06]  /*1fce0*/  IMAD.MOV.U32 R186, RZ, RZ, R171 ;  /* 0x000000ffffba7224 */ /* 0x000fcc00078e00ab */
[----:B------:R-:W-:Y:S01]  /*1fcf0*/  @!P4 IMAD.IADD R165, R165, 0x1, -R2 ;  /* 0x00000001a5a5c824 */ /* 0x000fe200078e0a02 */
[----:B------:R-:W-:Y:S02]  /*1fd00*/  ISETP.GT.U32.AND P4, PT, R2, R169, PT ;  /* 0x000000a90200720c */ /* 0x000fe40003f84070 */
[----:B------:R-:W-:-:S05]  /*1fd10*/  IABS R171, R208 ;  /* 0x000000d000ab7213 */ /* 0x000fca0000000000 */
[----:B------:R-:W-:-:S04]  /*1fd20*/  IMAD.HI.U32 R4, R3, R171, RZ ;  /* 0x000000ab03047227 */ /* 0x000fc800078e00ff */
[----:B----4-:R-:W-:-:S04]  /*1fd30*/  IMAD.MOV.U32 R198, RZ, RZ, R178 ;  /* 0x000000ffffc67224 */ /* 0x010fc800078e00b2 */
[----:B------:R-:W-:Y:S02]  /*1fd40*/  IMAD.MOV.U32 R202, RZ, RZ, R198 ;  /* 0x000000ffffca7224 */ /* 0x000fe400078e00c6 */
[----:B------:R-:W-:Y:S02]  /*1fd50*/  IMAD.MOV.U32 R198, RZ, RZ, R192 ;  /* 0x000000ffffc67224 */ /* 0x000fe400078e00c0 */
[----:B------:R-:W4:Y:S04]  /*1fd60*/  LDL.LU R192, [R1+0x734] ;  /* 0x0007340001c07983 */ /* 0x000f280000300800 */
[----:B------:R-:W3:Y:S01]  /*1fd70*/  LDL.LU R199, [R1+0x710] ;  /* 0x0007100001c77983 */ /* 0x000ee20000300800 */
[----:B------:R-:W-:Y:S02]  /*1fd80*/  @!P4 IMAD.IADD R169, R169, 0x1, -R2 ;  /* 0x00000001a9a9c824 */ /* 0x000fe400078e0a02 */
[----:B------:R-:W-:-:S02]  /*1fd90*/  IMAD.MOV R4, RZ, RZ, -R4 ;  /* 0x000000ffff047224 */ /* 0x000fc400078e0a04 */
[----:B------:R-:W-:Y:S01]  /*1fda0*/  @!P1 IMAD.MOV R165, RZ, RZ, -R165 ;  /* 0x000000ffffa59224 */ /* 0x000fe200078e0aa5 */
[C---:B------:R-:W-:Y:S01]  /*1fdb0*/  ISETP.GT.U32.AND P1, PT, R2.reuse, R169, PT ;  /* 0x000000a90200720c */ /* 0x040fe20003f24070 */
[----:B------:R-:W-:Y:S02]  /*1fdc0*/  IMAD R171, R2, R4, R171 ;  /* 0x0000000402ab7224 */ /* 0x000fe400078e02ab */
[----:B------:R-:W-:-:S03]  /*1fdd0*/  @!P3 IMAD.MOV R167, RZ, RZ, -R167 ;  /* 0x000000ffffa7b224 */ /* 0x000fc600078e0aa7 */
[----:B------:R-:W-:Y:S01]  /*1fde0*/  ISETP.GT.U32.AND P3, PT, R2, R171, PT ;  /* 0x000000ab0200720c */ /* 0x000fe20003f64070 */
[----:B------:R-:W-:Y:S01]  /*1fdf0*/  IMAD.MOV.U32 R178, RZ, RZ, R172 ;  /* 0x000000ffffb27224 */ /* 0x000fe200078e00ac */
[----:B------:R-:W-:-:S05]  /*1fe00*/  IABS R172, R207 ;  /* 0x000000cf00ac7213 */ /* 0x000fca0000000000 */
[----:B------:R-:W-:Y:S01]  /*1fe10*/  @!P1 IMAD.IADD R169, R169, 0x1, -R2 ;  /* 0x00000001a9a99824 */ /* 0x000fe200078e0a02 */
[----:B------:R-:W-:Y:S01]  /*1fe20*/  ISETP.GE.AND P1, PT, R207, RZ, PT ;  /* 0x000000ffcf00720c */ /* 0x000fe20003f26270 */
[----:B------:R-:W-:Y:S02]  /*1fe30*/  IMAD.MOV.U32 R207, RZ, RZ, R202 ;  /* 0x000000ffffcf7224 */ /* 0x000fe400078e00ca */
[----:B------:R-:W-:Y:S02]  /*1fe40*/  IMAD.MOV.U32 R202, RZ, RZ, R200 ;  /* 0x000000ffffca7224 */ /* 0x000fe400078e00c8 */
[----:B------:R-:W-:Y:S02]  /*1fe50*/  IMAD.MOV.U32 R200, RZ, RZ, R187 ;  /* 0x000000ffffc87224 */ /* 0x000fe400078e00bb */
[----:B------:R-:W-:Y:S02]  /*1fe60*/  IMAD.MOV.U32 R187, RZ, RZ, R186 ;  /* 0x000000ffffbb7224 */ /* 0x000fe400078e00ba */
[----:B------:R-:W-:Y:S01]  /*1fe70*/  IMAD.MOV.U32 R186, RZ, RZ, R174 ;  /* 0x000000ffffba7224 */ /* 0x000fe200078e00ae */
[----:B------:R-:W-:Y:S01]  /*1fe80*/  IABS R174, R207 ;  /* 0x000000cf00ae7213 */ /* 0x000fe20000000000 */
[----:B------:R-:W-:Y:S01]  /*1fe90*/  @!P3 IMAD.IADD R171, R171, 0x1, -R2 ;  /* 0x00000001ababb824 */ /* 0x000fe200078e0a02 */
[----:B------:R-:W-:-:S02]  /*1fea0*/  ISETP.GE.AND P3, PT, R207, RZ, PT ;  /* 0x000000ffcf00720c */ /* 0x000fc40003f66270 */
[----:B------:R-:W4:Y:S04]  /*1feb0*/  LDL.LU R207, [R1+0x6dc] ;  /* 0x0006dc0001cf7983 */ /* 0x000f280000300800 */
[----:B------:R-:W4:Y:S01]  /*1fec0*/  LDL.LU R216, [R1+0x6e8] ;  /* 0x0006e80001d87983 */ /* 0x000f220000300800 */
[----:B------:R-:W-:Y:S01]  /*1fed0*/  ISETP.GT.U32.AND P4, PT, R2, R168, PT ;  /* 0x000000a80200720c */ /* 0x000fe20003f84070 */
[----:B------:R-:W-:Y:S02]  /*1fee0*/  IMAD.HI.U32 R8, R3, R172, RZ ;  /* 0x000000ac03087227 */ /* 0x000fe400078e00ff */
[----:B------:R-:W4:Y:S10]  /*1fef0*/  LDL.LU R218, [R1+0x74c] ;  /* 0x00074c0001da7983 */ /* 0x000f340000300800 */
[----:B------:R-:W-:Y:S01]  /*1ff00*/  @!P4 IMAD.IADD R168, R168, 0x1, -R2 ;  /* 0x00000001a8a8c824 */ /* 0x000fe200078e0a02 */
[----:B------:R-:W4:Y:S03]  /*1ff10*/  LDL.LU R228, [R1+0x750] ;  /* 0x0007500001e47983 */ /* 0x000f260000300800 */
[----:B------:R-:W-:Y:S01]  /*1ff20*/  @!P2 IMAD.MOV R168, RZ, RZ, -R168 ;  /* 0x000000ffffa8a224 */ /* 0x000fe200078e0aa8 */
[----:B------:R-:W-:Y:S01]  /*1ff30*/  ISETP.GT.U32.AND P2, PT, R2, R170, PT ;  /* 0x000000aa0200720c */ /* 0x000fe20003f44070 */
[----:B------:R-:W-:-:S02]  /*1ff40*/  IMAD.MOV R8, RZ, RZ, -R8 ;  /* 0x000000ffff087224 */ /* 0x000fc400078e0a08 */
[----:B------:R-:W-:-:S04]  /*1ff50*/  IMAD.HI.U32 R4, R3, R173, RZ ;  /* 0x000000ad03047227 */ /* 0x000fc800078e00ff */
[----:B------:R-:W-:Y:S02]  /*1ff60*/  @!P5 IMAD.MOV R169, RZ, RZ, -R169 ;  /* 0x000000ffffa9d224 */ /* 0x000fe400078e0aa9 */
[----:B------:R-:W-:Y:S01]  /*1ff70*/  IMAD.MOV.U32 R209, RZ, RZ, R201 ;  /* 0x000000ffffd17224 */ /* 0x000fe200078e00c9 */
[----:B------:R-:W-:Y:S01]  /*1ff80*/  ISETP.GE.AND P4, PT, R208, RZ, PT ;  /* 0x000000ffd000720c */ /* 0x000fe20003f86270 */
[----:B------:R-:W-:Y:S01]  /*1ff90*/  IMAD R172, R2, R8, R172 ;  /* 0x0000000802ac7224 */ /* 0x000fe200078e02ac */
[----:B------:R-:W4:Y:S01]  /*1ffa0*/  LDL.LU R227, [R1+0x754] ;  /* 0x0007540001e37983 */ /* 0x000f220000300800 */
[----:B------:R-:W-:Y:S02]  /*1ffb0*/  IMAD.MOV R4, RZ, RZ, -R4 ;  /* 0x000000ffff047224 */ /* 0x000fe400078e0a04 */
[----:B------:R-:W-:Y:S01]  /*1ffc0*/  @!P2 IMAD.IADD R170, R170, 0x1, -R2 ;  /* 0x00000001aaaaa824 */ /* 0x000fe200078e0a02 */
[C---:B------:R-:W-:Y:S01]  /*1ffd0*/  ISETP.GT.U32.AND P2, PT, R2.reuse, R172, PT ;  /* 0x000000ac0200720c */ /* 0x040fe20003f44070 */
[C---:B------:R-:W-:Y:S01]  /*1ffe0*/  IMAD R173, R2.reuse, R4, R173 ;  /* 0x0000000402ad7224 */ /* 0x040fe200078e02ad */
[C---:B------:R-:W-:Y:S01]  /*1fff0*/  ISETP.GT.U32.AND P5, PT, R2.reuse, R171, PT ;  /* 0x000000ab0200720c */ /* 0x040fe20003fa4070 */
[----:B------:R-:W-:Y:S01]  /*20000*/  IMAD.HI.U32 R4, R3, R174, RZ ;  /* 0x000000ae03047227 */ /* 0x000fe200078e00ff */
[----:B------:R-:W4:Y:S03]  /*20010*/  LDL.LU R224, [R1+0x758] ;  /* 0x0007580001e07983 */ /* 0x000f260000300800 */
[----:B------:R-:W-:Y:S01]  /*20020*/  IMAD.MOV R4, RZ, RZ, -R4 ;  /* 0x000000ffff047224 */ /* 0x000fe200078e0a04 */
[----:B------:R-:W4:Y:S03]  /*20030*/  LDL.LU R220, [R1+0x75c] ;  /* 0x00075c0001dc7983 */ /* 0x000f260000300800 */
[----:B------:R-:W-:Y:S01]  /*20040*/  IMAD R174, R2, R4, R174 ;  /* 0x0000000402ae7224 */ /* 0x000fe200078e02ae */
[----:B------:R-:W4:Y:S01]  /*20050*/  LDL.LU R223, [R1+0x760] ;  /* 0x0007600001df7983 */ /* 0x000f220000300800 */
[----:B------:R-:W-:-:S03]  /*20060*/  @!P2 IMAD.IADD R172, R172, 0x1, -R2 ;  /* 0x00000001acaca824 */ /* 0x000fc600078e0a02 */
[C---:B------:R-:W-:Y:S01]  /*20070*/  ISETP.GT.U32.AND P2, PT, R2.reuse, R174, PT ;  /* 0x000000ae0200720c */ /* 0x040fe20003f44070 */
[----:B------:R-:W-:Y:S01]  /*20080*/  @!P6 IMAD.MOV R170, RZ, RZ, -R170 ;  /* 0x000000ffffaae224 */ /* 0x000fe200078e0aaa */
[C---:B------:R-:W-:Y:S01]  /*20090*/  ISETP.GT.U32.AND P6, PT, R2.reuse, R172, PT ;  /* 0x000000ac0200720c */ /* 0x040fe20003fc4070 */
[----:B------:R-:W-:Y:S01]  /*200a0*/  IMAD.MOV.U32 R212, RZ, RZ, R202 ;  /* 0x000000ffffd47224 */ /* 0x000fe200078e00ca */
[----:B------:R-:W4:Y:S01]  /*200b0*/  LDL.LU R226, [R1+0x764] ;  /* 0x0007640001e27983 */ /* 0x000f220000300800 */
[----:B------:R-:W-:Y:S01]  /*200c0*/  @!P5 IMAD.IADD R171, R171, 0x1, -R2 ;  /* 0x00000001ababd824 */ /* 0x000fe200078e0a02 */
[----:B------:R-:W-:Y:S01]  /*200d0*/  ISETP.GT.U32.AND P5, PT, R2, R173, PT ;  /* 0x000000ad0200720c */ /* 0x000fe20003fa4070 */
[----:B------:R-:W-:Y:S01]  /*200e0*/  IMAD.MOV.U32 R202, RZ, RZ, R200 ;  /* 0x000000ffffca7224 */ /* 0x000fe200078e00c8 */
[----:B------:R-:W4:Y:S01]  /*200f0*/  LDL.LU R222, [R1+0x768] ;  /* 0x0007680001de7983 */ /* 0x000f220000300800 */
[----:B------:R-:W-:Y:S02]  /*20100*/  IMAD.MOV.U32 R200, RZ, RZ, R198 ;  /* 0x000000ffffc87224 */ /* 0x000fe400078e00c6 */
[----:B------:R-:W-:Y:S01]  /*20110*/  IMAD.MOV.U32 R198, RZ, RZ, R181 ;  /* 0x000000ffffc67224 */ /* 0x000fe200078e00b5 */
[----:B------:R-:W4:Y:S01]  /*20120*/  LDL.LU R221, [R1+0x76c] ;  /* 0x00076c0001dd7983 */ /* 0x000f220000300800 */
[----:B------:R-:W-:Y:S01]  /*20130*/  IMAD.MOV.U32 R181, RZ, RZ, R178 ;  /* 0x000000ffffb57224 */ /* 0x000fe200078e00b2 */
[----:B------:R-:W-:Y:S01]  /*20140*/  IABS R178, R206 ;  /* 0x000000ce00b27213 */ /* 0x000fe20000000000 */
[----:B------:R-:W-:-:S02]  /*20150*/  @!P2 IMAD.IADD R174, R174, 0x1, -R2 ;  /* 0x00000001aeaea824 */ /* 0x000fc400078e0a02 */
[----:B------:R-:W-:Y:S02]  /*20160*/  IMAD.MOV.U32 R211, RZ, RZ, R203 ;  /* 0x000000ffffd37224 */ /* 0x000fe400078e00cb */
[----:B------:R-:W-:Y:S01]  /*20170*/  IMAD.HI.U32 R4, R3, R178, RZ ;  /* 0x000000b203047227 */ /* 0x000fe200078e00ff */
[----:B------:R-:W-:-:S03]  /*20180*/  ISETP.GT.U32.AND P2, PT, R2, R174, PT ;  /* 0x000000ae0200720c */ /* 0x000fc60003f44070 */
[----:B------:R-:W-:Y:S02]  /*20190*/  IMAD.MOV.U32 R203, RZ, RZ, R176 ;  /* 0x000000ffffcb7224 */ /* 0x000fe400078e00b0 */
[----:B------:R-:W-:Y:S01]  /*201a0*/  @!P4 IMAD.MOV R171, RZ, RZ, -R171 ;  /* 0x000000ffffabc224 */ /* 0x000fe200078e0aab */
[----:B------:R-:W-:Y:S01]  /*201b0*/  ISETP.GE.AND P4, PT, R209, RZ, PT ;  /* 0x000000ffd100720c */ /* 0x000fe20003f86270 */
[--C-:B------:R-:W-:Y:S01]  /*201c0*/  @!P6 IMAD.IADD R172, R172, 0x1, -R2.reuse ;  /* 0x00000001acace824 */ /* 0x100fe200078e0a02 */
[----:B------:R-:W-:Y:S01]  /*201d0*/  IABS R176, R205 ;  /* 0x000000cd00b07213 */ /* 0x000fe20000000000 */
[----:B------:R-:W-:Y:S02]  /*201e0*/  @!P5 IMAD.IADD R173, R173, 0x1, -R2 ;  /* 0x00000001adadd824 */ /* 0x000fe400078e0a02 */
[----:B------:R-:W-:Y:S02]  /*201f0*/  IMAD.MOV R4, RZ, RZ, -R4 ;  /* 0x000000ffff047224 */ /* 0x000fe400078e0a04 */
[----:B------:R-:W-:Y:S01]  /*20200*/  @!P1 IMAD.MOV R172, RZ, RZ, -R172 ;  /* 0x000000ffffac9224 */ /* 0x000fe200078e0aac */
[C---:B------:R-:W-:Y:S01]  /*20210*/  ISETP.GT.U32.AND P5, PT, R2.reuse, R173, PT ;  /* 0x000000ad0200720c */ /* 0x040fe20003fa4070 */
[----:B------:R-:W-:-:S02]  /*20220*/  IMAD R178, R2, R4, R178 ;  /* 0x0000000402b27224 */ /* 0x000fc400078e02b2 */
[----:B------:R-:W-:-:S04]  /*20230*/  IMAD.HI.U32 R9, R3, R176, RZ ;  /* 0x000000b003097227 */ /* 0x000fc800078e00ff */
[----:B------:R-:W-:Y:S01]  /*20240*/  @!P2 IMAD.IADD R174, R174, 0x1, -R2 ;  /* 0x00000001aeaea824 */ /* 0x000fe200078e0a02 */
[----:B------:R-:W-:Y:S01]  /*20250*/  ISETP.GT.U32.AND P2, PT, R2, R178, PT ;  /* 0x000000b20200720c */ /* 0x000fe20003f44070 */
[----:B------:R-:W-:Y:S02]  /*20260*/  IMAD.MOV R9, RZ, RZ, -R9 ;  /* 0x000000ffff097224 */ /* 0x000fe400078e0a09 */
[----:B--2---:R-:W-:Y:S01]  /*20270*/  IMAD.MOV.U32 R208, RZ, RZ, R175 ;  /* 0x000000ffffd07224 */ /* 0x004fe200078e00af */
[----:B------:R-:W-:-:S05]  /*20280*/  IABS R175, R209 ;  /* 0x000000d100af7213 */ /* 0x000fca0000000000 */
[----:B------:R-:W-:-:S04]  /*20290*/  IMAD.HI.U32 R10, R3, R175, RZ ;  /* 0x000000af030a7227 */ /* 0x000fc800078e00ff */
[----:B------:R-:W-:-:S04]  /*202a0*/  IMAD.MOV R10, RZ, RZ, -R10 ;  /* 0x000000ffff0a7224 */ /* 0x000fc800078e0a0a */
[----:B------:R-:W-:Y:S02]  /*202b0*/  IMAD R175, R2, R10, R175 ;  /* 0x0000000a02af7224 */ /* 0x000fe400078e02af */
[----:B------:R-:W-:-:S03]  /*202c0*/  IMAD.MOV.U32 R209, RZ, RZ, R203 ;  /* 0x000000ffffd17224 */ /* 0x000fc600078e00cb */
[C---:B------:R-:W-:Y:S01]  /*202d0*/  ISETP.GT.U32.AND P6, PT, R2.reuse, R175, PT ;  /* 0x000000af0200720c */ /* 0x040fe20003fc4070 */
[----:B------:R-:W-:Y:S02]  /*202e0*/  IMAD.MOV.U32 R203, RZ, RZ, R202 ;  /* 0x000000ffffcb7224 */ /* 0x000fe400078e00ca */
[----:B------:R-:W-:Y:S02]  /*202f0*/  IMAD.MOV.U32 R202, RZ, RZ, R197 ;  /* 0x000000ffffca7224 */ /* 0x000fe400078e00c5 */
[----:B------:R-:W-:Y:S02]  /*20300*/  IMAD.MOV.U32 R197, RZ, RZ, R196 ;  /* 0x000000ffffc57224 */ /* 0x000fe400078e00c4 */
[----:B------:R-:W-:Y:S02]  /*20310*/  IMAD.MOV.U32 R196, RZ, RZ, R194 ;  /* 0x000000ffffc47224 */ /* 0x000fe400078e00c2 */
[----:B------:R-:W-:Y:S02]  /*20320*/  IMAD.MOV.U32 R194, RZ, RZ, R193 ;  /* 0x000000ffffc27224 */ /* 0x000fe400078e00c1 */
[----:B------:R-:W-:-:S02]  /*20330*/  IMAD R176, R2, R9, R176 ;  /* 0x0000000902b07224 */ /* 0x000fc400078e02b0 */
[--C-:B------:R-:W-:Y:S01]  /*20340*/  @!P6 IMAD.IADD R175, R175, 0x1, -R2.reuse ;  /* 0x00000001afafe824 */ /* 0x100fe200078e0a02 */
[----:B------:R-:W-:Y:S01]  /*20350*/  ISETP.GE.AND P6, PT, R204, RZ, PT ;  /* 0x000000ffcc00720c */ /* 0x000fe20003fc6270 */
[--C-:B------:R-:W-:Y:S01]  /*20360*/  @!P5 IMAD.IADD R173, R173, 0x1, -R2.reuse ;  /* 0x00000001adadd824 */ /* 0x100fe200078e0a02 */
[----:B------:R-:W-:Y:S01]  /*20370*/  ISETP.GT.U32.AND P5, PT, R2, R176, PT ;  /* 0x000000b00200720c */ /* 0x000fe20003fa4070 */
[----:B------:R-:W-:Y:S02]  /*20380*/  @!P2 IMAD.IADD R178, R178, 0x1, -R2 ;  /* 0x00000001b2b2a824 */ /* 0x000fe400078e0a02 */
[----:B------:R-:W-:Y:S01]  /*20390*/  @!P0 IMAD.MOV R173, RZ, RZ, -R173 ;  /* 0x000000ffffad8224 */ /* 0x000fe200078e0aad */
[----:B------:R-:W-:Y:S01]  /*203a0*/  ISETP.GE.AND P0, PT, R205, RZ, PT ;  /* 0x000000ffcd00720c */ /* 0x000fe20003f06270 */
[----:B------:R-:W-:-:S08]  /*203b0*/  IMAD.MOV.U32 R205, RZ, RZ, R200 ;  /* 0x000000ffffcd7224 */ /* 0x000fd000078e00c8 */
[----:B------:R-:W-:Y:S02]  /*203c0*/  @!P5 IMAD.IADD R176, R176, 0x1, -R2 ;  /* 0x00000001b0b0d824 */ /* 0x000fe400078e0a02 */
[----:B------:R-:W-:Y:S01]  /*203d0*/  IMAD.MOV.U32 R200, RZ, RZ, R198 ;  /* 0x000000ffffc87224 */ /* 0x000fe200078e00c6 */
[----:B------:R-:W-:Y:S01]  /*203e0*/  ISETP.GT.U32.AND P5, PT, R2, R175, PT ;  /* 0x000000af0200720c */ /* 0x000fe20003fa4070 */
[----:B------:R-:W-:-:S04]  /*203f0*/  IMAD.MOV.U32 R198, RZ, RZ, R181 ;  /* 0x000000ffffc67224 */ /* 0x000fc800078e00b5 */
[----:B------:R-:W-:Y:S02]  /*20400*/  IMAD.MOV.U32 R210, RZ, RZ, R198 ;  /* 0x000000ffffd27224 */ /* 0x000fe400078e00c6 */
[----:B------:R-:W-:Y:S01]  /*20410*/  IMAD.MOV.U32 R198, RZ, RZ, R196 ;  /* 0x000000ffffc67224 */ /* 0x000fe200078e00c4 */
[----:B------:R-:W-:Y:S01]  /*20420*/  IABS R181, R209 ;  /* 0x000000d100b57213 */ /* 0x000fe20000000000 */
[----:B---3--:R-:W-:Y:S02]  /*20430*/  IMAD.MOV.U32 R201, RZ, RZ, R199 ;  /* 0x000000ffffc97224 */ /* 0x008fe400078e00c7 */
[----:B------:R-:W-:Y:S02]  /*20440*/  IMAD.MOV.U32 R199, RZ, RZ, R188 ;  /* 0x000000ffffc77224 */ /* 0x000fe400078e00bc */
[----:B------:R-:W-:Y:S02]  /*20450*/  IMAD.MOV.U32 R188, RZ, RZ, R180 ;  /* 0x000000ffffbc7224 */ /* 0x000fe400078e00b4 */
[----:B------:R-:W-:Y:S01]  /*20460*/  IMAD.MOV.U32 R180, RZ, RZ, R177 ;  /* 0x000000ffffb47224 */ /* 0x000fe200078e00b1 */
[----:B------:R-:W-:-:S05]  /*20470*/  IABS R177, R204 ;  /* 0x000000cc00b17213 */ /* 0x000fca0000000000 */
[----:B------:R-:W-:-:S04]  /*20480*/  IMAD.HI.U32 R8, R3, R177, RZ ;  /* 0x000000b103087227 */ /* 0x000fc800078e00ff */
[----:B------:R-:W-:-:S04]  /*20490*/  IMAD.MOV R8, RZ, RZ, -R8 ;  /* 0x000000ffff087224 */ /* 0x000fc800078e0a08 */
[----:B------:R-:W-:Y:S02]  /*204a0*/  IMAD R177, R2, R8, R177 ;  /* 0x0000000802b17224 */ /* 0x000fe400078e02b1 */
[----:B----4-:R-:W-:-:S03]  /*204b0*/  IMAD.MOV.U32 R193, RZ, RZ, R192 ;  /* 0x000000ffffc17224 */ /* 0x010fc600078e00c0 */
[----:B------:R-:W-:Y:S01]  /*204c0*/  ISETP.GT.U32.AND P1, PT, R2, R177, PT ;  /* 0x000000b10200720c */ /* 0x000fe20003f24070 */
[----:B------:R-:W-:Y:S02]  /*204d0*/  IMAD.MOV.U32 R192, RZ, RZ, R191 ;  /* 0x000000ffffc07224 */ /* 0x000fe400078e00bf */
[----:B------:R-:W-:Y:S01]  /*204e0*/  IMAD.MOV.U32 R191, RZ, RZ, R179 ;  /* 0x000000ffffbf7224 */ /* 0x000fe200078e00b3 */
[----:B------:R-:W-:Y:S01]  /*204f0*/  IABS R179, R212 ;  /* 0x000000d400b37213 */ /* 0x000fe20000000000 */
[----:B------:R-:W-:Y:S02]  /*20500*/  IMAD.MOV.U32 R204, RZ, RZ, R201 ;  /* 0x000000ffffcc7224 */ /* 0x000fe400078e00c9 */
[----:B------:R-:W-:Y:S02]  /*20510*/  IMAD.MOV.U32 R201, RZ, RZ, R199 ;  /* 0x000000ffffc97224 */ /* 0x000fe400078e00c7 */
[----:B------:R-:W-:-:S04]  /*20520*/  IMAD.HI.U32 R4, R3, R179, RZ ;  /* 0x000000b303047227 */ /* 0x000fc800078e00ff */
[----:B------:R-:W-:Y:S02]  /*20530*/  IMAD.MOV.U32 R199, RZ, RZ, R188 ;  /* 0x000000ffffc77224 */ /* 0x000fe400078e00bc */
[----:B------:R-:W-:Y:S01]  /*20540*/  IMAD.MOV.U32 R188, RZ, RZ, R180 ;  /* 0x000000ffffbc7224 */ /* 0x000fe200078e00b4 */
[----:B------:R-:W-:Y:S01]  /*20550*/  IABS R180, R211 ;  /* 0x000000d300b47213 */ /* 0x000fe20000000000 */
[----:B------:R-:W-:Y:S02]  /*20560*/  @!P1 IMAD.IADD R177, R177, 0x1, -R2 ;  /* 0x00000001b1b19824 */ /* 0x000fe400078e0a02 */
[----:B------:R-:W-:-:S03]  /*20570*/  IMAD.MOV R4, RZ, RZ, -R4 ;  /* 0x000000ffff047224 */ /* 0x000fc600078e0a04 */
[C---:B------:R-:W-:Y:S01]  /*20580*/  ISETP.GT.U32.AND P2, PT, R2.reuse, R177, PT ;  /* 0x000000b10200720c */ /* 0x040fe20003f44070 */
[----:B------:R-:W-:Y:S02]  /*20590*/  IMAD R179, R2, R4, R179 ;  /* 0x0000000402b37224 */ /* 0x000fe400078e02b3 */
[----:B------:R-:W-:-:S04]  /*205a0*/  IMAD.HI.U32 R4, R3, R180, RZ ;  /* 0x000000b403047227 */ /* 0x000fc800078e00ff */
[----:B------:R-:W-:-:S04]  /*205b0*/  IMAD.MOV R4, RZ, RZ, -R4 ;  /* 0x000000ffff047224 */ /* 0x000fc800078e0a04 */
[C---:B------:R-:W-:Y:S01]  /*205c0*/  IMAD R180, R2.reuse, R4, R180 ;  /* 0x0000000402b47224 */ /* 0x040fe200078e02b4 */
[----:B------:R-:W-:Y:S01]  /*205d0*/  ISETP.GT.U32.AND P1, PT, R2, R176, PT ;  /* 0x000000b00200720c */ /* 0x000fe20003f24070 */
[----:B------:R-:W-:-:S03]  /*205e0*/  @!P2 IMAD.IADD R177, R177, 0x1, -R2 ;  /* 0x00000001b1b1a824 */ /* 0x000fc600078e0a02 */
[----:B------:R-:W-:Y:S01]  /*205f0*/  ISETP.GT.U32.AND P2, PT, R2, R180, PT ;  /* 0x000000b40200720c */ /* 0x000fe20003f44070 */
[----:B------:R-:W-:Y:S02]  /*20600*/  IMAD.MOV.U32 R196, RZ, RZ, R193 ;  /* 0x000000ffffc47224 */ /* 0x000fe400078e00c1 */
[----:B------:R-:W-:Y:S02]  /*20610*/  IMAD.MOV.U32 R193, RZ, RZ, R191 ;  /* 0x000000ffffc17224 */ /* 0x000fe400078e00bf */
[----:B------:R-:W-:Y:S02]  /*20620*/  IMAD.MOV.U32 R191, RZ, RZ, R189 ;  /* 0x000000ffffbf7224 */ /* 0x000fe400078e00bd */
[----:B------:R-:W-:Y:S01]  /*20630*/  IMAD.MOV.U32 R189, RZ, RZ, R182 ;  /* 0x000000ffffbd7224 */ /* 0x000fe200078e00b6 */
[----:B------:R-:W-:Y:S01]  /*20640*/  IABS R182, R208 ;  /* 0x000000d000b67213 */ /* 0x000fe20000000000 */
[----:B------:R-:W-:Y:S01]  /*20650*/  @!P1 IMAD.IADD R176, R176, 0x1, -R2 ;  /* 0x00000001b0b09824 */ /* 0x000fe200078e0a02 */
[----:B------:R-:W-:-:S03]  /*20660*/  ISETP.GT.U32.AND P1, PT, R2, R179, PT ;  /* 0x000000b30200720c */ /* 0x000fc60003f24070 */
[--C-:B------:R-:W-:Y:S02]  /*20670*/  @!P2 IMAD.IADD R180, R180, 0x1, -R2.reuse ;  /* 0x00000001b4b4a824 */ /* 0x100fe400078e0a02 */
[----:B------:R-:W-:Y:S01]  /*20680*/  @!P5 IMAD.IADD R175, R175, 0x1, -R2 ;  /* 0x00000001afafd824 */ /* 0x000fe200078e0a02 */
[----:B------:R-:W-:Y:S01]  /*20690*/  ISETP.GE.AND P5, PT, R206, RZ, PT ;  /* 0x000000ffce00720c */ /* 0x000fe20003fa6270 */
[----:B------:R-:W-:Y:S01]  /*206a0*/  IMAD.HI.U32 R4, R3, R181, RZ ;  /* 0x000000b503047227 */ /* 0x000fe200078e00ff */
[----:B------:R-:W-:-:S03]  /*206b0*/  ISETP.GT.U32.AND P2, PT, R2, R180, PT ;  /* 0x000000b40200720c */ /* 0x000fc60003f44070 */
[----:B------:R-:W-:-:S04]  /*206c0*/  IMAD.HI.U32 R8, R3, R182, RZ ;  /* 0x000000b603087227 */ /* 0x000fc800078e00ff */
[----:B------:R-:W-:Y:S02]  /*206d0*/  IMAD.MOV.U32 R206, RZ, RZ, R201 ;  /* 0x000000ffffce7224 */ /* 0x000fe400078e00c9 */
[----:B------:R-:W-:Y:S01]  /*206e0*/  @!P3 IMAD.MOV R174, RZ, RZ, -R174 ;  /* 0x000000ffffaeb224 */ /* 0x000fe200078e0aae */
[----:B------:R-:W-:Y:S01]  /*206f0*/  ISETP.GT.U32.AND P3, PT, R2, R178, PT ;  /* 0x000000b20200720c */ /* 0x000fe20003f64070 */
[----:B------:R-:W-:Y:S02]  /*20700*/  IMAD.MOV.U32 R201, RZ, RZ, R200 ;  /* 0x000000ffffc97224 */ /* 0x000fe400078e00c8 */
[----:B------:R-:W-:Y:S02]  /*20710*/  IMAD.MOV.U32 R200, RZ, RZ, R199 ;  /* 0x000000ffffc87224 */ /* 0x000fe400078e00c7 */
[----:B------:R-:W-:Y:S02]  /*20720*/  IMAD.MOV.U32 R199, RZ, RZ, R197 ;  /* 0x000000ffffc77224 */ /* 0x000fe400078e00c5 */
[----:B------:R-:W-:-:S02]  /*20730*/  IMAD.MOV R4, RZ, RZ, -R4 ;  /* 0x000000ffff047224 */ /* 0x000fc400078e0a04 */
[----:B------:R-:W-:Y:S02]  /*20740*/  IMAD.MOV R8, RZ, RZ, -R8 ;  /* 0x000000ffff087224 */ /* 0x000fe400078e0a08 */
[----:B------:R-:W-:Y:S02]  /*20750*/  IMAD.MOV.U32 R197, RZ, RZ, R194 ;  /* 0x000000ffffc57224 */ /* 0x000fe400078e00c2 */
[----:B------:R-:W-:Y:S02]  /*20760*/  IMAD.MOV.U32 R194, RZ, RZ, R192 ;  /* 0x000000ffffc27224 */ /* 0x000fe400078e00c0 */
[----:B------:R-:W-:Y:S02]  /*20770*/  IMAD.MOV.U32 R192, RZ, RZ, R190 ;  /* 0x000000ffffc07224 */ /* 0x000fe400078e00be */
[----:B------:R-:W-:Y:S01]  /*20780*/  IMAD.MOV.U32 R190, RZ, RZ, R183 ;  /* 0x000000ffffbe7224 */ /* 0x000fe200078e00b7 */
[----:B------:R-:W-:Y:S01]  /*20790*/  IABS R183, R207 ;  /* 0x000000cf00b77213 */ /* 0x000fe20000000000 */
[----:B------:R-:W-:-:S02]  /*207a0*/  @!P1 IMAD.IADD R179, R179, 0x1, -R2 ;  /* 0x00000001b3b39824 */ /* 0x000fc400078e0a02 */
[C---:B------:R-:W-:Y:S02]  /*207b0*/  IMAD R181, R2.reuse, R4, R181 ;  /* 0x0000000402b57224 */ /* 0x040fe400078e02b5 */
[C---:B------:R-:W-:Y:S02]  /*207c0*/  IMAD R182, R2.reuse, R8, R182 ;  /* 0x0000000802b67224 */ /* 0x040fe400078e02b6 */
[----:B------:R-:W-:Y:S01]  /*207d0*/  @!P4 IMAD.MOV R175, RZ, RZ, -R175 ;  /* 0x000000ffffafc224 */ /* 0x000fe200078e0aaf */
[C---:B------:R-:W-:Y:S01]  /*207e0*/  ISETP.GT.U32.AND P4, PT, R2.reuse, R179, PT ;  /* 0x000000b30200720c */ /* 0x040fe20003f84070 */
[----:B------:R-:W-:Y:S01]  /*207f0*/  @!P0 IMAD.MOV R176, RZ, RZ, -R176 ;  /* 0x000000ffffb08224 */ /* 0x000fe200078e0ab0 */
[----:B------:R-:W-:Y:S01]  /*20800*/  ISETP.GT.U32.AND P0, PT, R2, R181, PT ;  /* 0x000000b50200720c */ /* 0x000fe20003f04070 */
[----:B------:R-:W-:Y:S01]  /*20810*/  @!P2 IMAD.IADD R180, R180, 0x1, -R2 ;  /* 0x00000001b4b4a824 */ /* 0x000fe200078e0a02 */
[----:B------:R-:W-:Y:S01]  /*20820*/  ISETP.GT.U32.AND P2, PT, R2, R182, PT ;  /* 0x000000b60200720c */ /* 0x000fe20003f44070 */
[----:B------:R-:W-:-:S04]  /*20830*/  IMAD.HI.U32 R4, R3, R183, RZ ;  /* 0x000000b703047227 */ /* 0x000fc800078e00ff */
[----:B------:R-:W-:Y:S01]  /*20840*/  @!P3 IMAD.IADD R178, R178, 0x1, -R2 ;  /* 0x00000001b2b2b824 */ /* 0x000fe200078e0a02 */
[----:B------:R-:W-:Y:S01]  /*20850*/  ISETP.GE.AND P3, PT, R212, RZ, PT ;  /* 0x000000ffd400720c */ /* 0x000fe20003f66270 */
[----:B------:R-:W-:-:S04]  /*20860*/  IMAD.MOV R4, RZ, RZ, -R4 ;  /* 0x000000ffff047224 */ /* 0x000fc800078e0a04 */
[----:B------:R-:W-:Y:S01]  /*20870*/  IMAD R183, R2, R4, R183 ;  /* 0x0000000402b77224 */ /* 0x000fe200078e02b7 */
[----:B------:R-:W-:Y:S01]  /*20880*/  IABS R4, R206 ;  /* 0x000000ce00047213 */ /* 0x000fe20000000000 */
[--C-:B------:R-:W-:Y:S02]  /*20890*/  @!P4 IMAD.IADD R179, R179, 0x1, -R2.reuse ;  /* 0x00000001b3b3c824 */ /* 0x100fe400078e0a02 */
[--C-:B------:R-:W-:Y:S02]  /*208a0*/  @!P0 IMAD.IADD R181, R181, 0x1, -R2.reuse ;  /* 0x00000001b5b58824 */ /* 0x100fe400078e0a02 */
[----:B------:R-:W-:Y:S02]  /*208b0*/  @!P2 IMAD.IADD R182, R182, 0x1, -R2 ;  /* 0x00000001b6b6a824 */ /* 0x000fe400078e0a02 */
[----:B------:R-:W-:Y:S02]  /*208c0*/  IMAD.MOV.U32 R8, RZ, RZ, R4 ;  /* 0x000000ffff087224 */ /* 0x000fe400078e0004 */
[----:B------:R-:W-:Y:S01]  /*208d0*/  @!P3 IMAD.MOV R179, RZ, RZ, -R179 ;  /* 0x000000ffffb3b224 */ /* 0x000fe200078e0ab3 */
[C---:B------:R-:W-:Y:S01]  /*208e0*/  ISETP.GT.U32.AND P3, PT, R2.reuse, R181, PT ;  /* 0x000000b50200720c */ /* 0x040fe20003f64070 */
[----:B------:R-:W-:Y:S01]  /*208f0*/  IMAD.MOV.U32 R214, RZ, RZ, R200 ;  /* 0x000000ffffd67224 */ /* 0x000fe200078e00c8 */
[----:B------:R-:W-:Y:S01]  /*20900*/  ISETP.GT.U32.AND P2, PT, R2, R182, PT ;  /* 0x000000b60200720c */ /* 0x000fe20003f44070 */
[----:B------:R-:W-:-:S02]  /*20910*/  IMAD.MOV.U32 R200, RZ, RZ, R184 ;  /* 0x000000ffffc87224 */ /* 0x000fc400078e00b8 */
[----:B------:R-:W-:-:S04]  /*20920*/  IMAD.HI.U32 R184, R3, R8, RZ ;  /* 0x0000000803b87227 */ /* 0x000fc800078e00ff */
[----:B------:R-:W-:Y:S01]  /*20930*/  IMAD.MOV R184, RZ, RZ, -R184 ;  /* 0x000000ffffb87224 */ /* 0x000fe200078e0ab8 */
[----:B------:R-:W-:-:S03]  /*20940*/  IABS R4, R204 ;  /* 0x000000cc00047213 */ /* 0x000fc60000000000 */
[C---:B------:R-:W-:Y:S01]  /*20950*/  IMAD R184, R2.reuse, R184, R8 ;  /* 0x000000b802b87224 */ /* 0x040fe200078e0208 */
[----:B------:R-:W-:Y:S01]  /*20960*/  ISETP.GE.AND P1, PT, R211, RZ, PT ;  /* 0x000000ffd300720c */ /* 0x000fe20003f26270 */
[--C-:B------:R-:W-:Y:S01]  /*20970*/  @!P3 IMAD.IADD R181, R181, 0x1, -R2.reuse ;  /* 0x00000001b5b5b824 */ /* 0x100fe200078e0a02 */
[----:B------:R-:W-:Y:S01]  /*20980*/  ISETP.GT.U32.AND P3, PT, R2, R183, PT ;  /* 0x000000b70200720c */ /* 0x000fe20003f64070 */
[----:B------:R-:W-:Y:S01]  /*20990*/  @!P2 IMAD.IADD R182, R182, 0x1, -R2 ;  /* 0x00000001b6b6a824 */ /* 0x000fe200078e0a02 */
[----:B------:R-:W-:Y:S01]  /*209a0*/  ISETP.GT.U32.AND P2, PT, R2, R184, PT ;  /* 0x000000b80200720c */ /* 0x000fe20003f44070 */
[----:B------:R-:W-:Y:S01]  /*209b0*/  @!P6 IMAD.MOV R177, RZ, RZ, -R177 ;  /* 0x000000ffffb1e224 */ /* 0x000fe200078e0ab1 */
[----:B------:R-:W-:Y:S01]  /*209c0*/  ISETP.GE.AND P6, PT, R209, RZ, PT ;  /* 0x000000ffd100720c */ /* 0x000fe20003fc6270 */
[----:B------:R-:W-:Y:S02]  /*209d0*/  IMAD.MOV.U32 R10, RZ, RZ, R4 ;  /* 0x000000ffff0a7224 */ /* 0x000fe400078e0004 */
[----:B------:R-:W-:Y:S01]  /*209e0*/  @!P5 IMAD.MOV R178, RZ, RZ, -R178 ;  /* 0x000000ffffb2d224 */ /* 0x000fe200078e0ab2 */
[----:B------:R-:W-:Y:S01]  /*209f0*/  ISETP.GE.AND P5, PT, R208, RZ, PT ;  /* 0x000000ffd000720c */ /* 0x000fe20003fa6270 */
[----:B------:R-:W-:-:S02]  /*20a00*/  IMAD.MOV.U32 R209, RZ, RZ, R201 ;  /* 0x000000ffffd17224 */ /* 0x000fc400078e00c9 */
[----:B------:R-:W-:Y:S02]  /*20a10*/  IMAD.MOV.U32 R201, RZ, RZ, R185 ;  /* 0x000000ffffc97224 */ /* 0x000fe400078e00b9 */
[----:B------:R-:W-:-:S04]  /*20a20*/  IMAD.HI.U32 R185, R3, R10, RZ ;  /* 0x0000000a03b97227 */ /* 0x000fc800078e00ff */
[----:B------:R-:W-:Y:S02]  /*20a30*/  IMAD.MOV.U32 R215, RZ, RZ, R210 ;  /* 0x000000ffffd77224 */ /* 0x000fe400078e00d2 */
[----:B------:R-:W-:Y:S02]  /*20a40*/  IMAD.MOV R185, RZ, RZ, -R185 ;  /* 0x000000ffffb97224 */ /* 0x000fe400078e0ab9 */
[----:B------:R-:W-:Y:S01]  /*20a50*/  @!P1 IMAD.MOV R180, RZ, RZ, -R180 ;  /* 0x000000ffffb49224 */ /* 0x000fe200078e0ab4 */
[----:B------:R-:W-:Y:S01]  /*20a60*/  ISETP.GE.AND P1, PT, R204, RZ, PT ;  /* 0x000000ffcc00720c */ /* 0x000fe20003f26270 */
[----:B------:R-:W-:Y:S02]  /*20a70*/  IMAD.MOV.U32 R212, RZ, RZ, R203 ;  /* 0x000000ffffd47224 */ /* 0x000fe400078e00cb */
[----:B------:R-:W-:Y:S02]  /*20a80*/  IMAD.MOV.U32 R213, RZ, RZ, R202 ;  /* 0x000000ffffd57224 */ /* 0x000fe400078e00ca */
[----:B------:R-:W-:-:S02]  /*20a90*/  IMAD.MOV.U32 R204, RZ, RZ, R195 ;  /* 0x000000ffffcc7224 */ /* 0x000fc400078e00c3 */
[----:B------:R-:W-:Y:S01]  /*20aa0*/  IMAD.MOV.U32 R203, RZ, RZ, R188 ;  /* 0x000000ffffcb7224 */ /* 0x000fe200078e00bc */
[----:B------:R-:W-:Y:S01]  /*20ab0*/  IABS R188, R215 ;  /* 0x000000d700bc7213 */ /* 0x000fe20000000000 */
[----:B------:R-:W-:Y:S01]  /*20ac0*/  IMAD.MOV.U32 R202, RZ, RZ, R187 ;  /* 0x000000ffffca7224 */ /* 0x000fe200078e00bb */
[----:B------:R-:W-:Y:S01]  /*20ad0*/  IABS R187, R216 ;  /* 0x000000d800bb7213 */ /* 0x000fe20000000000 */
[----:B------:R-:W-:Y:S01]  /*20ae0*/  IMAD.MOV.U32 R195, RZ, RZ, R186 ;  /* 0x000000ffffc37224 */ /* 0x000fe200078e00ba */
[----:B------:R-:W-:Y:S01]  /*20af0*/  IABS R186, R205 ;  /* 0x000000cd00ba7213 */ /* 0x000fe20000000000 */
[----:B------:R-:W-:Y:S02]  /*20b00*/  @!P3 IMAD.IADD R183, R183, 0x1, -R2 ;  /* 0x00000001b7b7b824 */ /* 0x000fe400078e0a02 */
[----:B------:R-:W-:Y:S02]  /*20b10*/  IMAD R185, R2, R185, R10 ;  /* 0x000000b902b97224 */ /* 0x000fe400078e020a */
[----:B------:R-:W-:-:S02]  /*20b20*/  @!P2 IMAD.IADD R184, R184, 0x1, -R2 ;  /* 0x00000001b8b8a824 */ /* 0x000fc400078e0a02 */
[----:B------:R-:W-:Y:S01]  /*20b30*/  @!P6 IMAD.MOV R181, RZ, RZ, -R181 ;  /* 0x000000ffffb5e224 */ /* 0x000fe200078e0ab5 */
[C---:B------:R-:W-:Y:S01]  /*20b40*/  ISETP.GT.U32.AND P6, PT, R2.reuse, R183, PT ;  /* 0x000000b70200720c */ /* 0x040fe20003fc4070 */
[----:B------:R-:W-:Y:S01]  /*20b50*/  @!P5 IMAD.MOV R182, RZ, RZ, -R182 ;  /* 0x000000ffffb6d224 */ /* 0x000fe200078e0ab6 */
[C---:B------:R-:W-:Y:S01]  /*20b60*/  ISETP.GT.U32.AND P2, PT, R2.reuse, R184, PT ;  /* 0x000000b80200720c */ /* 0x040fe20003f44070 */
[----:B------:R-:W-:Y:S01]  /*20b70*/  IMAD.HI.U32 R9, R3, R186, RZ ;  /* 0x000000ba03097227 */ /* 0x000fe200078e00ff */
[----:B------:R-:W-:-:S03]  /*20b80*/  ISETP.GT.U32.AND P5, PT, R2, R185, PT ;  /* 0x000000b90200720c */ /* 0x000fc60003fa4070 */
[----:B------:R-:W-:-:S04]  /*20b90*/  IMAD.HI.U32 R8, R3, R187, RZ ;  /* 0x000000bb03087227 */ /* 0x000fc800078e00ff */
[----:B------:R-:W-:-:S04]  /*20ba0*/  IMAD.HI.U32 R4, R3, R188, RZ ;  /* 0x000000bc03047227 */ /* 0x000fc800078e00ff */
[----:B------:R-:W-:Y:S02]  /*20bb0*/  IMAD.MOV R9, RZ, RZ, -R9 ;  /* 0x000000ffff097224 */ /* 0x000fe400078e0a09 */
[----:B------:R-:W-:Y:S02]  /*20bc0*/  IMAD.MOV R8, RZ, RZ, -R8 ;  /* 0x000000ffff087224 */ /* 0x000fe400078e0a08 */
[----:B------:R-:W-:Y:S02]  /*20bd0*/  IMAD.MOV R4, RZ, RZ, -R4 ;  /* 0x000000ffff047224 */ /* 0x000fe400078e0a04 */
[----:B------:R-:W-:Y:S02]  /*20be0*/  IMAD.MOV.U32 R208, RZ, RZ, R204 ;  /* 0x000000ffffd07224 */ /* 0x000fe400078e00cc */
[----:B------:R-:W-:Y:S02]  /*20bf0*/  IMAD.MOV.U32 R204, RZ, RZ, R200 ;  /* 0x000000ffffcc7224 */ /* 0x000fe400078e00c8 */
[----:B------:R-:W-:-:S02]  /*20c00*/  IMAD.MOV.U32 R200, RZ, RZ, R198 ;  /* 0x000000ffffc87224 */ /* 0x000fc400078e00c6 */
[----:B------:R-:W-:Y:S01]  /*20c10*/  IMAD.MOV.U32 R198, RZ, RZ, R189 ;  /* 0x000000ffffc67224 */ /* 0x000fe200078e00bd */
[----:B------:R-:W-:Y:S01]  /*20c20*/  IABS R189, R214 ;  /* 0x000000d600bd7213 */ /* 0x000fe20000000000 */
[C---:B------:R-:W-:Y:S02]  /*20c30*/  IMAD R186, R2.reuse, R9, R186 ;  /* 0x0000000902ba7224 */ /* 0x040fe400078e02ba */
[C---:B------:R-:W-:Y:S02]  /*20c40*/  IMAD R187, R2.reuse, R8, R187 ;  /* 0x0000000802bb7224 */ /* 0x040fe400078e02bb */
[C---:B------:R-:W-:Y:S02]  /*20c50*/  IMAD R188, R2.reuse, R4, R188 ;  /* 0x0000000402bc7224 */ /* 0x040fe400078e02bc */
[--C-:B------:R-:W-:Y:S01]  /*20c60*/  @!P6 IMAD.IADD R183, R183, 0x1, -R2.reuse ;  /* 0x00000001b7b7e824 */ /* 0x100fe200078e0a02 */
[----:B------:R-:W-:Y:S01]  /*20c70*/  ISETP.GT.U32.AND P6, PT, R2, R186, PT ;  /* 0x000000ba0200720c */ /* 0x000fe20003fc4070 */
[--C-:B------:R-:W-:Y:S01]  /*20c80*/  @!P2 IMAD.IADD R184, R184, 0x1, -R2.reuse ;  /* 0x00000001b8b8a824 */ /* 0x100fe200078e0a02 */
[C---:B------:R-:W-:Y:S01]  /*20c90*/  ISETP.GT.U32.AND P2, PT, R2.reuse, R187, PT ;  /* 0x000000bb0200720c */ /* 0x040fe20003f44070 */
[----:B------:R-:W-:Y:S01]  /*20ca0*/  @!P5 IMAD.IADD R185, R185, 0x1, -R2 ;  /* 0x00000001b9b9d824 */ /* 0x000fe200078e0a02 */
[----:B------:R-:W-:Y:S01]  /*20cb0*/  ISETP.GT.U32.AND P5, PT, R2, R188, PT ;  /* 0x000000bc0200720c */ /* 0x000fe20003fa4070 */
[----:B------:R-:W-:Y:S01]  /*20cc0*/  IMAD.HI.U32 R4, R3, R189, RZ ;  /* 0x000000bd03047227 */ /* 0x000fe200078e00ff */
[----:B------:R-:W-:-:S03]  /*20cd0*/  ISETP.GE.AND P0, PT, R206, RZ, PT ;  /* 0x000000ffce00720c */ /* 0x000fc60003f06270 */
[----:B------:R-:W-:Y:S02]  /*20ce0*/  IMAD.MOV R4, RZ, RZ, -R4 ;  /* 0x000000ffff047224 */ /* 0x000fe400078e0a04 */
[----:B------:R-:W-:Y:S01]  /*20cf0*/  IMAD.MOV.U32 R211, RZ, RZ, R202 ;  /* 0x000000ffffd37224 */ /* 0x000fe200078e00ca */
[----:B------:R-:W-:Y:S01]  /*20d00*/  ISETP.GE.AND P4, PT, R207, RZ, PT ;  /* 0x000000ffcf00720c */ /* 0x000fe20003f86270 */
[----:B------:R-:W-:Y:S01]  /*20d10*/  IMAD.MOV.U32 R202, RZ, RZ, R190 ;  /* 0x000000ffffca7224 */ /* 0x000fe200078e00be */
[----:B------:R-:W-:Y:S01]  /*20d20*/  IABS R190, R209 ;  /* 0x000000d100be7213 */ /* 0x000fe20000000000 */
[----:B------:R-:W-:Y:S02]  /*20d30*/  IMAD R189, R2, R4, R189 ;  /* 0x0000000402bd7224 */ /* 0x000fe400078e02bd */
[----:B------:R-:W-:Y:S01]  /*20d40*/  IMAD.MOV.U32 R207, RZ, RZ, R192 ;  /* 0x000000ffffcf7224 */ /* 0x000fe200078e00c0 */
[----:B------:R-:W-:Y:S01]  /*20d50*/  IABS R192, R212 ;  /* 0x000000d400c07213 */ /* 0x000fe20000000000 */
[--C-:B------:R-:W-:Y:S01]  /*20d60*/  @!P6 IMAD.IADD R186, R186, 0x1, -R2.reuse ;  /* 0x00000001babae824 */ /* 0x100fe200078e0a02 */
[C---:B------:R-:W-:Y:S01]  /*20d70*/  ISETP.GT.U32.AND P6, PT, R2.reuse, R189, PT ;  /* 0x000000bd0200720c */ /* 0x040fe20003fc4070 */
[--C-:B------:R-:W-:Y:S01]  /*20d80*/  @!P2 IMAD.IADD R187, R187, 0x1, -R2.reuse ;  /* 0x00000001bbbba824 */ /* 0x100fe200078e0a02 */
[----:B------:R-:W-:Y:S01]  /*20d90*/  ISETP.GT.U32.AND P2, PT, R2, R185, PT ;  /* 0x000000b90200720c */ /* 0x000fe20003f44070 */
[----:B------:R-:W-:-:S02]  /*20da0*/  @!P5 IMAD.IADD R188, R188, 0x1, -R2 ;  /* 0x00000001bcbcd824 */ /* 0x000fc400078e0a02 */
[----:B------:R-:W-:-:S04]  /*20db0*/  IMAD.HI.U32 R9, R3, R190, RZ ;  /* 0x000000be03097227 */ /* 0x000fc800078e00ff */
[----:B------:R-:W-:Y:S01]  /*20dc0*/  @!P0 IMAD.MOV R184, RZ, RZ, -R184 ;  /* 0x000000ffffb88224 */ /* 0x000fe200078e0ab8 */
[----:B------:R-:W-:Y:S01]  /*20dd0*/  ISETP.GT.U32.AND P0, PT, R2, R188, PT ;  /* 0x000000bc0200720c */ /* 0x000fe20003f04070 */
[----:B------:R-:W-:Y:S01]  /*20de0*/  IMAD.MOV.U32 R206, RZ, RZ, R191 ;  /* 0x000000ffffce7224 */ /* 0x000fe200078e00bf */
[----:B------:R-:W-:Y:S01]  /*20df0*/  IABS R191, R213 ;  /* 0x000000d500bf7213 */ /* 0x000fe20000000000 */
[----:B------:R-:W-:Y:S02]  /*20e00*/  IMAD.MOV R9, RZ, RZ, -R9 ;  /* 0x000000ffff097224 */ /* 0x000fe400078e0a09 */
[----:B------:R-:W-:-:S04]  /*20e10*/  IMAD.HI.U32 R4, R3, R192, RZ ;  /* 0x000000c003047227 */ /* 0x000fc800078e00ff */
[C---:B------:R-:W-:Y:S02]  /*20e20*/  IMAD R190, R2.reuse, R9, R190 ;  /* 0x0000000902be7224 */ /* 0x040fe400078e02be */
[----:B------:R-:W-:Y:S02]  /*20e30*/  IMAD.MOV R4, RZ, RZ, -R4 ;  /* 0x000000ffff047224 */ /* 0x000fe400078e0a04 */
[----:B------:R-:W-:Y:S01]  /*20e40*/  @!P4 IMAD.MOV R183, RZ, RZ, -R183 ;  /* 0x000000ffffb7c224 */ /* 0x000fe200078e0ab7 */
[C---:B------:R-:W-:Y:S01]  /*20e50*/  ISETP.GT.U32.AND P4, PT, R2.reuse, R186, PT ;  /* 0x000000ba0200720c */ /* 0x040fe20003f84070 */
[----:B------:R-:W-:Y:S01]  /*20e60*/  IMAD.HI.U32 R8, R3, R191, RZ ;  /* 0x000000bf03087227 */ /* 0x000fe200078e00ff */
[----:B------:R-:W-:-:S03]  /*20e70*/  ISETP.GT.U32.AND P5, PT, R2, R187, PT ;  /* 0x000000bb0200720c */ /* 0x000fc60003fa4070 */
[C---:B------:R-:W-:Y:S02]  /*20e80*/  IMAD R192, R2.reuse, R4, R192 ;  /* 0x0000000402c07224 */ /* 0x040fe400078e02c0 */
[--C-:B------:R-:W-:Y:S02]  /*20e90*/  @!P6 IMAD.IADD R189, R189, 0x1, -R2.reuse ;  /* 0x00000001bdbde824 */ /* 0x100fe400078e0a02 */
[----:B------:R-:W-:Y:S01]  /*20ea0*/  @!P2 IMAD.IADD R185, R185, 0x1, -R2 ;  /* 0x00000001b9b9a824 */ /* 0x000fe200078e0a02 */
[----:B------:R-:W-:Y:S01]  /*20eb0*/  ISETP.GT.U32.AND P2, PT, R2, R190, PT ;  /* 0x000000be0200720c */ /* 0x000fe20003f44070 */
[----:B------:R-:W-:Y:S01]  /*20ec0*/  IMAD.MOV R8, RZ, RZ, -R8 ;  /* 0x000000ffff087224 */ /* 0x000fe200078e0a08 */
[----:B------:R-:W-:Y:S01]  /*20ed0*/  ISETP.GE.AND P3, PT, R205, RZ, PT ;  /* 0x000000ffcd00720c */ /* 0x000fe20003f66270 */
[----:B------:R-:W-:Y:S01]  /*20ee0*/  @!P0 IMAD.IADD R188, R188, 0x1, -R2 ;  /* 0x00000001bcbc8824 */ /* 0x000fe200078e0a02 */
[C---:B------:R-:W-:Y:S01]  /*20ef0*/  ISETP.GT.U32.AND P6, PT, R2.reuse, R189, PT ;  /* 0x000000bd0200720c */ /* 0x040fe20003fc4070 */
[----:B------:R-:W-:Y:S01]  /*20f00*/  IMAD.MOV.U32 R205, RZ, RZ, R201 ;  /* 0x000000ffffcd7224 */ /* 0x000fe200078e00c9 */
[C---:B------:R-:W-:Y:S01]  /*20f10*/  ISETP.GT.U32.AND P0, PT, R2.reuse, R192, PT ;  /* 0x000000c00200720c */ /* 0x040fe20003f04070 */
[----:B------:R-:W-:-:S02]  /*20f20*/  IMAD R191, R2, R8, R191 ;  /* 0x0000000802bf7224 */ /* 0x000fc400078e02bf */
[----:B------:R-:W-:Y:S02]  /*20f30*/  IMAD.MOV.U32 R210, RZ, RZ, R203 ;  /* 0x000000ffffd27224 */ /* 0x000fe400078e00cb */
[----:B------:R-:W-:Y:S02]  /*20f40*/  IMAD.MOV.U32 R201, RZ, RZ, R197 ;  /* 0x000000ffffc97224 */ /* 0x000fe400078e00c5 */
[----:B------:R-:W-:Y:S01]  /*20f50*/  IMAD.MOV.U32 R197, RZ, RZ, R193 ;  /* 0x000000ffffc57224 */ /* 0x000fe200078e00c1 */
[----:B------:R-:W-:Y:S01]  /*20f60*/  IABS R193, R211 ;  /* 0x000000d300c17213 */ /* 0x000fe20000000000 */
[----:B------:R-:W-:Y:S02]  /*20f70*/  IMAD.MOV.U32 R203, RZ, RZ, R196 ;  /* 0x000000ffffcb7224 */ /* 0x000fe400078e00c4 */
[----:B------:R-:W-:Y:S01]  /*20f80*/  @!P4 IMAD.IADD R186, R186, 0x1, -R2 ;  /* 0x00000001babac824 */ /* 0x000fe200078e0a02 */
[----:B------:R-:W-:Y:S01]  /*20f90*/  ISETP.GT.U32.AND P4, PT, R2, R191, PT ;  /* 0x000000bf0200720c */ /* 0x000fe20003f84070 */
[----:B------:R-:W-:Y:S01]  /*20fa0*/  IMAD.MOV.U32 R196, RZ, RZ, R194 ;  /* 0x000000ffffc47224 */ /* 0x000fe200078e00c2 */
[----:B------:R-:W-:Y:S01]  /*20fb0*/  IABS R194, R210 ;  /* 0x000000d200c27213 */ /* 0x000fe20000000000 */
[----:B------:R-:W-:Y:S01]  /*20fc0*/  @!P5 IMAD.IADD R187, R187, 0x1, -R2 ;  /* 0x00000001bbbbd824 */ /* 0x000fe200078e0a02 */
[----:B------:R-:W-:Y:S01]  /*20fd0*/  ISETP.GE.AND P5, PT, R216, RZ, PT ;  /* 0x000000ffd800720c */ /* 0x000fe20003fa6270 */
[----:B------:R-:W-:-:S04]  /*20fe0*/  IMAD.HI.U32 R8, R3, R193, RZ ;  /* 0x000000c103087227 */ /* 0x000fc800078e00ff */
[----:B------:R-:W-:Y:S01]  /*20ff0*/  @!P2 IMAD.IADD R190, R190, 0x1, -R2 ;  /* 0x00000001bebea824 */ /* 0x000fe200078e0a02 */
[----:B------:R-:W-:Y:S01]  /*21000*/  ISETP.GE.AND P2, PT, R214, RZ, PT ;  /* 0x000000ffd600720c */ /* 0x000fe20003f46270 */
[----:B------:R-:W-:-:S04]  /*21010*/  IMAD.HI.U32 R4, R3, R194, RZ ;  /* 0x000000c203047227 */ /* 0x000fc800078e00ff */
[----:B------:R-:W-:Y:S01]  /*21020*/  @!P6 IMAD.IADD R189, R189, 0x1, -R2 ;  /* 0x00000001bdbde824 */ /* 0x000fe200078e0a02 */
[----:B------:R-:W-:Y:S01]  /*21030*/  ISETP.GE.AND P6, PT, R215, RZ, PT ;  /* 0x000000ffd700720c */ /* 0x000fe20003fc6270 */
[----:B------:R-:W-:Y:S02]  /*21040*/  IMAD.MOV R8, RZ, RZ, -R8 ;  /* 0x000000ffff087224 */ /* 0x000fe400078e0a08 */
[----:B------:R-:W-:Y:S01]  /*21050*/  @!P0 IMAD.IADD R192, R192, 0x1, -R2 ;  /* 0x00000001c0c08824 */ /* 0x000fe200078e0a02 */
[C---:B------:R-:W-:Y:S01]  /*21060*/  ISETP.GT.U32.AND P0, PT, R2.reuse, R190, PT ;  /* 0x000000be0200720c */ /* 0x040fe20003f04070 */
[----:B------:R-:W-:Y:S02]  /*21070*/  IMAD.MOV R4, RZ, RZ, -R4 ;  /* 0x000000ffff047224 */ /* 0x000fe400078e0a04 */
[C---:B------:R-:W-:Y:S02]  /*21080*/  IMAD R193, R2.reuse, R8, R193 ;  /* 0x0000000802c17224 */ /* 0x040fe400078e02c1 */
[----:B------:R-:W-:Y:S01]  /*21090*/  @!P4 IMAD.IADD R191, R191, 0x1, -R2 ;  /* 0x00000001bfbfc824 */ /* 0x000fe200078e0a02 */
[----:B------:R-:W-:Y:S01]  /*210a0*/  ISETP.GE.AND P4, PT, R209, RZ, PT ;  /* 0x000000ffd100720c */ /* 0x000fe20003f86270 */
[----:B------:R-:W-:-:S02]  /*210b0*/  IMAD R194, R2, R4, R194 ;  /* 0x0000000402c27224 */ /* 0x000fc400078e02c2 */
[----:B------:R-:W-:Y:S01]  /*210c0*/  @!P3 IMAD.MOV R186, RZ, RZ, -R186 ;  /* 0x000000ffffbab224 */ /* 0x000fe200078e0aba */
[C---:B------:R-:W-:Y:S01]  /*210d0*/  ISETP.GT.U32.AND P3, PT, R2.reuse, R193, PT ;  /* 0x000000c10200720c */ /* 0x040fe20003f64070 */
[----:B------:R-:W-:Y:S02]  /*210e0*/  IMAD.MOV.U32 R209, RZ, RZ, R207 ;  /* 0x000000ffffd17224 */ /* 0x000fe400078e00cf */
        /* <DEDUP_REMOVED lines=8> */
[----:B------:R-:W-:Y:S01]  /*21170*/  @!P6 IMAD.MOV R188, RZ, RZ, -R188 ;  /* 0x000000ffffbce224 */ /* 0x000fe200078e0abc */
[----:B------:R-:W-:Y:S01]  /*21180*/  ISETP.GE.AND P6, PT, R213, RZ, PT ;  /* 0x000000ffd500720c */ /* 0x000fe20003fc6270 */
[----:B------:R-:W-:Y:S01]  /*21190*/  @!P0 IMAD.IADD R190, R190, 0x1, -R2 ;  /* 0x00000001bebe8824 */ /* 0x000fe200078e0a02 */
[----:B------:R-:W-:Y:S01]  /*211a0*/  ISETP.GE.AND P0, PT, R212, RZ, PT ;  /* 0x000000ffd400720c */ /* 0x000fe20003f06270 */
[----:B------:R-:W-:-:S04]  /*211b0*/  IMAD.HI.U32 R4, R3, R195, RZ ;  /* 0x000000c303047227 */ /* 0x000fc800078e00ff */
[----:B------:R-:W-:Y:S02]  /*211c0*/  IMAD.MOV R4, RZ, RZ, -R4 ;  /* 0x000000ffff047224 */ /* 0x000fe400078e0a04 */
[--C-:B------:R-:W-:Y:S02]  /*211d0*/  @!P3 IMAD.IADD R193, R193, 0x1, -R2.reuse ;  /* 0x00000001c1c1b824 */ /* 0x100fe400078e0a02 */
[--C-:B------:R-:W-:Y:S02]  /*211e0*/  @!P1 IMAD.IADD R191, R191, 0x1, -R2.reuse ;  /* 0x00000001bfbf9824 */ /* 0x100fe400078e0a02 */
[--C-:B------:R-:W-:Y:S02]  /*211f0*/  @!P5 IMAD.IADD R192, R192, 0x1, -R2.reuse ;  /* 0x00000001c0c0d824 */ /* 0x100fe400078e0a02 */
[----:B------:R-:W-:Y:S01]  /*21200*/  IMAD R195, R2, R4, R195 ;  /* 0x0000000402c37224 */ /* 0x000fe200078e02c3 */
[----:B------:R-:W-:Y:S01]  /*21210*/  IABS R4, R197 ;  /* 0x000000c500047213 */ /* 0x000fe20000000000 */
[----:B------:R-:W-:Y:S01]  /*21220*/  @!P2 IMAD.IADD R194, R194, 0x1, -R2 ;  /* 0x00000001c2c2a824 */ /* 0x000fe200078e0a02 */
[----:B------:R-:W-:Y:S01]  /*21230*/  ISETP.GT.U32.AND P2, PT, R2, R193, PT ;  /* 0x000000c10200720c */ /* 0x000fe20003f44070 */
[----:B------:R-:W-:Y:S01]  /*21240*/  @!P6 IMAD.MOV R191, RZ, RZ, -R191 ;  /* 0x000000ffffbfe224 */ /* 0x000fe200078e0abf */
[----:B------:R-:W-:Y:S01]  /*21250*/  ISETP.GE.AND P3, PT, R208, RZ, PT ;  /* 0x000000ffd000720c */ /* 0x000fe20003f66270 */
[----:B------:R-:W-:Y:S01]  /*21260*/  @!P0 IMAD.MOV R192, RZ, RZ, -R192 ;  /* 0x000000ffffc08224 */ /* 0x000fe200078e0ac0 */
[----:B------:R-:W-:Y:S01]  /*21270*/  ISETP.GE.AND P6, PT, R197, RZ, PT ;  /* 0x000000ffc500720c */ /* 0x000fe20003fc6270 */
[----:B------:R-:W-:Y:S01]  /*21280*/  IMAD.MOV.U32 R208, RZ, RZ, R207 ;  /* 0x000000ffffd07224 */ /* 0x000fe200078e00cf */
[C---:B------:R-:W-:Y:S01]  /*21290*/  ISETP.GT.U32.AND P0, PT, R2.reuse, R195, PT ;  /* 0x000000c30200720c */ /* 0x040fe20003f04070 */
[----:B------:R-:W-:Y:S01]  /*212a0*/  @!P4 IMAD.MOV R190, RZ, RZ, -R190 ;  /* 0x000000ffffbec224 */ /* 0x000fe200078e0abe */
[----:B------:R-:W-:Y:S01]  /*212b0*/  IABS R197, R209 ;  /* 0x000000d100c57213 */ /* 0x000fe20000000000 */
[----:B------:R-:W-:Y:S01]  /*212c0*/  IMAD.MOV.U32 R207, RZ, RZ, R205 ;  /* 0x000000ffffcf7224 */ /* 0x000fe200078e00cd */
[----:B------:R-:W-:Y:S01]  /*212d0*/  ISETP.GT.U32.AND P4, PT, R2, R194, PT ;  /* 0x000000c20200720c */ /* 0x000fe20003f84070 */
[----:B------:R-:W-:-:S02]  /*212e0*/  IMAD.MOV.U32 R9, RZ, RZ, R4 ;  /* 0x000000ffff097224 */ /* 0x000fc400078e0004 */
[----:B------:R-:W-:Y:S01]  /*212f0*/  IMAD.MOV.U32 R205, RZ, RZ, R203 ;  /* 0x000000ffffcd7224 */ /* 0x000fe200078e00cb */
[----:B------:R-:W-:Y:S01]  /*21300*/  ISETP.GE.AND P1, PT, R211, RZ, PT ;  /* 0x000000ffd300720c */ /* 0x000fe20003f26270 */
[----:B------:R-:W-:Y:S01]  /*21310*/  IMAD.MOV.U32 R203, RZ, RZ, R202 ;  /* 0x000000ffffcb7224 */ /* 0x000fe200078e00ca */
[----:B------:R-:W-:Y:S01]  /*21320*/  ISETP.GE.AND P5, PT, R210, RZ, PT ;  /* 0x000000ffd200720c */ /* 0x000fe20003fa6270 */
[----:B------:R-:W-:Y:S01]  /*21330*/  IMAD.MOV.U32 R202, RZ, RZ, R198 ;  /* 0x000000ffffca7224 */ /* 0x000fe200078e00c6 */
[----:B------:R-:W-:Y:S01]  /*21340*/  IABS R198, R206 ;  /* 0x000000ce00c67213 */ /* 0x000fe20000000000 */
[----:B------:R-:W-:Y:S02]  /*21350*/  IMAD.MOV.U32 R214, RZ, RZ, R196 ;  /* 0x000000ffffd67224 */ /* 0x000fe400078e00c4 */
[----:B------:R-:W-:-:S04]  /*21360*/  IMAD.HI.U32 R196, R3, R9, RZ ;  /* 0x0000000903c47227 */ /* 0x000fc800078e00ff */
[----:B------:R-:W-:-:S04]  /*21370*/  IMAD.HI.U32 R8, R3, R197, RZ ;  /* 0x000000c503087227 */ /* 0x000fc800078e00ff */
[----:B------:R-:W-:Y:S02]  /*21380*/  IMAD.MOV R196, RZ, RZ, -R196 ;  /* 0x000000ffffc47224 */ /* 0x000fe400078e0ac4 */
[----:B------:R-:W-:-:S04]  /*21390*/  IMAD.HI.U32 R4, R3, R198, RZ ;  /* 0x000000c603047227 */ /* 0x000fc800078e00ff */
[----:B------:R-:W-:Y:S02]  /*213a0*/  IMAD.MOV R8, RZ, RZ, -R8 ;  /* 0x000000ffff087224 */ /* 0x000fe400078e0a08 */
[--C-:B------:R-:W-:Y:S01]  /*213b0*/  @!P2 IMAD.IADD R193, R193, 0x1, -R2.reuse ;  /* 0x00000001c1c1a824 */ /* 0x100fe200078e0a02 */
[----:B------:R-:W-:Y:S01]  /*213c0*/  ISETP.GE.AND P2, PT, R209, RZ, PT ;  /* 0x000000ffd100720c */ /* 0x000fe20003f46270 */
[----:B------:R-:W-:Y:S01]  /*213d0*/  IMAD.MOV.U32 R209, RZ, RZ, R199 ;  /* 0x000000ffffd17224 */ /* 0x000fe200078e00c7 */
[----:B------:R-:W-:Y:S01]  /*213e0*/  IABS R199, R204 ;  /* 0x000000cc00c77213 */ /* 0x000fe20000000000 */
[----:B------:R-:W-:Y:S02]  /*213f0*/  IMAD R196, R2, R196, R9 ;  /* 0x000000c402c47224 */ /* 0x000fe400078e0209 */
[--C-:B------:R-:W-:Y:S02]  /*21400*/  @!P0 IMAD.IADD R195, R195, 0x1, -R2.reuse ;  /* 0x00000001c3c38824 */ /* 0x100fe400078e0a02 */
[----:B------:R-:W-:-:S02]  /*21410*/  @!P4 IMAD.IADD R194, R194, 0x1, -R2 ;  /* 0x00000001c2c2c824 */ /* 0x000fc400078e0a02 */
[----:B------:R-:W-:Y:S02]  /*21420*/  IMAD.MOV R4, RZ, RZ, -R4 ;  /* 0x000000ffff047224 */ /* 0x000fe400078e0a04 */
[C---:B------:R-:W-:Y:S01]  /*21430*/  IMAD R197, R2.reuse, R8, R197 ;  /* 0x0000000802c57224 */ /* 0x040fe200078e02c5 */
[C---:B------:R-:W-:Y:S01]  /*21440*/  ISETP.GT.U32.AND P0, PT, R2.reuse, R195, PT ;  /* 0x000000c30200720c */ /* 0x040fe20003f04070 */
[----:B------:R-:W-:Y:S01]  /*21450*/  @!P1 IMAD.MOV R193, RZ, RZ, -R193 ;  /* 0x000000ffffc19224 */ /* 0x000fe200078e0ac1 */
[C---:B------:R-:W-:Y:S01]  /*21460*/  ISETP.GT.U32.AND P1, PT, R2.reuse, R196, PT ;  /* 0x000000c40200720c */ /* 0x040fe20003f24070 */
[C---:B------:R-:W-:Y:S02]  /*21470*/  IMAD R198, R2.reuse, R4, R198 ;  /* 0x0000000402c67224 */ /* 0x040fe400078e02c6 */
[----:B------:R-:W-:Y:S01]  /*21480*/  @!P5 IMAD.MOV R194, RZ, RZ, -R194 ;  /* 0x000000ffffc2d224 */ /* 0x000fe200078e0ac2 */
[----:B------:R-:W-:Y:S01]  /*21490*/  ISETP.GT.U32.AND P5, PT, R2, R197, PT ;  /* 0x000000c50200720c */ /* 0x000fe20003fa4070 */
[----:B------:R-:W-:-:S04]  /*214a0*/  IMAD.HI.U32 R4, R3, R199, RZ ;  /* 0x000000c703047227 */ /* 0x000fc800078e00ff */
[----:B------:R-:W-:Y:S02]  /*214b0*/  IMAD.MOV R4, RZ, RZ, -R4 ;  /* 0x000000ffff047224 */ /* 0x000fe400078e0a04 */
[----:B------:R-:W-:Y:S02]  /*214c0*/  IMAD.MOV.U32 R213, RZ, RZ, R208 ;  /* 0x000000ffffd57224 */ /* 0x000fe400078e00d0 */
[C---:B------:R-:W-:Y:S02]  /*214d0*/  IMAD R199, R2.reuse, R4, R199 ;  /* 0x0000000402c77224 */ /* 0x040fe400078e02c7 */
[--C-:B------:R-:W-:Y:S01]  /*214e0*/  @!P0 IMAD.IADD R195, R195, 0x1, -R2.reuse ;  /* 0x00000001c3c38824 */ /* 0x100fe200078e0a02 */
[----:B------:R-:W-:Y:S01]  /*214f0*/  ISETP.GT.U32.AND P0, PT, R2, R198, PT ;  /* 0x000000c60200720c */ /* 0x000fe20003f04070 */
[--C-:B------:R-:W-:Y:S01]  /*21500*/  @!P1 IMAD.IADD R196, R196, 0x1, -R2.reuse ;  /* 0x00000001c4c49824 */ /* 0x100fe200078e0a02 */
[----:B------:R-:W-:Y:S01]  /*21510*/  ISETP.GT.U32.AND P1, PT, R2, R199, PT ;  /* 0x000000c70200720c */ /* 0x000fe20003f24070 */
[----:B------:R-:W-:Y:S01]  /*21520*/  IMAD.MOV.U32 R210, RZ, RZ, R201 ;  /* 0x000000ffffd27224 */ /* 0x000fe200078e00c9 */
[----:B------:R-:W-:Y:S01]  /*21530*/  IABS R201, R213 ;  /* 0x000000d500c97213 */ /* 0x000fe20000000000 */
[----:B------:R-:W-:-:S02]  /*21540*/  @!P5 IMAD.IADD R197, R197, 0x1, -R2 ;  /* 0x00000001c5c5d824 */ /* 0x000fc400078e0a02 */
[----:B------:R-:W-:Y:S02]  /*21550*/  @!P3 IMAD.MOV R195, RZ, RZ, -R195 ;  /* 0x000000ffffc3b224 */ /* 0x000fe400078e0ac3 */
[----:B------:R-:W-:Y:S01]  /*21560*/  IMAD.HI.U32 R4, R3, R201, RZ ;  /* 0x000000c903047227 */ /* 0x000fe200078e00ff */
[----:B------:R-:W-:-:S03]  /*21570*/  ISETP.GT.U32.AND P3, PT, R2, R197, PT ;  /* 0x000000c50200720c */ /* 0x000fc60003f64070 */
[----:B------:R-:W-:Y:S01]  /*21580*/  IMAD.MOV.U32 R211, RZ, RZ, R200 ;  /* 0x000000ffffd37224 */ /* 0x000fe200078e00c8 */
[----:B------:R-:W-:Y:S01]  /*21590*/  IABS R200, R214 ;  /* 0x000000d600c87213 */ /* 0x000fe20000000000 */
[----:B------:R-:W-:Y:S01]  /*215a0*/  IMAD.MOV R4, RZ, RZ, -R4 ;  /* 0x000000ffff047224 */ /* 0x000fe200078e0a04 */
[----:B------:R-:W-:Y:S01]  /*215b0*/  ISETP.GE.AND P4, PT, R206, RZ, PT ;  /* 0x000000ffce00720c */ /* 0x000fe20003f86270 */
[----:B------:R-:W-:Y:S01]  /*215c0*/  IMAD.MOV.U32 R206, RZ, RZ, R202 ;  /* 0x000000ffffce7224 */ /* 0x000fe200078e00ca */
[----:B------:R-:W-:Y:S01]  /*215d0*/  IABS R202, R207 ;  /* 0x000000cf00ca7213 */ /* 0x000fe20000000000 */
[--C-:B------:R-:W-:Y:S01]  /*215e0*/  @!P0 IMAD.IADD R198, R198, 0x1, -R2.reuse ;  /* 0x00000001c6c68824 */ /* 0x100fe200078e0a02 */
[C---:B------:R-:W-:Y:S01]  /*215f0*/  ISETP.GT.U32.AND P5, PT, R2.reuse, R196, PT ;  /* 0x000000c40200720c */ /* 0x040fe20003fa4070 */
[----:B------:R-:W-:Y:S02]  /*21600*/  @!P1 IMAD.IADD R199, R199, 0x1, -R2 ;  /* 0x00000001c7c79824 */ /* 0x000fe400078e0a02 */
[----:B------:R-:W-:-:S02]  /*21610*/  IMAD R201, R2, R4, R201 ;  /* 0x0000000402c97224 */ /* 0x000fc400078e02c9 */
[----:B------:R-:W-:Y:S01]  /*21620*/  IMAD.HI.U32 R8, R3, R200, RZ ;  /* 0x000000c803087227 */ /* 0x000fe200078e00ff */
[C---:B------:R-:W-:Y:S02]  /*21630*/  ISETP.GT.U32.AND P0, PT, R2.reuse, R198, PT ;  /* 0x000000c60200720c */ /* 0x040fe40003f04070 */
[C---:B------:R-:W-:Y:S01]  /*21640*/  ISETP.GT.U32.AND P1, PT, R2.reuse, R199, PT ;  /* 0x000000c70200720c */ /* 0x040fe20003f24070 */
[----:B------:R-:W-:Y:S01]  /*21650*/  @!P3 IMAD.IADD R197, R197, 0x1, -R2 ;  /* 0x00000001c5c5b824 */ /* 0x000fe200078e0a02 */
[----:B------:R-:W-:Y:S01]  /*21660*/  ISETP.GT.U32.AND P3, PT, R2, R201, PT ;  /* 0x000000c90200720c */ /* 0x000fe20003f64070 */
[----:B------:R-:W-:Y:S02]  /*21670*/  IMAD.MOV R8, RZ, RZ, -R8 ;  /* 0x000000ffff087224 */ /* 0x000fe400078e0a08 */
[----:B------:R-:W-:-:S04]  /*21680*/  IMAD.HI.U32 R4, R3, R202, RZ ;  /* 0x000000ca03047227 */ /* 0x000fc800078e00ff */
[----:B------:R-:W-:Y:S02]  /*21690*/  IMAD R200, R2, R8, R200 ;  /* 0x0000000802c87224 */ /* 0x000fe400078e02c8 */
[----:B------:R-:W-:Y:S02]  /*216a0*/  IMAD.MOV R4, RZ, RZ, -R4 ;  /* 0x000000ffff047224 */ /* 0x000fe400078e0a04 */
[----:B------:R-:W-:Y:S01]  /*216b0*/  @!P5 IMAD.IADD R196, R196, 0x1, -R2 ;  /* 0x00000001c4c4d824 */ /* 0x000fe200078e0a02 */
[C---:B------:R-:W-:Y:S01]  /*216c0*/  ISETP.GT.U32.AND P5, PT, R2.reuse, R200, PT ;  /* 0x000000c80200720c */ /* 0x040fe20003fa4070 */
[----:B------:R-:W-:Y:S02]  /*216d0*/  IMAD R202, R2, R4, R202 ;  /* 0x0000000402ca7224 */ /* 0x000fe400078e02ca */
[----:B------:R-:W-:Y:S01]  /*216e0*/  IMAD.MOV.U32 R208, RZ, RZ, R203 ;  /* 0x000000ffffd07224 */ /* 0x000fe200078e00cb */
[----:B------:R-:W-:Y:S01]  /*216f0*/  IABS R203, R206 ;  /* 0x000000ce00cb7213 */ /* 0x000fe20000000000 */
[--C-:B------:R-:W-:Y:S01]  /*21700*/  @!P0 IMAD.IADD R198, R198, 0x1, -R2.reuse ;  /* 0x00000001c6c68824 */ /* 0x100fe200078e0a02 */
[----:B------:R-:W-:Y:S01]  /*21710*/  ISETP.GE.AND P0, PT, R204, RZ, PT ;  /* 0x000000ffcc00720c */ /* 0x000fe20003f06270 */
[--C-:B------:R-:W-:Y:S01]  /*21720*/  @!P1 IMAD.IADD R199, R199, 0x1, -R2.reuse ;  /* 0x00000001c7c79824 */ /* 0x100fe200078e0a02 */
[----:B------:R-:W-:Y:S01]  /*21730*/  ISETP.GT.U32.AND P1, PT, R2, R202, PT ;  /* 0x000000ca0200720c */ /* 0x000fe20003f24070 */
[----:B------:R-:W-:Y:S01]  /*21740*/  @!P3 IMAD.IADD R201, R201, 0x1, -R2 ;  /* 0x00000001c9c9b824 */ /* 0x000fe200078e0a02 */
[----:B------:R-:W-:Y:S01]  /*21750*/  IABS R204, R208 ;  /* 0x000000d000cc7213 */ /* 0x000fe20000000000 */
[----:B------:R-:W-:-:S04]  /*21760*/  IMAD.HI.U32 R4, R3, R203, RZ ;  /* 0x000000cb03047227 */ /* 0x000fc800078e00ff */
[----:B------:R-:W-:Y:S01]  /*21770*/  @!P6 IMAD.MOV R196, RZ, RZ, -R196 ;  /* 0x000000ffffc4e224 */ /* 0x000fe200078e0ac4 */
[----:B------:R-:W-:Y:S01]  /*21780*/  ISETP.GT.U32.AND P6, PT, R2, R201, PT ;  /* 0x000000c90200720c */ /* 0x000fe20003fc4070 */
[----:B------:R-:W-:Y:S02]  /*21790*/  IMAD.MOV R4, RZ, RZ, -R4 ;  /* 0x000000ffff047224 */ /* 0x000fe400078e0a04 */
[----:B------:R-:W-:-:S04]  /*217a0*/  IMAD.HI.U32 R8, R3, R204, RZ ;  /* 0x000000cc03087227 */ /* 0x000fc800078e00ff */
[----:B------:R-:W-:Y:S02]  /*217b0*/  @!P5 IMAD.IADD R200, R200, 0x1, -R2 ;  /* 0x00000001c8c8d824 */ /* 0x000fe400078e0a02 */
[----:B------:R-:W-:Y:S02]  /*217c0*/  IMAD R203, R2, R4, R203 ;  /* 0x0000000402cb7224 */ /* 0x000fe400078e02cb */
[----:B------:R-:W-:Y:S02]  /*217d0*/  IMAD.MOV R8, RZ, RZ, -R8 ;  /* 0x000000ffff087224 */ /* 0x000fe400078e0a08 */
[----:B------:R-:W-:Y:S01]  /*217e0*/  @!P1 IMAD.IADD R202, R202, 0x1, -R2 ;  /* 0x00000001caca9824 */ /* 0x000fe200078e0a02 */
[C---:B------:R-:W-:Y:S01]  /*217f0*/  ISETP.GT.U32.AND P1, PT, R2.reuse, R200, PT ;  /* 0x000000c80200720c */ /* 0x040fe20003f24070 */
[----:B------:R-:W-:Y:S01]  /*21800*/  @!P0 IMAD.MOV R199, RZ, RZ, -R199 ;  /* 0x000000ffffc78224 */ /* 0x000fe200078e0ac7 */
[C---:B------:R-:W-:Y:S01]  /*21810*/  ISETP.GT.U32.AND P0, PT, R2.reuse, R203, PT ;  /* 0x000000cb0200720c */ /* 0x040fe20003f04070 */
[----:B------:R-:W-:-:S02]  /*21820*/  IMAD R204, R2, R8, R204 ;  /* 0x0000000802cc7224 */ /* 0x000fc400078e02cc */
[----:B------:R-:W-:Y:S02]  /*21830*/  IMAD.MOV.U32 R212, RZ, RZ, R205 ;  /* 0x000000ffffd47224 */ /* 0x000fe400078e00cd */
[----:B------:R-:W-:Y:S01]  /*21840*/  @!P6 IMAD.IADD R201, R201, 0x1, -R2 ;  /* 0x00000001c9c9e824 */ /* 0x000fe200078e0a02 */
[----:B------:R-:W-:Y:S02]  /*21850*/  ISETP.GT.U32.AND P6, PT, R2, R204, PT ;  /* 0x000000cc0200720c */ /* 0x000fe40003fc4070 */
[----:B------:R-:W-:-:S03]  /*21860*/  IABS R205, R212 ;  /* 0x000000d400cd7213 */ /* 0x000fc60000000000 */
[--C-:B------:R-:W-:Y:S02]  /*21870*/  @!P1 IMAD.IADD R200, R200, 0x1, -R2.reuse ;  /* 0x00000001c8c89824 */ /* 0x100fe400078e0a02 */
[----:B------:R-:W-:Y:S01]  /*21880*/  IMAD.HI.U32 R4, R3, R205, RZ ;  /* 0x000000cd03047227 */ /* 0x000fe200078e00ff */
[----:B------:R-:W-:Y:S02]  /*21890*/  ISETP.GE.AND P1, PT, R206, RZ, PT ;  /* 0x000000ffce00720c */ /* 0x000fe40003f26270 */
[----:B------:R-:W-:Y:S01]  /*218a0*/  IABS R206, R211 ;  /* 0x000000d300ce7213 */ /* 0x000fe20000000000 */
[----:B------:R-:W-:Y:S02]  /*218b0*/  @!P0 IMAD.IADD R203, R203, 0x1, -R2 ;  /* 0x00000001cbcb8824 */ /* 0x000fe400078e0a02 */
[----:B------:R-:W-:Y:S02]  /*218c0*/  IMAD.MOV R4, RZ, RZ, -R4 ;  /* 0x000000ffff047224 */ /* 0x000fe400078e0a04 */
[----:B------:R-:W-:Y:S01]  /*218d0*/  @!P6 IMAD.IADD R204, R204, 0x1, -R2 ;  /* 0x00000001cccce824 */ /* 0x000fe200078e0a02 */
[C---:B------:R-:W-:Y:S01]  /*218e0*/  ISETP.GT.U32.AND P6, PT, R2.reuse, R203, PT ;  /* 0x000000cb0200720c */ /* 0x040fe20003fc4070 */
[----:B------:R-:W-:-:S02]  /*218f0*/  IMAD R205, R2, R4, R205 ;  /* 0x0000000402cd7224 */ /* 0x000fc400078e02cd */
[----:B------:R-:W-:-:S04]  /*21900*/  IMAD.HI.U32 R4, R3, R206, RZ ;  /* 0x000000ce03047227 */ /* 0x000fc800078e00ff */
[----:B------:R-:W-:-:S04]  /*21910*/  IMAD.MOV R4, RZ, RZ, -R4 ;  /* 0x000000ffff047224 */ /* 0x000fc800078e0a04 */
[----:B------:R-:W-:Y:S02]  /*21920*/  IMAD R206, R2, R4, R206 ;  /* 0x0000000402ce7224 */ /* 0x000fe400078e02ce */
[----:B------:R-:W-:-:S03]  /*21930*/  @!P6 IMAD.IADD R203, R203, 0x1, -R2 ;  /* 0x00000001cbcbe824 */ /* 0x000fc600078e0a02 */
[----:B------:R-:W-:-:S13]  /*21940*/  ISETP.GT.U32.AND P6, PT, R2, R206, PT ;  /* 0x000000ce0200720c */ /* 0x000fda0003fc4070 */
[----:B------:R-:W-:-:S05]  /*21950*/  @!P6 IMAD.IADD R206, R206, 0x1, -R2 ;  /* 0x00000001cecee824 */ /* 0x000fca00078e0a02 */
[----:B------:R-:W-:Y:S01]  /*21960*/  ISETP.GT.U32.AND P6, PT, R2, R206, PT ;  /* 0x000000ce0200720c */ /* 0x000fe20003fc4070 */
[----:B------:R-:W-:Y:S01]  /*21970*/  @!P4 IMAD.MOV R198, RZ, RZ, -R198 ;  /* 0x000000ffffc6c224 */ /* 0x000fe200078e0ac6 */
[----:B------:R-:W-:Y:S01]  /*21980*/  ISETP.GE.AND P4, PT, R207, RZ, PT ;  /* 0x000000ffcf00720c */ /* 0x000fe20003f86270 */
[----:B------:R-:W-:Y:S01]  /*21990*/  @!P1 IMAD.MOV R203, RZ, RZ, -R203 ;  /* 0x000000ffffcb9224 */ /* 0x000fe200078e0acb */
[----:B------:R-:W-:Y:S02]  /*219a0*/  IABS R207, R209 ;  /* 0x000000d100cf7213 */ /* 0x000fe40000000000 */
[----:B------:R-:W-:Y:S02]  /*219b0*/  ISETP.GE.AND P1, PT, R209, RZ, PT ;  /* 0x000000ffd100720c */ /* 0x000fe40003f26270 */
[----:B------:R-:W-:-:S05]  /*219c0*/  IABS R209, R250 ;  /* 0x000000fa00d17213 */ /* 0x000fca0000000000 */
[----:B------:R-:W-:Y:S01]  /*219d0*/  @!P6 IMAD.IADD R206, R206, 0x1, -R2 ;  /* 0x00000001cecee824 */ /* 0x000fe200078e0a02 */
[----:B------:R-:W-:Y:S02]  /*219e0*/  ISETP.GE.AND P6, PT, R250, RZ, PT ;  /* 0x000000fffa00720c */ /* 0x000fe40003fc6270 */
[----:B------:R-:W2:Y:S01]  /*219f0*/  LDL.LU R250, [R1+0x770] ;  /* 0x0007700001fa7983 */ /* 0x000ea20000300800 */
[----:B------:R-:W-:Y:S01]  /*21a00*/  ISETP.GT.U32.AND P0, PT, R2, R205, PT ;  /* 0x000000cd0200720c */ /* 0x000fe20003f04070 */
[----:B------:R-:W-:-:S04]  /*21a10*/  IMAD.HI.U32 R8, R3, R207, RZ ;  /* 0x000000cf03087227 */ /* 0x000fc800078e00ff */
[----:B------:R-:W-:Y:S01]  /*21a20*/  @!P2 IMAD.MOV R197, RZ, RZ, -R197 ;  /* 0x000000ffffc5a224 */ /* 0x000fe200078e0ac5 */
[C---:B------:R-:W-:Y:S01]  /*21a30*/  ISETP.GT.U32.AND P2, PT, R2.reuse, R202, PT ;  /* 0x000000ca0200720c */ /* 0x040fe20003f44070 */
[----:B------:R-:W-:Y:S01]  /*21a40*/  IMAD.MOV R8, RZ, RZ, -R8 ;  /* 0x000000ffff087224 */ /* 0x000fe200078e0a08 */
[----:B------:R-:W-:Y:S01]  /*21a50*/  ISETP.GE.AND P3, PT, R213, RZ, PT ;  /* 0x000000ffd500720c */ /* 0x000fe20003f66270 */
[----:B------:R-:W3:Y:S04]  /*21a60*/  LDL.LU R225, [R1+0x774] ;  /* 0x0007740001e17983 */ /* 0x000ee80000300800 */
[----:B------:R-:W-:Y:S01]  /*21a70*/  @!P0 IMAD.IADD R205, R205, 0x1, -R2 ;  /* 0x00000001cdcd8824 */ /* 0x000fe200078e0a02 */
[C---:B------:R-:W-:Y:S01]  /*21a80*/  ISETP.GT.U32.AND P0, PT, R2.reuse, R204, PT ;  /* 0x000000cc0200720c */ /* 0x040fe20003f04070 */
[----:B------:R-:W-:-:S04]  /*21a90*/  IMAD R207, R2, R8, R207 ;  /* 0x0000000802cf7224 */ /* 0x000fc800078e02cf */
[----:B------:R-:W-:Y:S01]  /*21aa0*/  @!P2 IMAD.IADD R202, R202, 0x1, -R2 ;  /* 0x00000001cacaa824 */ /* 0x000fe200078e0a02 */
[----:B------:R-:W-:-:S07]  /*21ab0*/  ISETP.GE.AND P2, PT, R208, RZ, PT ;  /* 0x000000ffd000720c */ /* 0x000fce0003f46270 */
[----:B------:R-:W-:Y:S01]  /*21ac0*/  @!P0 IMAD.IADD R204, R204, 0x1, -R2 ;  /* 0x00000001cccc8824 */ /* 0x000fe200078e0a02 */
[----:B------:R-:W-:Y:S02]  /*21ad0*/  ISETP.GT.U32.AND P0, PT, R2, R207, PT ;  /* 0x000000cf0200720c */ /* 0x000fe40003f04070 */
[----:B------:R-:W-:-:S05]  /*21ae0*/  IABS R208, R210 ;  /* 0x000000d200d07213 */ /* 0x000fca0000000000 */
[----:B------:R-:W-:-:S04]  /*21af0*/  IMAD.HI.U32 R4, R3, R208, RZ ;  /* 0x000000d003047227 */ /* 0x000fc800078e00ff */
[----:B------:R-:W-:Y:S02]  /*21b00*/  IMAD.MOV R4, RZ, RZ, -R4 ;  /* 0x000000ffff047224 */ /* 0x000fe400078e0a04 */
[----:B------:R-:W-:Y:S02]  /*21b10*/  @!P0 IMAD.IADD R207, R207, 0x1, -R2 ;  /* 0x00000001cfcf8824 */ /* 0x000fe400078e0a02 */
[----:B------:R-:W-:Y:S01]  /*21b20*/  @!P3 IMAD.MOV R201, RZ, RZ, -R201 ;  /* 0x000000ffffc9b224 */ /* 0x000fe200078e0ac9 */
[C---:B------:R-:W-:Y:S01]  /*21b30*/  ISETP.GT.U32.AND P3, PT, R2.reuse, R205, PT ;  /* 0x000000cd0200720c */ /* 0x040fe20003f64070 */
[C---:B------:R-:W-:Y:S01]  /*21b40*/  IMAD R208, R2.reuse, R4, R208 ;  /* 0x0000000402d07224 */ /* 0x040fe200078e02d0 */
[----:B------:R-:W-:Y:S01]  /*21b50*/  ISETP.GT.U32.AND P0, PT, R2, R207, PT ;  /* 0x000000cf0200720c */ /* 0x000fe20003f04070 */
[----:B------:R-:W-:-:S04]  /*21b60*/  IMAD.HI.U32 R4, R3, R209, RZ ;  /* 0x000000d103047227 */ /* 0x000fc800078e00ff */
[----:B------:R-:W-:Y:S01]  /*21b70*/  @!P2 IMAD.MOV R204, RZ, RZ, -R204 ;  /* 0x000000ffffcca224 */ /* 0x000fe200078e0acc */
[----:B------:R-:W-:Y:S01]  /*21b80*/  ISETP.GE.AND P2, PT, R210, RZ, PT ;  /* 0x000000ffd200720c */ /* 0x000fe20003f46270 */
[----:B------:R-:W-:Y:S01]  /*21b90*/  IMAD.MOV R4, RZ, RZ, -R4 ;  /* 0x000000ffff047224 */ /* 0x000fe200078e0a04 */
[----:B------:R-:W-:Y:S01]  /*21ba0*/  IABS R210, R218 ;  /* 0x000000da00d27213 */ /* 0x000fe20000000000 */
[----:B------:R-:W-:Y:S01]  /*21bb0*/  @!P4 IMAD.MOV R202, RZ, RZ, -R202 ;  /* 0x000000ffffcac224 */ /* 0x000fe200078e0aca */
[----:B------:R-:W-:Y:S01]  /*21bc0*/  ISETP.GE.AND P4, PT, R211, RZ, PT ;  /* 0x000000ffd300720c */ /* 0x000fe20003f86270 */
[----:B------:R-:W-:Y:S01]  /*21bd0*/  IMAD R209, R2, R4, R209 ;  /* 0x0000000402d17224 */ /* 0x000fe200078e02d1 */
[----:B------:R-:W-:Y:S01]  /*21be0*/  IABS R211, R228 ;  /* 0x000000e400d37213 */ /* 0x000fe20000000000 */
[----:B------:R-:W-:-:S04]  /*21bf0*/  IMAD.HI.U32 R8, R3, R210, RZ ;  /* 0x000000d203087227 */ /* 0x000fc800078e00ff */
[--C-:B------:R-:W-:Y:S01]  /*21c00*/  @!P3 IMAD.IADD R205, R205, 0x1, -R2.reuse ;  /* 0x00000001cdcdb824 */ /* 0x100fe200078e0a02 */
[C---:B------:R-:W-:Y:S01]  /*21c10*/  ISETP.GT.U32.AND P3, PT, R2.reuse, R208, PT ;  /* 0x000000d00200720c */ /* 0x040fe20003f64070 */
[----:B------:R-:W-:Y:S01]  /*21c20*/  @!P0 IMAD.IADD R207, R207, 0x1, -R2 ;  /* 0x00000001cfcf8824 */ /* 0x000fe200078e0a02 */
[----:B------:R-:W-:Y:S01]  /*21c30*/  ISETP.GT.U32.AND P0, PT, R2, R209, PT ;  /* 0x000000d10200720c */ /* 0x000fe20003f04070 */
[----:B------:R-:W-:Y:S02]  /*21c40*/  IMAD.MOV R4, RZ, RZ, -R8 ;  /* 0x000000ffff047224 */ /* 0x000fe400078e0a08 */
[----:B------:R-:W-:-:S04]  /*21c50*/  IMAD.HI.U32 R8, R3, R211, RZ ;  /* 0x000000d303087227 */ /* 0x000fc800078e00ff */
[----:B------:R-:W-:Y:S02]  /*21c60*/  IMAD R210, R2, R4, R210 ;  /* 0x0000000402d27224 */ /* 0x000fe400078e02d2 */
[----:B------:R-:W-:Y:S01]  /*21c70*/  IMAD.MOV R4, RZ, RZ, -R8 ;  /* 0x000000ffff047224 */ /* 0x000fe200078e0a08 */
[----:B------:R-:W-:-:S03]  /*21c80*/  IABS R213, R224 ;  /* 0x000000e000d57213 */ /* 0x000fc60000000000 */
[----:B------:R-:W-:Y:S02]  /*21c90*/  IMAD R211, R2, R4, R211 ;  /* 0x0000000402d37224 */ /* 0x000fe400078e02d3 */
[--C-:B------:R-:W-:Y:S02]  /*21ca0*/  @!P3 IMAD.IADD R208, R208, 0x1, -R2.reuse ;  /* 0x00000001d0d0b824 */ /* 0x100fe400078e0a02 */
[----:B------:R-:W-:Y:S01]  /*21cb0*/  @!P0 IMAD.IADD R209, R209, 0x1, -R2 ;  /* 0x00000001d1d18824 */ /* 0x000fe200078e0a02 */
[----:B------:R-:W-:Y:S01]  /*21cc0*/  ISETP.GT.U32.AND P0, PT, R2, R211, PT ;  /* 0x000000d30200720c */ /* 0x000fe20003f04070 */
[----:B------:R-:W-:Y:S01]  /*21cd0*/  IMAD.HI.U32 R4, R3, R213, RZ ;  /* 0x000000d503047227 */ /* 0x000fe200078e00ff */
[----:B------:R-:W-:Y:S02]  /*21ce0*/  ISETP.GE.AND P5, PT, R214, RZ, PT ;  /* 0x000000ffd600720c */ /* 0x000fe40003fa6270 */
[----:B------:R-:W-:Y:S01]  /*21cf0*/  ISETP.GT.U32.AND P3, PT, R2, R208, PT ;  /* 0x000000d00200720c */ /* 0x000fe20003f64070 */
[----:B------:R-:W-:-:S04]  /*21d00*/  IMAD.MOV R4, RZ, RZ, -R4 ;  /* 0x000000ffff047224 */ /* 0x000fc800078e0a04 */
[----:B------:R-:W-:-:S04]  /*21d10*/  IMAD R213, R2, R4, R213 ;  /* 0x0000000402d57224 */ /* 0x000fc800078e02d5 */
[----:B------:R-:W-:Y:S01]  /*21d20*/  @!P0 IMAD.IADD R211, R211, 0x1, -R2 ;  /* 0x00000001d3d38824 */ /* 0x000fe200078e0a02 */
[----:B------:R-:W-:Y:S01]  /*21d30*/  ISETP.GT.U32.AND P0, PT, R2, R213, PT ;  /* 0x000000d50200720c */ /* 0x000fe20003f04070 */
[----:B------:R-:W-:Y:S01]  /*21d40*/  @!P5 IMAD.MOV R200, RZ, RZ, -R200 ;  /* 0x000000ffffc8d224 */ /* 0x000fe200078e0ac8 */
[----:B------:R-:W-:Y:S01]  /*21d50*/  ISETP.GE.AND P5, PT, R212, RZ, PT ;  /* 0x000000ffd400720c */ /* 0x000fe20003fa6270 */
[----:B------:R-:W-:Y:S01]  /*21d60*/  @!P3 IMAD.IADD R208, R208, 0x1, -R2 ;  /* 0x00000001d0d0b824 */ /* 0x000fe200078e0a02 */
[----:B------:R-:W-:Y:S02]  /*21d70*/  IABS R212, R227 ;  /* 0x000000e300d47213 */ /* 0x000fe40000000000 */
[----:B------:R-:W-:-:S03]  /*21d80*/  ISETP.GT.U32.AND P3, PT, R2, R210, PT ;  /* 0x000000d20200720c */ /* 0x000fc60003f64070 */
[----:B------:R-:W-:Y:S01]  /*21d90*/  IMAD.HI.U32 R9, R3, R212, RZ ;  /* 0x000000d403097227 */ /* 0x000fe200078e00ff */
[----:B------:R-:W-:-:S03]  /*21da0*/  IABS R214, R220 ;  /* 0x000000dc00d67213 */ /* 0x000fc60000000000 */
[----:B------:R-:W-:Y:S02]  /*21db0*/  IMAD.MOV R8, RZ, RZ, -R9 ;  /* 0x000000ffff087224 */ /* 0x000fe400078e0a09 */
[----:B------:R-:W-:Y:S01]  /*21dc0*/  @!P0 IMAD.IADD R213, R213, 0x1, -R2 ;  /* 0x00000001d5d58824 */ /* 0x000fe200078e0a02 */
[C---:B------:R-:W-:Y:S01]  /*21dd0*/  ISETP.GT.U32.AND P0, PT, R2.reuse, R209, PT ;  /* 0x000000d10200720c */ /* 0x040fe20003f04070 */
[----:B------:R-:W-:Y:S02]  /*21de0*/  IMAD R212, R2, R8, R212 ;  /* 0x0000000802d47224 */ /* 0x000fe400078e02d4 */
[----:B------:R-:W-:Y:S01]  /*21df0*/  IMAD.HI.U32 R4, R3, R214, RZ ;  /* 0x000000d603047227 */ /* 0x000fe200078e00ff */
[----:B------:R-:W-:-:S03]  /*21e00*/  IABS R215, R223 ;  /* 0x000000df00d77213 */ /* 0x000fc60000000000 */
[----:B------:R-:W-:Y:S01]  /*21e10*/  @!P3 IMAD.IADD R210, R210, 0x1, -R2 ;  /* 0x00000001d2d2b824 */ /* 0x000fe200078e0a02 */
[----:B------:R-:W-:Y:S01]  /*21e20*/  IABS R216, R226 ;  /* 0x000000e200d87213 */ /* 0x000fe20000000000 */
[----:B------:R-:W-:Y:S01]  /*21e30*/  IMAD.MOV R4, RZ, RZ, -R4 ;  /* 0x000000ffff047224 */ /* 0x000fe200078e0a04 */
[C---:B------:R-:W-:Y:S01]  /*21e40*/  ISETP.GT.U32.AND P3, PT, R2.reuse, R212, PT ;  /* 0x000000d40200720c */ /* 0x040fe20003f64070 */
[----:B------:R-:W-:Y:S01]  /*21e50*/  @!P4 IMAD.MOV R206, RZ, RZ, -R206 ;  /* 0x000000ffffcec224 */ /* 0x000fe200078e0ace */
[C---:B------:R-:W-:Y:S01]  /*21e60*/  ISETP.GT.U32.AND P4, PT, R2.reuse, R210, PT ;  /* 0x000000d20200720c */ /* 0x040fe20003f84070 */
[----:B------:R-:W-:Y:S01]  /*21e70*/  @!P1 IMAD.MOV R207, RZ, RZ, -R207 ;  /* 0x000000ffffcf9224 */ /* 0x000fe200078e0acf */
[----:B------:R-:W-:Y:S01]  /*21e80*/  ISETP.GT.U32.AND P1, PT, R2, R211, PT ;  /* 0x000000d30200720c */ /* 0x000fe20003f24070 */
[----:B------:R-:W-:-:S04]  /*21e90*/  IMAD.HI.U32 R8, R3, R215, RZ ;  /* 0x000000d703087227 */ /* 0x000fc800078e00ff */
[----:B------:R-:W-:Y:S02]  /*21ea0*/  IMAD R214, R2, R4, R214 ;  /* 0x0000000402d67224 */ /* 0x000fe400078e02d6 */
[----:B------:R-:W-:Y:S01]  /*21eb0*/  IMAD.HI.U32 R9, R3, R216, RZ ;  /* 0x000000d803097227 */ /* 0x000fe200078e00ff */
[----:B------:R-:W-:-:S03]  /*21ec0*/  IABS R217, R222 ;  /* 0x000000de00d97213 */ /* 0x000fc60000000000 */
[----:B------:R-:W-:Y:S02]  /*21ed0*/  IMAD.MOV R8, RZ, RZ, -R8 ;  /* 0x000000ffff087224 */ /* 0x000fe400078e0a08 */
[----:B------:R-:W-:Y:S01]  /*21ee0*/  @!P0 IMAD.IADD R209, R209, 0x1, -R2 ;  /* 0x00000001d1d18824 */ /* 0x000fe200078e0a02 */
[C---:B------:R-:W-:Y:S01]  /*21ef0*/  ISETP.GT.U32.AND P0, PT, R2.reuse, R214, PT ;  /* 0x000000d60200720c */ /* 0x040fe20003f04070 */
[----:B------:R-:W-:Y:S02]  /*21f00*/  IMAD.MOV R9, RZ, RZ, -R9 ;  /* 0x000000ffff097224 */ /* 0x000fe400078e0a09 */
[C---:B------:R-:W-:Y:S02]  /*21f10*/  IMAD R215, R2.reuse, R8, R215 ;  /* 0x0000000802d77224 */ /* 0x040fe400078e02d7 */
[----:B------:R-:W-:Y:S02]  /*21f20*/  IMAD R216, R2, R9, R216 ;  /* 0x0000000902d87224 */ /* 0x000fe400078e02d8 */
[----:B------:R-:W-:-:S02]  /*21f30*/  @!P3 IMAD.IADD R212, R212, 0x1, -R2 ;  /* 0x00000001d4d4b824 */ /* 0x000fc400078e0a02 */
[----:B------:R-:W-:Y:S01]  /*21f40*/  IMAD.HI.U32 R10, R3, R217, RZ ;  /* 0x000000d9030a7227 */ /* 0x000fe200078e00ff */
[----:B------:R-:W-:-:S03]  /*21f50*/  ISETP.GE.AND P3, PT, R218, RZ, PT ;  /* 0x000000ffda00720c */ /* 0x000fc60003f66270 */
[--C-:B------:R-:W-:Y:S01]  /*21f60*/  @!P4 IMAD.IADD R210, R210, 0x1, -R2.reuse ;  /* 0x00000001d2d2c824 */ /* 0x100fe200078e0a02 */
[C---:B------:R-:W-:Y:S01]  /*21f70*/  ISETP.GT.U32.AND P4, PT, R2.reuse, R215, PT ;  /* 0x000000d70200720c */ /* 0x040fe20003f84070 */
[----:B------:R-:W-:Y:S01]  /*21f80*/  @!P1 IMAD.IADD R211, R211, 0x1, -R2 ;  /* 0x00000001d3d39824 */ /* 0x000fe200078e0a02 */
[C---:B------:R-:W-:Y:S01]  /*21f90*/  ISETP.GT.U32.AND P1, PT, R2.reuse, R216, PT ;  /* 0x000000d80200720c */ /* 0x040fe20003f24070 */
[----:B------:R-:W-:Y:S01]  /*21fa0*/  @!P2 IMAD.MOV R208, RZ, RZ, -R208 ;  /* 0x000000ffffd0a224 */ /* 0x000fe200078e0ad0 */
[----:B------:R-:W-:Y:S01]  /*21fb0*/  ISETP.GT.U32.AND P2, PT, R2, R212, PT ;  /* 0x000000d40200720c */ /* 0x000fe20003f44070 */
[----:B------:R-:W-:Y:S01]  /*21fc0*/  IMAD.MOV R4, RZ, RZ, -R10 ;  /* 0x000000ffff047224 */ /* 0x000fe200078e0a0a */
[----:B------:R-:W-:Y:S01]  /*21fd0*/  IABS R218, R221 ;  /* 0x000000dd00da7213 */ /* 0x000fe20000000000 */
[----:B------:R-:W-:Y:S01]  /*21fe0*/  @!P0 IMAD.IADD R214, R214, 0x1, -R2 ;  /* 0x00000001d6d68824 */ /* 0x000fe200078e0a02 */
[----:B------:R-:W-:Y:S01]  /*21ff0*/  ISETP.GE.AND P0, PT, R227, RZ, PT ;  /* 0x000000ffe300720c */ /* 0x000fe20003f06270 */
[----:B------:R-:W-:-:S02]  /*22000*/  IMAD R217, R2, R4, R217 ;  /* 0x0000000402d97224 */ /* 0x000fc400078e02d9 */
[----:B------:R-:W-:-:S04]  /*22010*/  IMAD.HI.U32 R4, R3, R218, RZ ;  /* 0x000000da03047227 */ /* 0x000fc800078e00ff */
[----:B------:R-:W-:Y:S01]  /*22020*/  @!P5 IMAD.MOV R205, RZ, RZ, -R205 ;  /* 0x000000ffffcdd224 */ /* 0x000fe200078e0acd */
[----:B------:R-:W-:Y:S01]  /*22030*/  ISETP.GT.U32.AND P5, PT, R2, R213, PT ;  /* 0x000000d50200720c */ /* 0x000fe20003fa4070 */
[----:B------:R-:W-:Y:S02]  /*22040*/  IMAD.MOV R4, RZ, RZ, -R4 ;  /* 0x000000ffff047224 */ /* 0x000fe400078e0a04 */
[--C-:B------:R-:W-:Y:S01]  /*22050*/  @!P4 IMAD.IADD R215, R215, 0x1, -R2.reuse ;  /* 0x00000001d7d7c824 */ /* 0x100fe200078e0a02 */
[----:B------:R-:W-:Y:S01]  /*22060*/  ISETP.GE.AND P4, PT, R224, RZ, PT ;  /* 0x000000ffe000720c */ /* 0x000fe20003f86270 */
[--C-:B------:R-:W-:Y:S01]  /*22070*/  @!P1 IMAD.IADD R216, R216, 0x1, -R2.reuse ;  /* 0x00000001d8d89824 */ /* 0x100fe200078e0a02 */
[----:B------:R-:W4:Y:S01]  /*22080*/  LDL.LU R224, [R1+0x778] ;  /* 0x0007780001e07983 */ /* 0x000f220000300800 */
[----:B------:R-:W-:Y:S02]  /*22090*/  @!P2 IMAD.IADD R212, R212, 0x1, -R2 ;  /* 0x00000001d4d4a824 */ /* 0x000fe400078e0a02 */
[----:B------:R-:W-:-:S02]  /*220a0*/  IMAD R218, R2, R4, R218 ;  /* 0x0000000402da7224 */ /* 0x000fc400078e02da */
[----:B------:R-:W-:Y:S01]  /*220b0*/  @!P6 IMAD.MOV R209, RZ, RZ, -R209 ;  /* 0x000000ffffd1e224 */ /* 0x000fe200078e0ad1 */
[C---:B------:R-:W-:Y:S01]  /*220c0*/  ISETP.GT.U32.AND P6, PT, R2.reuse, R216, PT ;  /* 0x000000d80200720c */ /* 0x040fe20003fc4070 */
[----:B------:R-:W-:Y:S01]  /*220d0*/  @!P0 IMAD.MOV R212, RZ, RZ, -R212 ;  /* 0x000000ffffd48224 */ /* 0x000fe200078e0ad4 */
[----:B------:R-:W-:Y:S01]  /*220e0*/  ISETP.GT.U32.AND P0, PT, R2, R218, PT ;  /* 0x000000da0200720c */ /* 0x000fe20003f04070 */
[----:B------:R-:W-:-:S04]  /*220f0*/  @!P5 IMAD.IADD R213, R213, 0x1, -R2 ;  /* 0x00000001d5d5d824 */ /* 0x000fc800078e0a02 */
[----:B------:R-:W-:Y:S01]  /*22100*/  @!P4 IMAD.MOV R213, RZ, RZ, -R213 ;  /* 0x000000ffffd5c224 */ /* 0x000fe200078e0ad5 */
[----:B------:R-:W-:Y:S02]  /*22110*/  ISETP.GE.AND P4, PT, R223, RZ, PT ;  /* 0x000000ffdf00720c */ /* 0x000fe40003f86270 */
[----:B------:R-:W3:Y:S03]  /*22120*/  LDL.LU R223, [R1+0x79c] ;  /* 0x00079c0001df7983 */ /* 0x000ee60000300800 */
[--C-:B------:R-:W-:Y:S01]  /*22130*/  @!P6 IMAD.IADD R216, R216, 0x1, -R2.reuse ;  /* 0x00000001d8d8e824 */ /* 0x100fe200078e0a02 */
[----:B------:R-:W-:Y:S01]  /*22140*/  ISETP.GE.AND P6, PT, R222, RZ, PT ;  /* 0x000000ffde00720c */ /* 0x000fe20003fc6270 */
[----:B------:R-:W-:Y:S01]  /*22150*/  @!P0 IMAD.IADD R218, R218, 0x1, -R2 ;  /* 0x00000001dada8824 */ /* 0x000fe200078e0a02 */
[----:B------:R-:W4:Y:S01]  /*22160*/  LDL.LU R222, [R1+0x7a4] ;  /* 0x0007a40001de7983 */ /* 0x000f220000300800 */
[----:B--2---:R-:W-:-:S02]  /*22170*/  IABS R219, R250 ;  /* 0x000000fa00db7213 */ /* 0x004fc40000000000 */
[----:B------:R-:W-:Y:S02]  /*22180*/  ISETP.GE.AND P0, PT, R250, RZ, PT ;  /* 0x000000fffa00720c */ /* 0x000fe40003f06270 */
[----:B------:R-:W2:Y:S01]  /*22190*/  LDL.LU R250, [R1+0x7ac] ;  /* 0x0007ac0001fa7983 */ /* 0x000ea20000300800 */
[----:B------:R-:W-:-:S03]  /*221a0*/  ISETP.GE.AND P2, PT, R228, RZ, PT ;  /* 0x000000ffe400720c */ /* 0x000fc60003f46270 */
[----:B------:R-:W4:Y:S01]  /*221b0*/  LDL.LU R228, [R1+0x77c] ;  /* 0x00077c0001e47983 */ /* 0x000f220000300800 */
[----:B------:R-:W-:-:S03]  /*221c0*/  ISETP.GT.U32.AND P5, PT, R2, R217, PT ;  /* 0x000000d90200720c */ /* 0x000fc60003fa4070 */
[----:B------:R-:W4:Y:S01]  /*221d0*/  LDL.LU R234, [R1+0x780] ;  /* 0x0007800001ea7983 */ /* 0x000f220000300800 */
[----:B------:R-:W-:-:S03]  /*221e0*/  IMAD.HI.U32 R8, R3, R219, RZ ;  /* 0x000000db03087227 */ /* 0x000fc600078e00ff */
[----:B------:R-:W4:Y:S06]  /*221f0*/  LDL.LU R233, [R1+0x784] ;  /* 0x0007840001e97983 */ /* 0x000f2c0000300800 */
[----:B------:R-:W-:Y:S01]  /*22200*/  @!P5 IMAD.IADD R217, R217, 0x1, -R2 ;  /* 0x00000001d9d9d824 */ /* 0x000fe200078e0a02 */
[C---:B------:R-:W-:Y:S01]  /*22210*/  ISETP.GT.U32.AND P5, PT, R2.reuse, R214, PT ;  /* 0x000000d60200720c */ /* 0x040fe20003fa4070 */
[----:B------:R-:W-:Y:S01]  /*22220*/  IMAD.MOV R8, RZ, RZ, -R8 ;  /* 0x000000ffff087224 */ /* 0x000fe200078e0a08 */
[----:B------:R-:W4:Y:S03]  /*22230*/  LDL.LU R232, [R1+0x788] ;  /* 0x0007880001e87983 */ /* 0x000f260000300800 */
[----:B------:R-:W-:-:S02]  /*22240*/  IMAD R219, R2, R8, R219 ;  /* 0x0000000802db7224 */ /* 0x000fc400078e02db */
[----:B------:R-:W-:Y:S01]  /*22250*/  @!P3 IMAD.MOV R210, RZ, RZ, -R210 ;  /* 0x000000ffffd2b224 */ /* 0x000fe200078e0ad2 */
[----:B------:R-:W-:-:S05]  /*22260*/  ISETP.GT.U32.AND P3, PT, R2, R215, PT ;  /* 0x000000d70200720c */ /* 0x000fca0003f64070 */
[----:B------:R-:W-:Y:S01]  /*22270*/  @!P5 IMAD.IADD R214, R214, 0x1, -R2 ;  /* 0x00000001d6d6d824 */ /* 0x000fe200078e0a02 */
[----:B------:R-:W-:-:S07]  /*22280*/  ISETP.GT.U32.AND P5, PT, R2, R219, PT ;  /* 0x000000db0200720c */ /* 0x000fce0003fa4070 */
[----:B------:R-:W-:-:S06]  /*22290*/  @!P3 IMAD.IADD R215, R215, 0x1, -R2 ;  /* 0x00000001d7d7b824 */ /* 0x000fcc00078e0a02 */
[----:B------:R-:W-:Y:S02]  /*222a0*/  @!P5 IMAD.IADD R219, R219, 0x1, -R2 ;  /* 0x00000001dbdbd824 */ /* 0x000fe400078e0a02 */
[----:B------:R-:W-:-:S03]  /*222b0*/  @!P4 IMAD.MOV R215, RZ, RZ, -R215 ;  /* 0x000000ffffd7c224 */ /* 0x000fc600078e0ad7 */
[----:B------:R-:W-:-:S13]  /*222c0*/  ISETP.GT.U32.AND P4, PT, R2, R219, PT ;  /* 0x000000db0200720c */ /* 0x000fda0003f84070 */
[----:B------:R-:W-:-:S04]  /*222d0*/  @!P4 IMAD.IADD R219, R219, 0x1, -R2 ;  /* 0x00000001dbdbc824 */ /* 0x000fc800078e0a02 */
[----:B------:R-:W-:Y:S01]  /*222e0*/  @!P0 IMAD.MOV R219, RZ, RZ, -R219 ;  /* 0x000000ffffdb8224 */ /* 0x000fe200078e0adb */
[----:B---3--:R-:W-:-:S05]  /*222f0*/  IABS R8, R223 ;  /* 0x000000df00087213 */ /* 0x008fca0000000000 */
[----:B------:R-:W-:Y:S01]  /*22300*/  IMAD.MOV.U32 R9, RZ, RZ, R8 ;  /* 0x000000ffff097224 */ /* 0x000fe200078e0008 */
[----:B--2---:R-:W-:Y:S02]  /*22310*/  IABS R8, R250 ;  /* 0x000000fa00087213 */ /* 0x004fe40000000000 */
[----:B------:R-:W-:Y:S02]  /*22320*/  ISETP.GE.AND P0, PT, R250, RZ, PT ;  /* 0x000000fffa00720c */ /* 0x000fe40003f06270 */
[----:B------:R-:W2:Y:S01]  /*22330*/  LDL.LU R250, [R1+0x78c] ;  /* 0x00078c0001fa7983 */ /* 0x000ea20000300800 */
[----:B------:R-:W-:Y:S01]  /*22340*/  @!P2 IMAD.MOV R211, RZ, RZ, -R211 ;  /* 0x000000ffffd3a224 */ /* 0x000fe200078e0ad3 */
[----:B------:R-:W-:Y:S02]  /*22350*/  ISETP.GT.U32.AND P2, PT, R2, R217, PT ;  /* 0x000000d90200720c */ /* 0x000fe40003f44070 */
[----:B------:R-:W-:Y:S01]  /*22360*/  ISETP.GE.AND P1, PT, R220, RZ, PT ;  /* 0x000000ffdc00720c */ /* 0x000fe20003f26270 */
[----:B------:R-:W3:Y:S01]  /*22370*/  LDL.LU R236, [R1+0x790] ;  /* 0x0007900001ec7983 */ /* 0x000ee20000300800 */
[----:B------:R-:W-:-:S02]  /*22380*/  IABS R220, R225 ;  /* 0x000000e100dc7213 */ /* 0x000fc40000000000 */
[----:B------:R-:W-:Y:S01]  /*22390*/  ISETP.GE.AND P3, PT, R226, RZ, PT ;  /* 0x000000ffe200720c */ /* 0x000fe20003f66270 */
[----:B------:R-:W3:Y:S02]  /*223a0*/  LDL.LU R235, [R1+0x794] ;  /* 0x0007940001eb7983 */ /* 0x000ee40000300800 */
[----:B------:R-:W-:-:S04]  /*223b0*/  IMAD.HI.U32 R4, R3, R220, RZ ;  /* 0x000000dc03047227 */ /* 0x000fc800078e00ff */
[----:B------:R-:W-:Y:S01]  /*223c0*/  @!P2 IMAD.IADD R217, R217, 0x1, -R2 ;  /* 0x00000001d9d9a824 */ /* 0x000fe200078e0a02 */
[----:B------:R-:W-:Y:S01]  /*223d0*/  ISETP.GE.AND P2, PT, R221, RZ, PT ;  /* 0x000000ffdd00720c */ /* 0x000fe20003f46270 */
[----:B------:R-:W-:Y:S01]  /*223e0*/  @!P1 IMAD.MOV R214, RZ, RZ, -R214 ;  /* 0x000000ffffd69224 */ /* 0x000fe200078e0ad6 */
[----:B----4-:R-:W-:Y:S01]  /*223f0*/  IABS R221, R224 ;  /* 0x000000e000dd7213 */ /* 0x010fe20000000000 */
[----:B------:R-:W-:Y:S01]  /*22400*/  IMAD.MOV R4, RZ, RZ, -R4 ;  /* 0x000000ffff047224 */ /* 0x000fe200078e0a04 */
[----:B------:R-:W-:-:S03]  /*22410*/  ISETP.GT.U32.AND P1, PT, R2, R218, PT ;  /* 0x000000da0200720c */ /* 0x000fc60003f24070 */
[----:B------:R-:W-:Y:S02]  /*22420*/  IMAD R220, R2, R4, R220 ;  /* 0x0000000402dc7224 */ /* 0x000fe400078e02dc */
[----:B------:R-:W-:-:S04]  /*22430*/  IMAD.HI.U32 R4, R3, R221, RZ ;  /* 0x000000dd03047227 */ /* 0x000fc800078e00ff */
[----:B------:R-:W-:Y:S01]  /*22440*/  IMAD.MOV R4, RZ, RZ, -R4 ;  /* 0x000000ffff047224 */ /* 0x000fe200078e0a04 */
[----:B------:R-:W-:-:S03]  /*22450*/  ISETP.GT.U32.AND P5, PT, R2, R220, PT ;  /* 0x000000dc0200720c */ /* 0x000fc60003fa4070 */
[----:B------:R-:W-:Y:S02]  /*22460*/  @!P1 IMAD.IADD R218, R218, 0x1, -R2 ;  /* 0x00000001dada9824 */ /* 0x000fe400078e0a02 */
[----:B------:R-:W-:Y:S02]  /*22470*/  IMAD R221, R2, R4, R221 ;  /* 0x0000000402dd7224 */ /* 0x000fe400078e02dd */
[----:B------:R-:W-:-:S03]  /*22480*/  @!P2 IMAD.MOV R218, RZ, RZ, -R218 ;  /* 0x000000ffffdaa224 */ /* 0x000fc600078e0ada */
[----:B------:R-:W-:-:S03]  /*22490*/  ISETP.GT.U32.AND P2, PT, R2, R221, PT ;  /* 0x000000dd0200720c */ /* 0x000fc60003f44070 */
[----:B------:R-:W-:Y:S01]  /*224a0*/  @!P5 IMAD.IADD R220, R220, 0x1, -R2 ;  /* 0x00000001dcdcd824 */ /* 0x000fe200078e0a02 */
[----:B------:R-:W-:Y:S01]  /*224b0*/  IABS R4, R222 ;  /* 0x000000de00047213 */ /* 0x000fe20000000000 */
[----:B------:R-:W-:-:S03]  /*224c0*/  @!P3 IMAD.MOV R216, RZ, RZ, -R216 ;  /* 0x000000ffffd8b224 */ /* 0x000fc600078e0ad8 */
[----:B------:R-:W-:Y:S01]  /*224d0*/  ISETP.GT.U32.AND P5, PT, R2, R220, PT ;  /* 0x000000dc0200720c */ /* 0x000fe20003fa4070 */
[----:B------:R-:W-:-:S04]  /*224e0*/  @!P6 IMAD.MOV R217, RZ, RZ, -R217 ;  /* 0x000000ffffd9e224 */ /* 0x000fc800078e0ad9 */
[----:B------:R-:W-:Y:S01]  /*224f0*/  @!P2 IMAD.IADD R221, R221, 0x1, -R2 ;  /* 0x00000001dddda824 */ /* 0x000fe200078e0a02 */
[----:B------:R-:W-:Y:S02]  /*22500*/  ISETP.GE.AND P3, PT, R225, RZ, PT ;  /* 0x000000ffe100720c */ /* 0x000fe40003f66270 */
[----:B------:R-:W-:Y:S01]  /*22510*/  ISETP.GE.AND P6, PT, R224, RZ, PT ;  /* 0x000000ffe000720c */ /* 0x000fe20003fc6270 */
[C---:B------:R-:W-:Y:S01]  /*22520*/  IMAD.HI.U32 R224, R3.reuse, R8, RZ ;  /* 0x0000000803e07227 */ /* 0x040fe200078e00ff */
[----:B------:R-:W-:Y:S02]  /*22530*/  IABS R225, R228 ;  /* 0x000000e400e17213 */ /* 0x000fe40000000000 */
[----:B------:R-:W-:Y:S01]  /*22540*/  ISETP.GT.U32.AND P2, PT, R2, R221, PT ;  /* 0x000000dd0200720c */ /* 0x000fe20003f44070 */
[----:B------:R-:W-:Y:S02]  /*22550*/  IMAD.MOV.U32 R10, RZ, RZ, R4 ;  /* 0x000000ffff0a7224 */ /* 0x000fe400078e0004 */
[----:B------:R-:W-:-:S04]  /*22560*/  IMAD.HI.U32 R4, R3, R225, RZ ;  /* 0x000000e103047227 */ /* 0x000fc800078e00ff */
[----:B------:R-:W-:Y:S02]  /*22570*/  IMAD.MOV R224, RZ, RZ, -R224 ;  /* 0x000000ffffe07224 */ /* 0x000fe400078e0ae0 */
[----:B------:R-:W-:Y:S02]  /*22580*/  @!P5 IMAD.IADD R220, R220, 0x1, -R2 ;  /* 0x00000001dcdcd824 */ /* 0x000fe400078e0a02 */
[----:B------:R-:W-:Y:S02]  /*22590*/  IMAD.MOV R4, RZ, RZ, -R4 ;  /* 0x000000ffff047224 */ /* 0x000fe400078e0a04 */
[C---:B------:R-:W-:Y:S02]  /*225a0*/  IMAD R224, R2.reuse, R224, R8 ;  /* 0x000000e002e07224 */ /* 0x040fe400078e0208 */
[----:B------:R-:W-:Y:S02]  /*225b0*/  IMAD R225, R2, R4, R225 ;  /* 0x0000000402e17224 */ /* 0x000fe400078e02e1 */
[----:B------:R-:W-:-:S02]  /*225c0*/  @!P2 IMAD.IADD R221, R221, 0x1, -R2 ;  /* 0x00000001dddda824 */ /* 0x000fc400078e0a02 */
[----:B------:R-:W-:Y:S01]  /*225d0*/  @!P3 IMAD.MOV R220, RZ, RZ, -R220 ;  /* 0x000000ffffdcb224 */ /* 0x000fe200078e0adc */
[C---:B------:R-:W-:Y:S01]  /*225e0*/  ISETP.GT.U32.AND P3, PT, R2.reuse, R224, PT ;  /* 0x000000e00200720c */ /* 0x040fe20003f64070 */
[----:B------:R-:W-:Y:S01]  /*225f0*/  @!P6 IMAD.MOV R221, RZ, RZ, -R221 ;  /* 0x000000ffffdde224 */ /* 0x000fe200078e0add */
[----:B------:R-:W-:Y:S02]  /*22600*/  ISETP.GT.U32.AND P6, PT, R2, R225, PT ;  /* 0x000000e10200720c */ /* 0x000fe40003fc4070 */
[----:B------:R-:W-:Y:S01]  /*22610*/  ISETP.GE.AND P4, PT, R222, RZ, PT ;  /* 0x000000ffde00720c */ /* 0x000fe20003f86270 */
[----:B------:R-:W-:Y:S01]  /*22620*/  IMAD.HI.U32 R222, R3, R9, RZ ;  /* 0x0000000903de7227 */ /* 0x000fe200078e00ff */
[----:B------:R-:W-:-:S03]  /*22630*/  ISETP.GE.AND P1, PT, R223, RZ, PT ;  /* 0x000000ffdf00720c */ /* 0x000fc60003f26270 */
[----:B------:R-:W-:Y:S02]  /*22640*/  IMAD.MOV R222, RZ, RZ, -R222 ;  /* 0x000000ffffde7224 */ /* 0x000fe400078e0ade */
[----:B------:R-:W-:-:S04]  /*22650*/  IMAD.HI.U32 R223, R3, R10, RZ ;  /* 0x0000000a03df7227 */ /* 0x000fc800078e00ff */
[--C-:B------:R-:W-:Y:S02]  /*22660*/  @!P3 IMAD.IADD R224, R224, 0x1, -R2.reuse ;  /* 0x00000001e0e0b824 */ /* 0x100fe400078e0a02 */
[----:B------:R-:W-:Y:S02]  /*22670*/  @!P6 IMAD.IADD R225, R225, 0x1, -R2 ;  /* 0x00000001e1e1e824 */ /* 0x000fe400078e0a02 */
[C---:B------:R-:W-:Y:S01]  /*22680*/  IMAD R222, R2.reuse, R222, R9 ;  /* 0x000000de02de7224 */ /* 0x040fe200078e0209 */
[C---:B------:R-:W-:Y:S01]  /*22690*/  ISETP.GT.U32.AND P6, PT, R2.reuse, R224, PT ;  /* 0x000000e00200720c */ /* 0x040fe20003fc4070 */
[----:B------:R-:W-:Y:S01]  /*226a0*/  IMAD.MOV R223, RZ, RZ, -R223 ;  /* 0x000000ffffdf7224 */ /* 0x000fe200078e0adf */
[----:B------:R-:W-:Y:S02]  /*226b0*/  IABS R226, R234 ;  /* 0x000000ea00e27213 */ /* 0x000fe40000000000 */
[C---:B------:R-:W-:Y:S01]  /*226c0*/  ISETP.GT.U32.AND P5, PT, R2.reuse, R222, PT ;  /* 0x000000de0200720c */ /* 0x040fe20003fa4070 */
[----:B------:R-:W-:-:S02]  /*226d0*/  IMAD R223, R2, R223, R10 ;  /* 0x000000df02df7224 */ /* 0x000fc400078e020a */
[----:B------:R-:W-:-:S03]  /*226e0*/  IMAD.HI.U32 R4, R3, R226, RZ ;  /* 0x000000e203047227 */ /* 0x000fc600078e00ff */
[----:B------:R-:W-:Y:S01]  /*226f0*/  ISETP.GT.U32.AND P2, PT, R2, R223, PT ;  /* 0x000000df0200720c */ /* 0x000fe20003f44070 */
[----:B------:R-:W-:Y:S02]  /*22700*/  IMAD.MOV R4, RZ, RZ, -R4 ;  /* 0x000000ffff047224 */ /* 0x000fe400078e0a04 */
[--C-:B------:R-:W-:Y:S01]  /*22710*/  @!P6 IMAD.IADD R224, R224, 0x1, -R2.reuse ;  /* 0x00000001e0e0e824 */ /* 0x100fe200078e0a02 */
[----:B------:R-:W-:Y:S02]  /*22720*/  ISETP.GE.AND P6, PT, R234, RZ, PT ;  /* 0x000000ffea00720c */ /* 0x000fe40003fc6270 */
[----:B------:R-:W4:Y:S01]  /*22730*/  LDL.LU R234, [R1+0x798] ;  /* 0x0007980001ea7983 */ /* 0x000f220000300800 */
[----:B------:R-:W-:Y:S02]  /*22740*/  @!P5 IMAD.IADD R222, R222, 0x1, -R2 ;  /* 0x00000001deded824 */ /* 0x000fe400078e0a02 */
[C---:B------:R-:W-:Y:S01]  /*22750*/  IMAD R226, R2.reuse, R4, R226 ;  /* 0x0000000402e27224 */ /* 0x040fe200078e02e2 */
[----:B------:R-:W4:Y:S02]  /*22760*/  LDL.LU R239, [R1+0x7a0] ;  /* 0x0007a00001ef7983 */ /* 0x000f240000300800 */
[C---:B------:R-:W-:Y:S01]  /*22770*/  ISETP.GT.U32.AND P5, PT, R2.reuse, R222, PT ;  /* 0x000000de0200720c */ /* 0x040fe20003fa4070 */
[--C-:B------:R-:W-:Y:S01]  /*22780*/  @!P2 IMAD.IADD R223, R223, 0x1, -R2.reuse ;  /* 0x00000001dfdfa824 */ /* 0x100fe200078e0a02 */
[----:B------:R-:W-:Y:S01]  /*22790*/  ISETP.GT.U32.AND P2, PT, R2, R226, PT ;  /* 0x000000e20200720c */ /* 0x000fe20003f44070 */
[----:B------:R-:W4:Y:S04]  /*227a0*/  LDL.LU R237, [R1+0x7a8] ;  /* 0x0007a80001ed7983 */ /* 0x000f280000300800 */
[----:B------:R-:W4:Y:S06]  /*227b0*/  LDL.LU R238, [R1+0x7b0] ;  /* 0x0007b00001ee7983 */ /* 0x000f2c0000300800 */
[----:B------:R-:W-:-:S02]  /*227c0*/  @!P5 IMAD.IADD R222, R222, 0x1, -R2 ;  /* 0x00000001deded824 */ /* 0x000fc400078e0a02 */
[----:B------:R-:W-:Y:S02]  /*227d0*/  @!P2 IMAD.IADD R226, R226, 0x1, -R2 ;  /* 0x00000001e2e2a824 */ /* 0x000fe400078e0a02 */
[----:B------:R-:W-:-:S03]  /*227e0*/  @!P1 IMAD.MOV R222, RZ, RZ, -R222 ;  /* 0x000000ffffde9224 */ /* 0x000fc600078e0ade */
[----:B------:R-:W-:-:S13]  /*227f0*/  ISETP.GT.U32.AND P1, PT, R2, R226, PT ;  /* 0x000000e20200720c */ /* 0x000fda0003f24070 */
[----:B------:R-:W-:-:S04]  /*22800*/  @!P1 IMAD.IADD R226, R226, 0x1, -R2 ;  /* 0x00000001e2e29824 */ /* 0x000fc800078e0a02 */
[----:B------:R-:W-:Y:S01]  /*22810*/  @!P6 IMAD.MOV R226, RZ, RZ, -R226 ;  /* 0x000000ffffe2e224 */ /* 0x000fe200078e0ae2 */
[----:B--2---:R-:W-:Y:S02]  /*22820*/  IABS R229, R250 ;  /* 0x000000fa00e57213 */ /* 0x004fe40000000000 */
[----:B------:R-:W-:Y:S02]  /*22830*/  ISETP.GE.AND P6, PT, R250, RZ, PT ;  /* 0x000000fffa00720c */ /* 0x000fe40003fc6270 */
[----:B------:R-:W2:Y:S01]  /*22840*/  LDL.LU R250, [R1+0x7b4] ;  /* 0x0007b40001fa7983 */ /* 0x000ea20000300800 */
[----:B------:R-:W-:Y:S02]  /*22850*/  IABS R227, R233 ;  /* 0x000000e900e37213 */ /* 0x000fe40000000000 */
[----:B------:R-:W-:Y:S01]  /*22860*/  ISETP.GE.AND P5, PT, R228, RZ, PT ;  /* 0x000000ffe400720c */ /* 0x000fe20003fa6270 */
[----:B------:R-:W2:Y:S02]  /*22870*/  LDL.LU R240, [R1+0x7b8] ;  /* 0x0007b80001f07983 */ /* 0x000ea40000300800 */
[----:B------:R-:W-:Y:S01]  /*22880*/  IMAD.HI.U32 R8, R3, R227, RZ ;  /* 0x000000e303087227 */ /* 0x000fe200078e00ff */
[----:B------:R-:W-:Y:S01]  /*22890*/  IABS R228, R232 ;  /* 0x000000e800e47213 */ /* 0x000fe20000000000 */
[----:B------:R-:W2:Y:S02]  /*228a0*/  LDL.LU R241, [R1+0x7bc] ;  /* 0x0007bc0001f17983 */ /* 0x000ea40000300800 */
[----:B------:R-:W-:Y:S01]  /*228b0*/  IMAD.MOV R4, RZ, RZ, -R8 ;  /* 0x000000ffff047224 */ /* 0x000fe200078e0a08 */
[C---:B------:R-:W-:Y:S01]  /*228c0*/  ISETP.GT.U32.AND P2, PT, R2.reuse, R225, PT ;  /* 0x000000e10200720c */ /* 0x040fe20003f44070 */
[----:B------:R-:W2:Y:S01]  /*228d0*/  LDL.LU R245, [R1+0x7c0] ;  /* 0x0007c00001f57983 */ /* 0x000ea20000300800 */
[C---:B------:R-:W-:Y:S01]  /*228e0*/  ISETP.GT.U32.AND P3, PT, R2.reuse, R223, PT ;  /* 0x000000df0200720c */ /* 0x040fe20003f64070 */
[----:B------:R-:W-:-:S02]  /*228f0*/  IMAD R227, R2, R4, R227 ;  /* 0x0000000402e37224 */ /* 0x000fc400078e02e3 */
[----:B------:R-:W-:Y:S01]  /*22900*/  IMAD.HI.U32 R4, R3, R228, RZ ;  /* 0x000000e403047227 */ /* 0x000fe200078e00ff */
[----:B---3--:R-:W-:Y:S01]  /*22910*/  IABS R230, R236 ;  /* 0x000000ec00e67213 */ /* 0x008fe20000000000 */
[----:B------:R-:W3:Y:S02]  /*22920*/  LDL.LU R244, [R1+0x7c4] ;  /* 0x0007c40001f47983 */ /* 0x000ee40000300800 */
[----:B------:R-:W-:-:S04]  /*22930*/  IMAD.MOV R4, RZ, RZ, -R4 ;  /* 0x000000ffff047224 */ /* 0x000fc800078e0a04 */
[C---:B------:R-:W-:Y:S02]  /*22940*/  IMAD R228, R2.reuse, R4, R228 ;  /* 0x0000000402e47224 */ /* 0x040fe400078e02e4 */
[--C-:B------:R-:W-:Y:S02]  /*22950*/  @!P2 IMAD.IADD R225, R225, 0x1, -R2.reuse ;  /* 0x00000001e1e1a824 */ /* 0x100fe400078e0a02 */
[----:B------:R-:W-:Y:S01]  /*22960*/  @!P3 IMAD.IADD R223, R223, 0x1, -R2 ;  /* 0x00000001dfdfb824 */ /* 0x000fe200078e0a02 */
[C---:B------:R-:W-:Y:S02]  /*22970*/  ISETP.GT.U32.AND P2, PT, R2.reuse, R228, PT ;  /* 0x000000e40200720c */ /* 0x040fe40003f44070 */
[----:B------:R-:W-:Y:S01]  /*22980*/  ISETP.GT.U32.AND P3, PT, R2, R227, PT ;  /* 0x000000e30200720c */ /* 0x000fe20003f64070 */
[----:B------:R-:W-:-:S04]  /*22990*/  IMAD.HI.U32 R8, R3, R230, RZ ;  /* 0x000000e603087227 */ /* 0x000fc800078e00ff */
[----:B------:R-:W-:Y:S01]  /*229a0*/  IMAD.MOV R8, RZ, RZ, -R8 ;  /* 0x000000ffff087224 */ /* 0x000fe200078e0a08 */
[----:B------:R-:W-:Y:S01]  /*229b0*/  IABS R231, R235 ;  /* 0x000000eb00e77213 */ /* 0x000fe20000000000 */
[----:B------:R-:W-:-:S04]  /*229c0*/  IMAD.HI.U32 R4, R3, R229, RZ ;  /* 0x000000e503047227 */ /* 0x000fc800078e00ff */
[--C-:B------:R-:W-:Y:S02]  /*229d0*/  @!P2 IMAD.IADD R228, R228, 0x1, -R2.reuse ;  /* 0x00000001e4e4a824 */ /* 0x100fe400078e0a02 */
[----:B------:R-:W-:Y:S02]  /*229e0*/  @!P3 IMAD.IADD R227, R227, 0x1, -R2 ;  /* 0x00000001e3e3b824 */ /* 0x000fe400078e0a02 */
[C---:B------:R-:W-:Y:S02]  /*229f0*/  IMAD R230, R2.reuse, R8, R230 ;  /* 0x0000000802e67224 */ /* 0x040fe400078e02e6 */
[----:B------:R-:W-:Y:S01]  /*22a00*/  @!P4 IMAD.MOV R223, RZ, RZ, -R223 ;  /* 0x000000ffffdfc224 */ /* 0x000fe200078e0adf */
[C---:B------:R-:W-:Y:S01]  /*22a10*/  ISETP.GT.U32.AND P4, PT, R2.reuse, R228, PT ;  /* 0x000000e40200720c */ /* 0x040fe20003f84070 */
[----:B------:R-:W-:Y:S01]  /*22a20*/  IMAD.MOV R4, RZ, RZ, -R4 ;  /* 0x000000ffff047224 */ /* 0x000fe200078e0a04 */
[C---:B------:R-:W-:Y:S01]  /*22a30*/  ISETP.GT.U32.AND P2, PT, R2.reuse, R227, PT ;  /* 0x000000e30200720c */ /* 0x040fe20003f44070 */
[----:B------:R-:W-:Y:S01]  /*22a40*/  @!P5 IMAD.MOV R225, RZ, RZ, -R225 ;  /* 0x000000ffffe1d224 */ /* 0x000fe200078e0ae1 */
[----:B------:R-:W-:Y:S01]  /*22a50*/  ISETP.GT.U32.AND P5, PT, R2, R230, PT ;  /* 0x000000e60200720c */ /* 0x000fe20003fa4070 */
[----:B------:R-:W-:Y:S01]  /*22a60*/  IMAD.HI.U32 R9, R3, R231, RZ ;  /* 0x000000e703097227 */ /* 0x000fe200078e00ff */
[----:B------:R-:W-:-:S02]  /*22a70*/  ISETP.GE.AND P3, PT, R232, RZ, PT ;  /* 0x000000ffe800720c */ /* 0x000fc40003f66270 */
[----:B------:R-:W-:Y:S01]  /*22a80*/  ISETP.GE.AND P1, PT, R233, RZ, PT ;  /* 0x000000ffe900720c */ /* 0x000fe20003f26270 */
[----:B------:R-:W-:Y:S02]  /*22a90*/  IMAD R229, R2, R4, R229 ;  /* 0x0000000402e57224 */ /* 0x000fe400078e02e5 */
[----:B------:R-:W-:-:S04]  /*22aa0*/  IMAD.MOV R4, RZ, RZ, -R9 ;  /* 0x000000ffff047224 */ /* 0x000fc800078e0a09 */
[----:B------:R-:W-:Y:S02]  /*22ab0*/  IMAD R231, R2, R4, R231 ;  /* 0x0000000402e77224 */ /* 0x000fe400078e02e7 */
[--C-:B------:R-:W-:Y:S02]  /*22ac0*/  @!P4 IMAD.IADD R228, R228, 0x1, -R2.reuse ;  /* 0x00000001e4e4c824 */ /* 0x100fe400078e0a02 */
[--C-:B------:R-:W-:Y:S02]  /*22ad0*/  @!P2 IMAD.IADD R227, R227, 0x1, -R2.reuse ;  /* 0x00000001e3e3a824 */ /* 0x100fe400078e0a02 */
[----:B------:R-:W-:Y:S02]  /*22ae0*/  @!P5 IMAD.IADD R230, R230, 0x1, -R2 ;  /* 0x00000001e6e6d824 */ /* 0x000fe400078e0a02 */
[----:B------:R-:W-:Y:S02]  /*22af0*/  @!P3 IMAD.MOV R228, RZ, RZ, -R228 ;  /* 0x000000ffffe4b224 */ /* 0x000fe400078e0ae4 */
[----:B------:R-:W-:Y:S01]  /*22b00*/  @!P1 IMAD.MOV R227, RZ, RZ, -R227 ;  /* 0x000000ffffe39224 */ /* 0x000fe200078e0ae3 */
[----:B------:R-:W-:-:S02]  /*22b10*/  ISETP.GT.U32.AND P1, PT, R2, R230, PT ;  /* 0x000000e60200720c */ /* 0x000fc40003f24070 */
[----:B------:R-:W-:Y:S02]  /*22b20*/  ISETP.GE.AND P4, PT, R236, RZ, PT ;  /* 0x000000ffec00720c */ /* 0x000fe40003f86270 */
[----:B----4-:R-:W-:Y:S02]  /*22b30*/  IABS R232, R234 ;  /* 0x000000ea00e87213 */ /* 0x010fe40000000000 */
[----:B------:R-:W-:-:S03]  /*22b40*/  IABS R233, R239 ;  /* 0x000000ef00e97213 */ /* 0x000fc60000000000 */
[----:B------:R-:W-:-:S04]  /*22b50*/  IMAD.HI.U32 R4, R3, R232, RZ ;  /* 0x000000e803047227 */ /* 0x000fc800078e00ff */
[----:B------:R-:W-:Y:S02]  /*22b60*/  IMAD.MOV R4, RZ, RZ, -R4 ;  /* 0x000000ffff047224 */ /* 0x000fe400078e0a04 */
[----:B------:R-:W-:Y:S01]  /*22b70*/  IMAD.HI.U32 R8, R3, R233, RZ ;  /* 0x000000e903087227 */ /* 0x000fe200078e00ff */
[----:B------:R-:W-:Y:S02]  /*22b80*/  ISETP.GE.AND P3, PT, R234, RZ, PT ;  /* 0x000000ffea00720c */ /* 0x000fe40003f66270 */
[----:B------:R-:W-:Y:S01]  /*22b90*/  IABS R234, R237 ;  /* 0x000000ed00ea7213 */ /* 0x000fe20000000000 */
[----:B------:R-:W-:Y:S02]  /*22ba0*/  IMAD R232, R2, R4, R232 ;  /* 0x0000000402e87224 */ /* 0x000fe400078e02e8 */
[----:B------:R-:W-:-:S04]  /*22bb0*/  IMAD.MOV R4, RZ, RZ, -R8 ;  /* 0x000000ffff047224 */ /* 0x000fc800078e0a08 */
[----:B------:R-:W-:Y:S02]  /*22bc0*/  IMAD R233, R2, R4, R233 ;  /* 0x0000000402e97224 */ /* 0x000fe400078e02e9 */
[----:B------:R-:W-:-:S04]  /*22bd0*/  IMAD.HI.U32 R4, R3, R234, RZ ;  /* 0x000000ea03047227 */ /* 0x000fc800078e00ff */
[----:B------:R-:W-:Y:S02]  /*22be0*/  IMAD.MOV R4, RZ, RZ, -R4 ;  /* 0x000000ffff047224 */ /* 0x000fe400078e0a04 */
[----:B------:R-:W-:Y:S02]  /*22bf0*/  @!P1 IMAD.IADD R230, R230, 0x1, -R2 ;  /* 0x00000001e6e69824 */ /* 0x000fe400078e0a02 */
[----:B------:R-:W-:Y:S02]  /*22c00*/  IMAD R234, R2, R4, R234 ;  /* 0x0000000402ea7224 */ /* 0x000fe400078e02ea */
[----:B------:R-:W-:-:S03]  /*22c10*/  @!P4 IMAD.MOV R230, RZ, RZ, -R230 ;  /* 0x000000ffffe6c224 */ /* 0x000fc600078e0ae6 */
[----:B------:R-:W-:-:S13]  /*22c20*/  ISETP.GT.U32.AND P4, PT, R2, R234, PT ;  /* 0x000000ea0200720c */ /* 0x000fda0003f84070 */
[----:B------:R-:W-:Y:S01]  /*22c30*/  @!P4 IMAD.IADD R234, R234, 0x1, -R2 ;  /* 0x00000001eaeac824 */ /* 0x000fe200078e0a02 */
[----:B--2---:R-:W-:Y:S02]  /*22c40*/  IABS R236, R250 ;  /* 0x000000fa00ec7213 */ /* 0x004fe40000000000 */
[----:B------:R-:W-:Y:S02]  /*22c50*/  ISETP.GE.AND P4, PT, R250, RZ, PT ;  /* 0x000000fffa00720c */ /* 0x000fe40003f86270 */
[----:B------:R-:W2:Y:S04]  /*22c60*/  LDL.LU R250, [R1+0x7c8] ;  /* 0x0007c80001fa7983 */ /* 0x000ea80000300800 */
[----:B------:R-:W4:Y:S04]  /*22c70*/  LDL.LU R21, [R1+0x7cc] ;  /* 0x0007cc0001157983 */ /* 0x000f280000300800 */
        /* <DEDUP_REMOVED lines=12> */
[----:B------:R-:W4:Y:S01]  /*22d40*/  LDL.LU R7, [R1+0x800] ;  /* 0x0008000001077983 */ /* 0x000f220000300800 */
[----:B------:R-:W-:Y:S01]  /*22d50*/  @!P0 IMAD.MOV R224, RZ, RZ, -R224 ;  /* 0x000000ffffe08224 */ /* 0x000fe200078e0ae0 */
[----:B------:R-:W-:-:S02]  /*22d60*/  ISETP.GT.U32.AND P0, PT, R2, R229, PT ;  /* 0x000000e50200720c */ /* 0x000fc40003f04070 */
[C---:B------:R-:W-:Y:S02]  /*22d70*/  ISETP.GT.U32.AND P2, PT, R2.reuse, R231, PT ;  /* 0x000000e70200720c */ /* 0x040fe40003f44070 */
[C---:B------:R-:W-:Y:S01]  /*22d80*/  ISETP.GT.U32.AND P1, PT, R2.reuse, R233, PT ;  /* 0x000000e90200720c */ /* 0x040fe20003f24070 */
[----:B------:R-:W-:Y:S01]  /*22d90*/  IMAD.HI.U32 R9, R3, R236, RZ ;  /* 0x000000ec03097227 */ /* 0x000fe200078e00ff */
[----:B------:R-:W4:Y:S07]  /*22da0*/  LDL.LU R34, [R1+0x5c8] ;  /* 0x0005c80001227983 */ /* 0x000f2e0000300800 */
[--C-:B------:R-:W-:Y:S01]  /*22db0*/  @!P0 IMAD.IADD R229, R229, 0x1, -R2.reuse ;  /* 0x00000001e5e58824 */ /* 0x100fe200078e0a02 */
[----:B------:R-:W4:Y:S04]  /*22dc0*/  LDL.LU R33, [R1+0x5c4] ;  /* 0x0005c40001217983 */ /* 0x000f280000300800 */
[C---:B------:R-:W-:Y:S01]  /*22dd0*/  ISETP.GT.U32.AND P5, PT, R2.reuse, R229, PT ;  /* 0x000000e50200720c */ /* 0x040fe20003fa4070 */
[--C-:B------:R-:W-:Y:S01]  /*22de0*/  @!P2 IMAD.IADD R231, R231, 0x1, -R2.reuse ;  /* 0x00000001e7e7a824 */ /* 0x100fe200078e0a02 */
[----:B------:R-:W-:Y:S01]  /*22df0*/  ISETP.GE.AND P0, PT, R235, RZ, PT ;  /* 0x000000ffeb00720c */ /* 0x000fe20003f06270 */
[--C-:B------:R-:W-:Y:S01]  /*22e00*/  @!P1 IMAD.IADD R233, R233, 0x1, -R2.reuse ;  /* 0x00000001e9e99824 */ /* 0x100fe200078e0a02 */
[----:B------:R-:W-:Y:S01]  /*22e10*/  IABS R235, R238 ;  /* 0x000000ee00eb7213 */ /* 0x000fe20000000000 */
[----:B------:R-:W-:Y:S01]  /*22e20*/  IMAD.MOV R4, RZ, RZ, -R9 ;  /* 0x000000ffff047224 */ /* 0x000fe200078e0a09 */
[C---:B------:R-:W-:Y:S01]  /*22e30*/  ISETP.GT.U32.AND P2, PT, R2.reuse, R231, PT ;  /* 0x000000e70200720c */ /* 0x040fe20003f44070 */
[----:B------:R-:W4:Y:S06]  /*22e40*/  LDL.LU R32, [R1+0x5ac] ;  /* 0x0005ac0001207983 */ /* 0x000f2c0000300800 */
[----:B------:R-:W-:Y:S01]  /*22e50*/  @!P5 IMAD.IADD R229, R229, 0x1, -R2 ;  /* 0x00000001e5e5d824 */ /* 0x000fe200078e0a02 */
[C---:B------:R-:W-:Y:S01]  /*22e60*/  ISETP.GT.U32.AND P5, PT, R2.reuse, R232, PT ;  /* 0x000000e80200720c */ /* 0x040fe20003fa4070 */
[----:B------:R-:W-:Y:S01]  /*22e70*/  IMAD.HI.U32 R8, R3, R235, RZ ;  /* 0x000000eb03087227 */ /* 0x000fe200078e00ff */
[----:B------:R-:W-:Y:S01]  /*22e80*/  ISETP.GT.U32.AND P1, PT, R2, R233, PT ;  /* 0x000000e90200720c */ /* 0x000fe20003f24070 */
[----:B------:R-:W4:Y:S02]  /*22e90*/  LDL.LU R31, [R1+0x5a8] ;  /* 0x0005a800011f7983 */ /* 0x000f240000300800 */
[----:B------:R-:W-:-:S02]  /*22ea0*/  IMAD.MOV R8, RZ, RZ, -R8 ;  /* 0x000000ffff087224 */ /* 0x000fc400078e0a08 */
[----:B------:R-:W-:Y:S01]  /*22eb0*/  @!P2 IMAD.IADD R231, R231, 0x1, -R2 ;  /* 0x00000001e7e7a824 */ /* 0x000fe200078e0a02 */
[----:B------:R-:W4:Y:S01]  /*22ec0*/  LDL.LU R30, [R1+0x5a4] ;  /* 0x0005a400011e7983 */ /* 0x000f220000300800 */
[C---:B------:R-:W-:Y:S02]  /*22ed0*/  IMAD R235, R2.reuse, R8, R235 ;  /* 0x0000000802eb7224 */ /* 0x040fe400078e02eb */
[----:B------:R-:W-:Y:S02]  /*22ee0*/  IMAD R236, R2, R4, R236 ;  /* 0x0000000402ec7224 */ /* 0x000fe400078e02ec */
[--C-:B------:R-:W-:Y:S02]  /*22ef0*/  @!P5 IMAD.IADD R232, R232, 0x1, -R2.reuse ;  /* 0x00000001e8e8d824 */ /* 0x100fe400078e0a02 */
[----:B------:R-:W-:Y:S02]  /*22f00*/  @!P6 IMAD.MOV R229, RZ, RZ, -R229 ;  /* 0x000000ffffe5e224 */ /* 0x000fe400078e0ae5 */
[----:B------:R-:W-:Y:S01]  /*22f10*/  @!P1 IMAD.IADD R233, R233, 0x1, -R2 ;  /* 0x00000001e9e99824 */ /* 0x000fe200078e0a02 */
[C---:B------:R-:W-:Y:S01]  /*22f20*/  ISETP.GT.U32.AND P6, PT, R2.reuse, R232, PT ;  /* 0x000000e80200720c */ /* 0x040fe20003fc4070 */
[----:B------:R-:W-:Y:S01]  /*22f30*/  @!P0 IMAD.MOV R231, RZ, RZ, -R231 ;  /* 0x000000ffffe78224 */ /* 0x000fe200078e0ae7 */
[C---:B------:R-:W-:Y:S01]  /*22f40*/  ISETP.GT.U32.AND P0, PT, R2.reuse, R235, PT ;  /* 0x000000eb0200720c */ /* 0x040fe20003f04070 */
[----:B------:R-:W4:Y:S01]  /*22f50*/  LDL.LU R29, [R1+0x5a0] ;  /* 0x0005a000011d7983 */ /* 0x000f220000300800 */
[----:B------:R-:W-:-:S02]  /*22f60*/  ISETP.GT.U32.AND P1, PT, R2, R236, PT ;  /* 0x000000ec0200720c */ /* 0x000fc40003f24070 */
[----:B------:R-:W-:Y:S01]  /*22f70*/  ISETP.GE.AND P5, PT, R237, RZ, PT ;  /* 0x000000ffed00720c */ /* 0x000fe20003fa6270 */
[----:B------:R-:W4:Y:S01]  /*22f80*/  LDL.LU R28, [R1+0x598] ;  /* 0x00059800011c7983 */ /* 0x000f220000300800 */
[----:B------:R-:W-:Y:S02]  /*22f90*/  IABS R237, R240 ;  /* 0x000000f000ed7213 */ /* 0x000fe40000000000 */
[----:B------:R-:W-:Y:S01]  /*22fa0*/  ISETP.GE.AND P2, PT, R239, RZ, PT ;  /* 0x000000ffef00720c */ /* 0x000fe20003f46270 */
[----:B------:R-:W4:Y:S02]  /*22fb0*/  LDL.LU R27, [R1+0x58c] ;  /* 0x00058c00011b7983 */ /* 0x000f240000300800 */
[--C-:B------:R-:W-:Y:S01]  /*22fc0*/  @!P6 IMAD.IADD R232, R232, 0x1, -R2.reuse ;  /* 0x00000001e8e8e824 */ /* 0x100fe200078e0a02 */
[----:B------:R-:W-:Y:S01]  /*22fd0*/  ISETP.GE.AND P6, PT, R238, RZ, PT ;  /* 0x000000ffee00720c */ /* 0x000fe20003fc6270 */
[--C-:B------:R-:W-:Y:S01]  /*22fe0*/  @!P0 IMAD.IADD R235, R235, 0x1, -R2.reuse ;  /* 0x00000001ebeb8824 */ /* 0x100fe200078e0a02 */
[----:B------:R-:W-:Y:S01]  /*22ff0*/  IABS R238, R241 ;  /* 0x000000f100ee7213 */ /* 0x000fe20000000000 */
[----:B------:R-:W-:Y:S01]  /*23000*/  @!P1 IMAD.IADD R236, R236, 0x1, -R2 ;  /* 0x00000001ecec9824 */ /* 0x000fe200078e0a02 */
[C---:B------:R-:W-:Y:S01]  /*23010*/  ISETP.GT.U32.AND P0, PT, R2.reuse, R234, PT ;  /* 0x000000ea0200720c */ /* 0x040fe20003f04070 */
[----:B------:R-:W-:Y:S01]  /*23020*/  IMAD.HI.U32 R4, R3, R237, RZ ;  /* 0x000000ed03047227 */ /* 0x000fe200078e00ff */
[----:B------:R-:W-:Y:S01]  /*23030*/  IABS R239, R245 ;  /* 0x000000f500ef7213 */ /* 0x000fe20000000000 */
[----:B------:R-:W4:Y:S02]  /*23040*/  LDL.LU R26, [R1+0x588] ;  /* 0x00058800011a7983 */ /* 0x000f240000300800 */
[----:B------:R-:W-:Y:S01]  /*23050*/  @!P3 IMAD.MOV R232, RZ, RZ, -R232 ;  /* 0x000000ffffe8b224 */ /* 0x000fe200078e0ae8 */
[----:B------:R-:W-:Y:S01]  /*23060*/  ISETP.GT.U32.AND P3, PT, R2, R236, PT ;  /* 0x000000ec0200720c */ /* 0x000fe20003f64070 */
[----:B------:R-:W-:-:S02]  /*23070*/  IMAD.MOV R4, RZ, RZ, -R4 ;  /* 0x000000ffff047224 */ /* 0x000fc400078e0a04 */
[----:B------:R-:W-:-:S04]  /*23080*/  IMAD.HI.U32 R8, R3, R238, RZ ;  /* 0x000000ee03087227 */ /* 0x000fc800078e00ff */
[----:B------:R-:W-:Y:S01]  /*23090*/  @!P2 IMAD.MOV R233, RZ, RZ, -R233 ;  /* 0x000000ffffe9a224 */ /* 0x000fe200078e0ae9 */
[C---:B------:R-:W-:Y:S01]  /*230a0*/  ISETP.GT.U32.AND P1, PT, R2.reuse, R235, PT ;  /* 0x000000eb0200720c */ /* 0x040fe20003f24070 */
[----:B------:R-:W-:Y:S01]  /*230b0*/  IMAD R237, R2, R4, R237 ;  /* 0x0000000402ed7224 */ /* 0x000fe200078e02ed */
[----:B------:R-:W4:Y:S01]  /*230c0*/  LDL.LU R25, [R1+0x584] ;  /* 0x0005840001197983 */ /* 0x000f220000300800 */
[----:B------:R-:W-:Y:S01]  /*230d0*/  IMAD.MOV R4, RZ, RZ, -R8 ;  /* 0x000000ffff047224 */ /* 0x000fe200078e0a08 */
[----:B------:R-:W-:Y:S01]  /*230e0*/  ISETP.GE.AND P2, PT, R240, RZ, PT ;  /* 0x000000fff000720c */ /* 0x000fe20003f46270 */
[----:B------:R-:W-:Y:S01]  /*230f0*/  @!P0 IMAD.IADD R234, R234, 0x1, -R2 ;  /* 0x00000001eaea8824 */ /* 0x000fe200078e0a02 */
[----:B---3--:R-:W-:Y:S01]  /*23100*/  IABS R240, R244 ;  /* 0x000000f400f07213 */ /* 0x008fe20000000000 */
[C---:B------:R-:W-:Y:S01]  /*23110*/  IMAD R238, R2.reuse, R4, R238 ;  /* 0x0000000402ee7224 */ /* 0x040fe200078e02ee */
[----:B------:R-:W-:Y:S01]  /*23120*/  ISETP.GT.U32.AND P0, PT, R2, R237, PT ;  /* 0x000000ed0200720c */ /* 0x000fe20003f04070 */
[----:B------:R-:W-:-:S04]  /*23130*/  IMAD.HI.U32 R9, R3, R239, RZ ;  /* 0x000000ef03097227 */ /* 0x000fc800078e00ff */
[----:B------:R-:W-:Y:S01]  /*23140*/  @!P3 IMAD.IADD R236, R236, 0x1, -R2 ;  /* 0x00000001ececb824 */ /* 0x000fe200078e0a02 */
[----:B------:R-:W-:Y:S01]  /*23150*/  ISETP.GT.U32.AND P3, PT, R2, R238, PT ;  /* 0x000000ee0200720c */ /* 0x000fe20003f64070 */
[----:B------:R-:W-:Y:S02]  /*23160*/  IMAD.MOV R8, RZ, RZ, -R9 ;  /* 0x000000ffff087224 */ /* 0x000fe400078e0a09 */
[----:B------:R-:W-:-:S04]  /*23170*/  IMAD.HI.U32 R4, R3, R240, RZ ;  /* 0x000000f003047227 */ /* 0x000fc800078e00ff */
[C---:B------:R-:W-:Y:S02]  /*23180*/  IMAD R239, R2.reuse, R8, R239 ;  /* 0x0000000802ef7224 */ /* 0x040fe400078e02ef */
[----:B------:R-:W-:Y:S02]  /*23190*/  IMAD.MOV R4, RZ, RZ, -R4 ;  /* 0x000000ffff047224 */ /* 0x000fe400078e0a04 */
[----:B------:R-:W-:Y:S01]  /*231a0*/  @!P0 IMAD.IADD R237, R237, 0x1, -R2 ;  /* 0x00000001eded8824 */ /* 0x000fe200078e0a02 */
[C---:B------:R-:W-:Y:S01]  /*231b0*/  ISETP.GT.U32.AND P0, PT, R2.reuse, R239, PT ;  /* 0x000000ef0200720c */ /* 0x040fe20003f04070 */
[----:B------:R-:W-:Y:S02]  /*231c0*/  IMAD R240, R2, R4, R240 ;  /* 0x0000000402f07224 */ /* 0x000fe400078e02f0 */
[----:B------:R-:W-:-:S03]  /*231d0*/  @!P3 IMAD.IADD R238, R238, 0x1, -R2 ;  /* 0x00000001eeeeb824 */ /* 0x000fc600078e0a02 */
[----:B------:R-:W-:Y:S01]  /*231e0*/  ISETP.GT.U32.AND P3, PT, R2, R240, PT ;  /* 0x000000f00200720c */ /* 0x000fe20003f64070 */
[----:B------:R-:W-:Y:S01]  /*231f0*/  @!P1 IMAD.IADD R235, R235, 0x1, -R2 ;  /* 0x00000001ebeb9824 */ /* 0x000fe200078e0a02 */
[----:B------:R-:W-:Y:S01]  /*23200*/  ISETP.GE.AND P1, PT, R241, RZ, PT ;  /* 0x000000fff100720c */ /* 0x000fe20003f26270 */
[----:B------:R-:W-:-:S04]  /*23210*/  @!P4 IMAD.MOV R236, RZ, RZ, -R236 ;  /* 0x000000ffffecc224 */ /* 0x000fc800078e0aec */
[----:B------:R-:W-:-:S05]  /*23220*/  @!P0 IMAD.IADD R239, R239, 0x1, -R2 ;  /* 0x00000001efef8824 */ /* 0x000fca00078e0a02 */
[----:B------:R-:W-:Y:S01]  /*23230*/  ISETP.GT.U32.AND P4, PT, R2, R239, PT ;  /* 0x000000ef0200720c */ /* 0x000fe20003f84070 */
[----:B------:R-:W-:-:S05]  /*23240*/  @!P3 IMAD.IADD R240, R240, 0x1, -R2 ;  /* 0x00000001f0f0b824 */ /* 0x000fca00078e0a02 */
[C---:B------:R-:W-:Y:S01]  /*23250*/  ISETP.GT.U32.AND P3, PT, R2.reuse, R240, PT ;  /* 0x000000f00200720c */ /* 0x040fe20003f64070 */
[----:B------:R-:W-:Y:S01]  /*23260*/  @!P5 IMAD.MOV R234, RZ, RZ, -R234 ;  /* 0x000000ffffead224 */ /* 0x000fe200078e0aea */
[----:B------:R-:W-:-:S05]  /*23270*/  ISETP.GT.U32.AND P5, PT, R2, R237, PT ;  /* 0x000000ed0200720c */ /* 0x000fca0003fa4070 */
[----:B------:R-:W-:-:S06]  /*23280*/  @!P4 IMAD.IADD R239, R239, 0x1, -R2 ;  /* 0x00000001efefc824 */ /* 0x000fcc00078e0a02 */
[--C-:B------:R-:W-:Y:S02]  /*23290*/  @!P3 IMAD.IADD R240, R240, 0x1, -R2.reuse ;  /* 0x00000001f0f0b824 */ /* 0x100fe400078e0a02 */
[----:B------:R-:W-:Y:S01]  /*232a0*/  @!P5 IMAD.IADD R237, R237, 0x1, -R2 ;  /* 0x00000001ededd824 */ /* 0x000fe200078e0a02 */
[----:B------:R-:W-:Y:S01]  /*232b0*/  ISETP.GE.AND P5, PT, R244, RZ, PT ;  /* 0x000000fff400720c */ /* 0x000fe20003fa6270 */
[----:B------:R-:W-:Y:S01]  /*232c0*/  @!P6 IMAD.MOV R235, RZ, RZ, -R235 ;  /* 0x000000ffffebe224 */ /* 0x000fe200078e0aeb */
[----:B------:R-:W-:Y:S01]  /*232d0*/  ISETP.GE.AND P6, PT, R245, RZ, PT ;  /* 0x000000fff500720c */ /* 0x000fe20003fc6270 */
[----:B------:R-:W-:Y:S01]  /*232e0*/  @!P2 IMAD.MOV R237, RZ, RZ, -R237 ;  /* 0x000000ffffeda224 */ /* 0x000fe200078e0aed */
[----:B------:R-:W-:Y:S02]  /*232f0*/  ISETP.GT.U32.AND P0, PT, R2, R238, PT ;  /* 0x000000ee0200720c */ /* 0x000fe40003f04070 */
[----:B--2---:R-:W-:Y:S02]  /*23300*/  IABS R241, R250 ;  /* 0x000000fa00f17213 */ /* 0x004fe40000000000 */
[----:B----4-:R-:W-:-:S03]  /*23310*/  IABS R242, R21 ;  /* 0x0000001500f27213 */ /* 0x010fc60000000000 */
[----:B------:R-:W-:-:S04]  /*23320*/  IMAD.HI.U32 R4, R3, R241, RZ ;  /* 0x000000f103047227 */ /* 0x000fc800078e00ff */
[----:B------:R-:W-:Y:S02]  /*23330*/  IMAD.MOV R4, RZ, RZ, -R4 ;  /* 0x000000ffff047224 */ /* 0x000fe400078e0a04 */
[----:B------:R-:W-:-:S04]  /*23340*/  IMAD.HI.U32 R9, R3, R242, RZ ;  /* 0x000000f203097227 */ /* 0x000fc800078e00ff */
[----:B------:R-:W-:Y:S02]  /*23350*/  IMAD R241, R2, R4, R241 ;  /* 0x0000000402f17224 */ /* 0x000fe400078e02f1 */
[----:B------:R-:W-:-:S03]  /*23360*/  IMAD.MOV R4, RZ, RZ, -R9 ;  /* 0x000000ffff047224 */ /* 0x000fc600078e0a09 */
[C---:B------:R-:W-:Y:S01]  /*23370*/  ISETP.GT.U32.AND P4, PT, R2.reuse, R241, PT ;  /* 0x000000f10200720c */ /* 0x040fe20003f84070 */
[----:B------:R-:W-:-:S05]  /*23380*/  IMAD R242, R2, R4, R242 ;  /* 0x0000000402f27224 */ /* 0x000fca00078e02f2 */
[----:B------:R-:W-:Y:S02]  /*23390*/  ISETP.GT.U32.AND P3, PT, R2, R242, PT ;  /* 0x000000f20200720c */ /* 0x000fe40003f64070 */
[----:B------:R-:W-:-:S05]  /*233a0*/  IABS R244, R19 ;  /* 0x0000001300f47213 */ /* 0x000fca0000000000 */
[----:B------:R-:W-:Y:S01]  /*233b0*/  @!P4 IMAD.IADD R241, R241, 0x1, -R2 ;  /* 0x00000001f1f1c824 */ /* 0x000fe200078e0a02 */
[----:B------:R-:W-:Y:S01]  /*233c0*/  IABS R243, R20 ;  /* 0x0000001400f37213 */ /* 0x000fe20000000000 */
[----:B------:R-:W-:-:S04]  /*233d0*/  IMAD.HI.U32 R4, R3, R244, RZ ;  /* 0x000000f403047227 */ /* 0x000fc800078e00ff */
[----:B------:R-:W-:Y:S01]  /*233e0*/  @!P3 IMAD.IADD R242, R242, 0x1, -R2 ;  /* 0x00000001f2f2b824 */ /* 0x000fe200078e0a02 */
[----:B------:R-:W-:Y:S01]  /*233f0*/  ISETP.GT.U32.AND P3, PT, R2, R241, PT ;  /* 0x000000f10200720c */ /* 0x000fe20003f64070 */
[----:B------:R-:W-:Y:S01]  /*23400*/  IMAD.HI.U32 R8, R3, R243, RZ ;  /* 0x000000f303087227 */ /* 0x000fe200078e00ff */
[----:B------:R-:W-:-:S03]  /*23410*/  IABS R245, R18 ;  /* 0x0000001200f57213 */ /* 0x000fc60000000000 */
[----:B------:R-:W-:Y:S01]  /*23420*/  IMAD.MOV R10, RZ, RZ, -R4 ;  /* 0x000000ffff0a7224 */ /* 0x000fe200078e0a04 */
[----:B------:R-:W-:Y:S01]  /*23430*/  IABS R246, R17 ;  /* 0x0000001100f67213 */ /* 0x000fe20000000000 */
[----:B------:R-:W-:Y:S01]  /*23440*/  IMAD.MOV R8, RZ, RZ, -R8 ;  /* 0x000000ffff087224 */ /* 0x000fe200078e0a08 */
[----:B------:R-:W-:Y:S01]  /*23450*/  IABS R247, R16 ;  /* 0x0000001000f77213 */ /* 0x000fe20000000000 */
[C---:B------:R-:W-:Y:S02]  /*23460*/  IMAD R244, R2.reuse, R10, R244 ;  /* 0x0000000a02f47224 */ /* 0x040fe400078e02f4 */
[----:B------:R-:W-:Y:S02]  /*23470*/  IMAD R243, R2, R8, R243 ;  /* 0x0000000802f37224 */ /* 0x000fe400078e02f3 */
[----:B------:R-:W-:-:S04]  /*23480*/  IMAD.HI.U32 R8, R3, R245, RZ ;  /* 0x000000f503087227 */ /* 0x000fc800078e00ff */
[----:B------:R-:W-:Y:S01]  /*23490*/  @!P3 IMAD.IADD R241, R241, 0x1, -R2 ;  /* 0x00000001f1f1b824 */ /* 0x000fe200078e0a02 */
[----:B------:R-:W-:Y:S01]  /*234a0*/  ISETP.GT.U32.AND P3, PT, R2, R244, PT ;  /* 0x000000f40200720c */ /* 0x000fe20003f64070 */
[----:B------:R-:W-:-:S04]  /*234b0*/  IMAD.HI.U32 R9, R3, R246, RZ ;  /* 0x000000f603097227 */ /* 0x000fc800078e00ff */
[----:B------:R-:W-:Y:S01]  /*234c0*/  IMAD.HI.U32 R11, R3, R247, RZ ;  /* 0x000000f7030b7227 */ /* 0x000fe200078e00ff */
[----:B------:R-:W-:-:S03]  /*234d0*/  ISETP.GT.U32.AND P4, PT, R2, R243, PT ;  /* 0x000000f30200720c */ /* 0x000fc60003f84070 */
[----:B------:R-:W-:Y:S02]  /*234e0*/  IMAD.MOV R4, RZ, RZ, -R8 ;  /* 0x000000ffff047224 */ /* 0x000fe400078e0a08 */
[----:B------:R-:W-:Y:S02]  /*234f0*/  IMAD.MOV R8, RZ, RZ, -R9 ;  /* 0x000000ffff087224 */ /* 0x000fe400078e0a09 */
[----:B------:R-:W-:Y:S01]  /*23500*/  IMAD.MOV R9, RZ, RZ, -R11 ;  /* 0x000000ffff097224 */ /* 0x000fe200078e0a0b */
[----:B------:R-:W-:-:S03]  /*23510*/  IABS R248, R15 ;  /* 0x0000000f00f87213 */ /* 0x000fc60000000000 */
[----:B------:R-:W-:Y:S02]  /*23520*/  IMAD R247, R2, R9, R247 ;  /* 0x0000000902f77224 */ /* 0x000fe400078e02f7 */
[----:B------:R-:W-:Y:S02]  /*23530*/  @!P3 IMAD.IADD R244, R244, 0x1, -R2 ;  /* 0x00000001f4f4b824 */ /* 0x000fe400078e0a02 */
[C---:B------:R-:W-:Y:S01]  /*23540*/  IMAD R245, R2.reuse, R4, R245 ;  /* 0x0000000402f57224 */ /* 0x040fe200078e02f5 */
[----:B------:R-:W-:Y:S01]  /*23550*/  ISETP.GT.U32.AND P3, PT, R2, R247, PT ;  /* 0x000000f70200720c */ /* 0x000fe20003f64070 */
[----:B------:R-:W-:-:S04]  /*23560*/  IMAD.HI.U32 R4, R3, R248, RZ ;  /* 0x000000f803047227 */ /* 0x000fc800078e00ff */
[----:B------:R-:W-:Y:S02]  /*23570*/  @!P4 IMAD.IADD R243, R243, 0x1, -R2 ;  /* 0x00000001f3f3c824 */ /* 0x000fe400078e0a02 */
[----:B------:R-:W-:Y:S01]  /*23580*/  IMAD.MOV R4, RZ, RZ, -R4 ;  /* 0x000000ffff047224 */ /* 0x000fe200078e0a04 */
[C---:B------:R-:W-:Y:S02]  /*23590*/  ISETP.GT.U32.AND P2, PT, R2.reuse, R242, PT ;  /* 0x000000f20200720c */ /* 0x040fe40003f44070 */
[C---:B------:R-:W-:Y:S01]  /*235a0*/  ISETP.GT.U32.AND P4, PT, R2.reuse, R243, PT ;  /* 0x000000f30200720c */ /* 0x040fe20003f84070 */
[C---:B------:R-:W-:Y:S01]  /*235b0*/  IMAD R248, R2.reuse, R4, R248 ;  /* 0x0000000402f87224 */ /* 0x040fe200078e02f8 */
[----:B------:R-:W-:Y:S01]  /*235c0*/  IABS R249, R14 ;  /* 0x0000000e00f97213 */ /* 0x000fe20000000000 */
[----:B------:R-:W-:Y:S02]  /*235d0*/  @!P3 IMAD.IADD R247, R247, 0x1, -R2 ;  /* 0x00000001f7f7b824 */ /* 0x000fe400078e0a02 */
[C---:B------:R-:W-:Y:S01]  /*235e0*/  IMAD R246, R2.reuse, R8, R246 ;  /* 0x0000000802f67224 */ /* 0x040fe200078e02f6 */
[----:B------:R-:W-:Y:S01]  /*235f0*/  ISETP.GT.U32.AND P3, PT, R2, R248, PT ;  /* 0x000000f80200720c */ /* 0x000fe20003f64070 */
[----:B------:R-:W-:-:S04]  /*23600*/  IMAD.HI.U32 R8, R3, R249, RZ ;  /* 0x000000f903087227 */ /* 0x000fc800078e00ff */
[----:B------:R-:W-:Y:S02]  /*23610*/  IMAD.MOV R8, RZ, RZ, -R8 ;  /* 0x000000ffff087224 */ /* 0x000fe400078e0a08 */
[--C-:B------:R-:W-:Y:S01]  /*23620*/  @!P4 IMAD.IADD R243, R243, 0x1, -R2.reuse ;  /* 0x00000001f3f3c824 */ /* 0x100fe200078e0a02 */
[----:B------:R-:W-:Y:S01]  /*23630*/  ISETP.GT.U32.AND P4, PT, R2, R246, PT ;  /* 0x000000f60200720c */ /* 0x000fe20003f84070 */
[--C-:B------:R-:W-:Y:S01]  /*23640*/  @!P0 IMAD.IADD R238, R238, 0x1, -R2.reuse ;  /* 0x00000001eeee8824 */ /* 0x100fe200078e0a02 */
[----:B------:R-:W-:Y:S01]  /*23650*/  ISETP.GE.AND P0, PT, R250, RZ, PT ;  /* 0x000000fffa00720c */ /* 0x000fe20003f06270 */
[--C-:B------:R-:W-:Y:S01]  /*23660*/  @!P2 IMAD.IADD R242, R242, 0x1, -R2.reuse ;  /* 0x00000001f2f2a824 */ /* 0x100fe200078e0a02 */
[----:B------:R-:W-:Y:S01]  /*23670*/  IABS R11, R12 ;  /* 0x0000000c000b7213 */ /* 0x000fe20000000000 */
[C---:B------:R-:W-:Y:S01]  /*23680*/  IMAD R249, R2.reuse, R8, R249 ;  /* 0x0000000802f97224 */ /* 0x040fe200078e02f9 */
[----:B------:R-:W-:Y:S02]  /*23690*/  ISETP.GT.U32.AND P2, PT, R2, R245, PT ;  /* 0x000000f50200720c */ /* 0x000fe40003f44070 */
[----:B------:R-:W-:Y:S01]  /*236a0*/  IABS R250, R13 ;  /* 0x0000000d00fa7213 */ /* 0x000fe20000000000 */
[----:B------:R-:W-:Y:S01]  /*236b0*/  @!P3 IMAD.IADD R248, R248, 0x1, -R2 ;  /* 0x00000001f8f8b824 */ /* 0x000fe200078e0a02 */
[----:B------:R-:W-:Y:S01]  /*236c0*/  ISETP.GT.U32.AND P3, PT, R2, R249, PT ;  /* 0x000000f90200720c */ /* 0x000fe20003f64070 */
[----:B------:R-:W-:-:S04]  /*236d0*/  IMAD.HI.U32 R10, R3, R11, RZ ;  /* 0x0000000b030a7227 */ /* 0x000fc800078e00ff */
[----:B------:R-:W-:-:S04]  /*236e0*/  IMAD.HI.U32 R9, R3, R250, RZ ;  /* 0x000000fa03097227 */ /* 0x000fc800078e00ff */
[----:B------:R-:W-:Y:S02]  /*236f0*/  IMAD.MOV R10, RZ, RZ, -R10 ;  /* 0x000000ffff0a7224 */ /* 0x000fe400078e0a0a */
[----:B------:R-:W-:Y:S02]  /*23700*/  IMAD.MOV R9, RZ, RZ, -R9 ;  /* 0x000000ffff097224 */ /* 0x000fe400078e0a09 */
[--C-:B------:R-:W-:Y:S01]  /*23710*/  @!P4 IMAD.IADD R246, R246, 0x1, -R2.reuse ;  /* 0x00000001f6f6c824 */ /* 0x100fe200078e0a02 */
[----:B------:R-:W-:Y:S01]  /*23720*/  ISETP.GE.AND P4, PT, R20, RZ, PT ;  /* 0x000000ff1400720c */ /* 0x000fe20003f86270 */
[----:B------:R-:W-:Y:S02]  /*23730*/  @!P2 IMAD.IADD R245, R245, 0x1, -R2 ;  /* 0x00000001f5f5a824 */ /* 0x000fe400078e0a02 */
[C---:B------:R-:W-:Y:S01]  /*23740*/  IMAD R11, R2.reuse, R10, R11 ;  /* 0x0000000a020b7224 */ /* 0x040fe200078e020b */
[----:B------:R-:W-:Y:S01]  /*23750*/  IABS R10, R251 ;  /* 0x000000fb000a7213 */ /* 0x000fe20000000000 */
[C---:B------:R-:W-:Y:S01]  /*23760*/  IMAD R250, R2.reuse, R9, R250 ;  /* 0x0000000902fa7224 */ /* 0x040fe200078e02fa */
[----:B------:R-:W-:Y:S01]  /*23770*/  IABS R9, R0 ;  /* 0x0000000000097213 */ /* 0x000fe20000000000 */
[----:B------:R-:W-:Y:S01]  /*23780*/  @!P1 IMAD.MOV R238, RZ, RZ, -R238 ;  /* 0x000000ffffee9224 */ /* 0x000fe200078e0aee */
[C---:B------:R-:W-:Y:S01]  /*23790*/  ISETP.GT.U32.AND P1, PT, R2.reuse, R244, PT ;  /* 0x000000f40200720c */ /* 0x040fe20003f24070 */
[----:B------:R-:W-:Y:S01]  /*237a0*/  @!P3 IMAD.IADD R249, R249, 0x1, -R2 ;  /* 0x00000001f9f9b824 */ /* 0x000fe200078e0a02 */
[C---:B------:R-:W-:Y:S01]  /*237b0*/  ISETP.GT.U32.AND P3, PT, R2.reuse, R245, PT ;  /* 0x000000f50200720c */ /* 0x040fe20003f64070 */
[----:B------:R-:W-:Y:S01]  /*237c0*/  @!P5 IMAD.MOV R240, RZ, RZ, -R240 ;  /* 0x000000fffff0d224 */ /* 0x000fe200078e0af0 */
[----:B------:R-:W-:Y:S01]  /*237d0*/  ISETP.GT.U32.AND P5, PT, R2, R246, PT ;  /* 0x000000f60200720c */ /* 0x000fe20003fa4070 */
[----:B------:R-:W-:Y:S01]  /*237e0*/  IMAD.HI.U32 R24, R3, R10, RZ ;  /* 0x0000000a03187227 */ /* 0x000fe200078e00ff */
[----:B------:R-:W-:-:S03]  /*237f0*/  IABS R8, R252 ;  /* 0x000000fc00087213 */ /* 0x000fc60000000000 */
[----:B------:R-:W-:Y:S01]  /*23800*/  IMAD.HI.U32 R23, R3, R9, RZ ;  /* 0x0000000903177227 */ /* 0x000fe200078e00ff */
[----:B------:R-:W-:-:S03]  /*23810*/  ISETP.GE.AND P2, PT, R21, RZ, PT ;  /* 0x000000ff1500720c */ /* 0x000fc60003f46270 */
[----:B------:R-:W-:Y:S02]  /*23820*/  IMAD.MOV R24, RZ, RZ, -R24 ;  /* 0x000000ffff187224 */ /* 0x000fe400078e0a18 */
[----:B------:R-:W-:Y:S02]  /*23830*/  IMAD.MOV R23, RZ, RZ, -R23 ;  /* 0x000000ffff177224 */ /* 0x000fe400078e0a17 */
[----:B------:R-:W-:Y:S01]  /*23840*/  @!P0 IMAD.MOV R241, RZ, RZ, -R241 ;  /* 0x000000fffff18224 */ /* 0x000fe200078e0af1 */
[----:B------:R-:W-:Y:S01]  /*23850*/  ISETP.GT.U32.AND P0, PT, R2, R247, PT ;  /* 0x000000f70200720c */ /* 0x000fe20003f04070 */
[----:B------:R-:W-:-:S04]  /*23860*/  IMAD.HI.U32 R22, R3, R8, RZ ;  /* 0x0000000803167227 */ /* 0x000fc800078e00ff */
[----:B------:R-:W-:Y:S01]  /*23870*/  @!P4 IMAD.MOV R243, RZ, RZ, -R243 ;  /* 0x000000fffff3c224 */ /* 0x000fe200078e0af3 */
[C---:B------:R-:W-:Y:S01]  /*23880*/  ISETP.GT.U32.AND P4, PT, R2.reuse, R250, PT ;  /* 0x000000fa0200720c */ /* 0x040fe20003f84070 */
[C---:B------:R-:W-:Y:S02]  /*23890*/  IMAD R10, R2.reuse, R24, R10 ;  /* 0x00000018020a7224 */ /* 0x040fe400078e020a */
[----:B------:R-:W-:Y:S01]  /*238a0*/  IMAD R9, R2, R23, R9 ;  /* 0x0000001702097224 */ /* 0x000fe200078e0209 */
[----:B------:R-:W-:Y:S01]  /*238b0*/  IABS R4, R6 ;  /* 0x0000000600047213 */ /* 0x000fe20000000000 */
[----:B------:R-:W-:Y:S01]  /*238c0*/  IMAD.MOV R22, RZ, RZ, -R22 ;  /* 0x000000ffff167224 */ /* 0x000fe200078e0a16 */
[----:B------:R-:W-:Y:S01]  /*238d0*/  IABS R20, R7 ;  /* 0x0000000700147213 */ /* 0x000fe20000000000 */
[--C-:B------:R-:W-:Y:S01]  /*238e0*/  @!P1 IMAD.IADD R244, R244, 0x1, -R2.reuse ;  /* 0x00000001f4f49824 */ /* 0x100fe200078e0a02 */
[C---:B------:R-:W-:Y:S01]  /*238f0*/  ISETP.GT.U32.AND P1, PT, R2.reuse, R11, PT ;  /* 0x0000000b0200720c */ /* 0x040fe20003f24070 */
[--C-:B------:R-:W-:Y:S01]  /*23900*/  @!P3 IMAD.IADD R245, R245, 0x1, -R2.reuse ;  /* 0x00000001f5f5b824 */ /* 0x100fe200078e0a02 */
[----:B------:R-:W-:Y:S01]  /*23910*/  ISETP.GT.U32.AND P3, PT, R2, R10, PT ;  /* 0x0000000a0200720c */ /* 0x000fe20003f64070 */
[----:B------:R-:W-:Y:S01]  /*23920*/  @!P5 IMAD.IADD R246, R246, 0x1, -R2 ;  /* 0x00000001f6f6d824 */ /* 0x000fe200078e0a02 */
[C---:B------:R-:W-:Y:S01]  /*23930*/  ISETP.GT.U32.AND P5, PT, R2.reuse, R9, PT ;  /* 0x000000090200720c */ /* 0x040fe20003fa4070 */
[C---:B------:R-:W-:Y:S01]  /*23940*/  IMAD R8, R2.reuse, R22, R8 ;  /* 0x0000001602087224 */ /* 0x040fe200078e0208 */
[----:B------:R-:W2:Y:S01]  /*23950*/  LDL.LU R24, [R1+0x57c] ;  /* 0x00057c0001187983 */ /* 0x000ea20000300800 */
[----:B------:R-:W-:Y:S01]  /*23960*/  @!P2 IMAD.MOV R242, RZ, RZ, -R242 ;  /* 0x000000fffff2a224 */ /* 0x000fe200078e0af2 */
[C---:B------:R-:W-:Y:S01]  /*23970*/  ISETP.GT.U32.AND P2, PT, R2.reuse, R248, PT ;  /* 0x000000f80200720c */ /* 0x040fe20003f44070 */
[--C-:B------:R-:W-:Y:S01]  /*23980*/  @!P0 IMAD.IADD R247, R247, 0x1, -R2.reuse ;  /* 0x00000001f7f78824 */ /* 0x100fe200078e0a02 */
[----:B------:R-:W-:Y:S01]  /*23990*/  ISETP.GT.U32.AND P0, PT, R2, R8, PT ;  /* 0x000000080200720c */ /* 0x000fe20003f04070 */
[----:B------:R-:W-:Y:S01]  /*239a0*/  IMAD.HI.U32 R21, R3, R4, RZ ;  /* 0x0000000403157227 */ /* 0x000fe200078e00ff */
[----:B------:R-:W3:Y:S03]  /*239b0*/  LDL.LU R23, [R1+0x578] ;  /* 0x0005780001177983 */ /* 0x000ee60000300800 */
[----:B------:R-:W-:Y:S01]  /*239c0*/  @!P4 IMAD.IADD R250, R250, 0x1, -R2 ;  /* 0x00000001fafac824 */ /* 0x000fe200078e0a02 */
[----:B------:R-:W-:Y:S01]  /*239d0*/  ISETP.GE.AND P4, PT, R19, RZ, PT ;  /* 0x000000ff1300720c */ /* 0x000fe20003f86270 */
[----:B------:R-:W-:Y:S01]  /*239e0*/  @!P6 IMAD.MOV R239, RZ, RZ, -R239 ;  /* 0x000000ffffefe224 */ /* 0x000fe200078e0aef */
[----:B------:R-:W-:Y:S01]  /*239f0*/  ISETP.GT.U32.AND P6, PT, R2, R249, PT ;  /* 0x000000f90200720c */ /* 0x000fe20003fc4070 */
[----:B------:R-:W-:Y:S01]  /*23a00*/  IMAD.MOV R21, RZ, RZ, -R21 ;  /* 0x000000ffff157224 */ /* 0x000fe200078e0a15 */
[----:B------:R-:W4:Y:S01]  /*23a10*/  LDL.LU R22, [R1+0x570] ;  /* 0x0005700001167983 */ /* 0x000f220000300800 */
[----:B------:R-:W-:-:S04]  /*23a20*/  IMAD.HI.U32 R3, R3, R20, RZ ;  /* 0x0000001403037227 */ /* 0x000fc800078e00ff */
[--C-:B------:R-:W-:Y:S01]  /*23a30*/  @!P1 IMAD.IADD R11, R11, 0x1, -R2.reuse ;  /* 0x000000010b0b9824 */ /* 0x100fe200078e0a02 */
[----:B------:R-:W-:Y:S01]  /*23a40*/  ISETP.GE.AND P1, PT, R18, RZ, PT ;  /* 0x000000ff1200720c */ /* 0x000fe20003f26270 */
[--C-:B------:R-:W-:Y:S01]  /*23a50*/  @!P3 IMAD.IADD R10, R10, 0x1, -R2.reuse ;  /* 0x000000010a0ab824 */ /* 0x100fe200078e0a02 */
[----:B------:R-:W-:Y:S01]  /*23a60*/  ISETP.GE.AND P3, PT, R17, RZ, PT ;  /* 0x000000ff1100720c */ /* 0x000fe20003f66270 */
[----:B------:R-:W-:Y:S01]  /*23a70*/  @!P5 IMAD.IADD R9, R9, 0x1, -R2 ;  /* 0x000000010909d824 */ /* 0x000fe200078e0a02 */
[----:B------:R-:W-:Y:S01]  /*23a80*/  ISETP.GE.AND P5, PT, R16, RZ, PT ;  /* 0x000000ff1000720c */ /* 0x000fe20003fa6270 */
[----:B------:R-:W-:Y:S02]  /*23a90*/  IMAD R4, R2, R21, R4 ;  /* 0x0000001502047224 */ /* 0x000fe400078e0204 */
[----:B------:R-:W-:Y:S01]  /*23aa0*/  IMAD.MOV R3, RZ, RZ, -R3 ;  /* 0x000000ffff037224 */ /* 0x000fe200078e0a03 */
[----:B------:R-:W4:Y:S01]  /*23ab0*/  LDL.LU R21, [R1+0x56c] ;  /* 0x00056c0001157983 */ /* 0x000f220000300800 */
[----:B------:R-:W-:Y:S01]  /*23ac0*/  @!P2 IMAD.IADD R248, R248, 0x1, -R2 ;  /* 0x00000001f8f8a824 */ /* 0x000fe200078e0a02 */
[C---:B------:R-:W-:Y:S01]  /*23ad0*/  ISETP.GT.U32.AND P2, PT, R2.reuse, R4, PT ;  /* 0x000000040200720c */ /* 0x040fe20003f44070 */
[----:B------:R-:W-:-:S02]  /*23ae0*/  IMAD R3, R2, R3, R20 ;  /* 0x0000000302037224 */ /* 0x000fc400078e0214 */
[----:B------:R-:W-:Y:S01]  /*23af0*/  @!P0 IMAD.IADD R8, R8, 0x1, -R2 ;  /* 0x0000000108088824 */ /* 0x000fe200078e0a02 */
[----:B------:R-:W-:Y:S01]  /*23b00*/  ISETP.GE.AND P0, PT, R15, RZ, PT ;  /* 0x000000ff0f00720c */ /* 0x000fe20003f06270 */
[----:B------:R-:W-:Y:S01]  /*23b10*/  @!P4 IMAD.MOV R244, RZ, RZ, -R244 ;  /* 0x000000fffff4c224 */ /* 0x000fe200078e0af4 */
[C---:B------:R-:W-:Y:S01]  /*23b20*/  ISETP.GT.U32.AND P4, PT, R2.reuse, R250, PT ;  /* 0x000000fa0200720c */ /* 0x040fe20003f84070 */
[----:B------:R-:W-:Y:S01]  /*23b30*/  @!P6 IMAD.IADD R249, R249, 0x1, -R2 ;  /* 0x00000001f9f9e824 */ /* 0x000fe200078e0a02 */
[C---:B------:R-:W-:Y:S01]  /*23b40*/  ISETP.GT.U32.AND P6, PT, R2.reuse, R3, PT ;  /* 0x000000030200720c */ /* 0x040fe20003fc4070 */
[----:B------:R-:W4:Y:S01]  /*23b50*/  LDL.LU R20, [R1+0x564] ;  /* 0x0005640001147983 */ /* 0x000f220000300800 */
[----:B------:R-:W-:Y:S01]  /*23b60*/  @!P1 IMAD.MOV R245, RZ, RZ, -R245 ;  /* 0x000000fffff59224 */ /* 0x000fe200078e0af5 */
[C---:B------:R-:W-:Y:S01]  /*23b70*/  ISETP.GT.U32.AND P1, PT, R2.reuse, R11, PT ;  /* 0x0000000b0200720c */ /* 0x040fe20003f24070 */
[----:B------:R-:W-:Y:S01]  /*23b80*/  @!P3 IMAD.MOV R246, RZ, RZ, -R246 ;  /* 0x000000fffff6b224 */ /* 0x000fe200078e0af6 */
[----:B------:R-:W4:Y:S01]  /*23b90*/  LDL.LU R19, [R1+0x560] ;  /* 0x0005600001137983 */ /* 0x000f220000300800 */
[C---:B------:R-:W-:Y:S01]  /*23ba0*/  ISETP.GT.U32.AND P3, PT, R2.reuse, R10, PT ;  /* 0x0000000a0200720c */ /* 0x040fe20003f64070 */
[----:B------:R-:W-:Y:S01]  /*23bb0*/  @!P5 IMAD.MOV R247, RZ, RZ, -R247 ;  /* 0x000000fffff7d224 */ /* 0x000fe200078e0af7 */
[----:B------:R-:W-:Y:S01]  /*23bc0*/  ISETP.GT.U32.AND P5, PT, R2, R9, PT ;  /* 0x000000090200720c */ /* 0x000fe20003fa4070 */
[----:B------:R-:W4:Y:S01]  /*23bd0*/  LDL.LU R18, [R1+0x55c] ;  /* 0x00055c0001127983 */ /* 0x000f220000300800 */
[----:B------:R-:W-:-:S03]  /*23be0*/  @!P2 IMAD.IADD R4, R4, 0x1, -R2 ;  /* 0x000000010404a824 */ /* 0x000fc600078e0a02 */
[----:B------:R-:W4:Y:S01]  /*23bf0*/  LDL.LU R17, [R1+0x550] ;  /* 0x0005500001117983 */ /* 0x000f220000300800 */
[----:B------:R-:W-:-:S03]  /*23c00*/  @!P0 IMAD.MOV R248, RZ, RZ, -R248 ;  /* 0x000000fffff88224 */ /* 0x000fc600078e0af8 */
[----:B------:R-:W4:Y:S01]  /*23c10*/  LDL.LU R16, [R1+0x54c] ;  /* 0x00054c0001107983 */ /* 0x000f220000300800 */
[----:B------:R-:W-:Y:S01]  /*23c20*/  ISETP.GT.U32.AND P0, PT, R2, R8, PT ;  /* 0x000000080200720c */ /* 0x000fe20003f04070 */
[--C-:B------:R-:W-:Y:S01]  /*23c30*/  @!P4 IMAD.IADD R250, R250, 0x1, -R2.reuse ;  /* 0x00000001fafac824 */ /* 0x100fe200078e0a02 */
[----:B------:R-:W-:Y:S01]  /*23c40*/  ISETP.GE.AND P2, PT, R14, RZ, PT ;  /* 0x000000ff0e00720c */ /* 0x000fe20003f46270 */
[----:B------:R-:W4:Y:S01]  /*23c50*/  LDL.LU R15, [R1+0x544] ;  /* 0x00054400010f7983 */ /* 0x000f220000300800 */
[----:B------:R-:W-:Y:S01]  /*23c60*/  ISETP.GE.AND P4, PT, R13, RZ, PT ;  /* 0x000000ff0d00720c */ /* 0x000fe20003f86270 */
[--C-:B------:R-:W-:Y:S02]  /*23c70*/  @!P6 IMAD.IADD R3, R3, 0x1, -R2.reuse ;  /* 0x000000010303e824 */ /* 0x100fe400078e0a02 */
[----:B------:R-:W4:Y:S01]  /*23c80*/  LDL.LU R14, [R1+0x538] ;  /* 0x00053800010e7983 */ /* 0x000f220000300800 */
[----:B------:R-:W-:Y:S01]  /*23c90*/  ISETP.GT.U32.AND P6, PT, R2, R4, PT ;  /* 0x000000040200720c */ /* 0x000fe20003fc4070 */
[----:B------:R-:W-:-:S02]  /*23ca0*/  @!P1 IMAD.IADD R11, R11, 0x1, -R2 ;  /* 0x000000010b0b9824 */ /* 0x000fc400078e0a02 */
[----:B------:R-:W4:Y:S01]  /*23cb0*/  LDL.LU R13, [R1+0x534] ;  /* 0x00053400010d7983 */ /* 0x000f220000300800 */
[----:B------:R-:W-:Y:S01]  /*23cc0*/  ISETP.GE.AND P1, PT, R12, RZ, PT ;  /* 0x000000ff0c00720c */ /* 0x000fe20003f26270 */
[--C-:B------:R-:W-:Y:S01]  /*23cd0*/  @!P3 IMAD.IADD R10, R10, 0x1, -R2.reuse ;  /* 0x000000010a0ab824 */ /* 0x100fe200078e0a02 */
[----:B------:R-:W-:Y:S01]  /*23ce0*/  ISETP.GE.AND P3, PT, R251, RZ, PT ;  /* 0x000000fffb00720c */ /* 0x000fe20003f66270 */
[----:B------:R-:W-:Y:S01]  /*23cf0*/  @!P5 IMAD.IADD R9, R9, 0x1, -R2 ;  /* 0x000000010909d824 */ /* 0x000fe200078e0a02 */
[----:B------:R-:W4:Y:S01]  /*23d00*/  LDL.LU R12, [R1+0x528] ;  /* 0x00052800010c7983 */ /* 0x000f220000300800 */
[----:B------:R-:W-:-:S03]  /*23d10*/  ISETP.GE.AND P5, PT, R252, RZ, PT ;  /* 0x000000fffc00720c */ /* 0x000fc60003fa6270 */
[----:B------:R-:W4:Y:S04]  /*23d20*/  LDL.LU R251, [R1+0x520] ;  /* 0x0005200001fb7983 */ /* 0x000f280000300800 */
[----:B------:R-:W4:Y:S01]  /*23d30*/  LDL.LU R252, [R1+0x518] ;  /* 0x0005180001fc7983 */ /* 0x000f220000300800 */
[--C-:B------:R-:W-:Y:S01]  /*23d40*/  @!P0 IMAD.IADD R8, R8, 0x1, -R2.reuse ;  /* 0x0000000108088824 */ /* 0x100fe200078e0a02 */
[----:B------:R-:W-:Y:S02]  /*23d50*/  ISETP.GE.AND P0, PT, R6, RZ, PT ;  /* 0x000000ff0600720c */ /* 0x000fe40003f06270 */
[----:B------:R-:W4:Y:S01]  /*23d60*/  LDL.LU R6, [R1+0x514] ;  /* 0x0005140001067983 */ /* 0x000f220000300800 */
[----:B------:R-:W-:Y:S01]  /*23d70*/  @!P6 IMAD.IADD R4, R4, 0x1, -R2 ;  /* 0x000000010404e824 */ /* 0x000fe200078e0a02 */
[----:B------:R-:W-:-:S02]  /*23d80*/  ISETP.GE.AND P6, PT, R7, RZ, PT ;  /* 0x000000ff0700720c */ /* 0x000fc40003fc6270 */
[----:B------:R-:W4:Y:S01]  /*23d90*/  LDL.LU R7, [R1+0x510] ;  /* 0x0005100001077983 */ /* 0x000f220000300800 */
[----:B------:R-:W-:Y:S01]  /*23da0*/  @!P2 IMAD.MOV R249, RZ, RZ, -R249 ;  /* 0x000000fffff9a224 */ /* 0x000fe200078e0af9 */
[----:B------:R-:W-:Y:S01]  /*23db0*/  ISETP.GT.U32.AND P2, PT, R2, R3, PT ;  /* 0x000000030200720c */ /* 0x000fe20003f44070 */
[----:B------:R-:W-:Y:S01]  /*23dc0*/  @!P4 IMAD.MOV R250, RZ, RZ, -R250 ;  /* 0x000000fffffac224 */ /* 0x000fe200078e0afa */
[----:B------:R-:W-:Y:S01]  /*23dd0*/  ISETP.GE.AND P4, PT, R0, RZ, PT ;  /* 0x000000ff0000720c */ /* 0x000fe20003f86270 */
[----:B------:R0:W-:Y:S10]  /*23de0*/  STL [R1+0x2b3c], R0 ;  /* 0x002b3c0001007387 */ /* 0x0001f40000100800 */
[----:B------:R-:W-:Y:S01]  /*23df0*/  @!P2 IMAD.IADD R3, R3, 0x1, -R2 ;  /* 0x000000010303a824 */ /* 0x000fe200078e0a02 */
[----:B------:R-:W-:-:S02]  /*23e00*/  ISETP.NE.AND P2, PT, R5, RZ, PT ;  /* 0x000000ff0500720c */ /* 0x000fc40003f45270 */
[----:B------:R-:W-:-:S04]  /*23e10*/  LOP3.LUT R5, RZ, R5, RZ, 0x33, !PT ;  /* 0x00000005ff057212 */ /* 0x000fc800078e33ff */
[C---:B0-----:R-:W-:Y:S02]  /*23e20*/  SEL R0, R5.reuse, R34, !P2 ;  /* 0x0000002205007207 */ /* 0x041fe40005000000 */
[C---:B------:R-:W-:Y:S02]  /*23e30*/  SEL R2, R5.reuse, R33, !P2 ;  /* 0x0000002105027207 */ /* 0x040fe40005000000 */
[C---:B------:R-:W-:Y:S01]  /*23e40*/  SEL R32, R5.reuse, R32, !P2 ;  /* 0x0000002005207207 */ /* 0x040fe20005000000 */
[----:B------:R0:W-:Y:S01]  /*23e50*/  STL [R1+0x3b8], R0 ;  /* 0x0003b80001007387 */ /* 0x0001e20000100800 */
[----:B------:R-:W-:-:S03]  /*23e60*/  SEL R29, R5, R29, !P2 ;  /* 0x0000001d051d7207 */ /* 0x000fc60005000000 */
[----:B------:R1:W-:Y:S01]  /*23e70*/  STL [R1+0x3bc], R2 ;  /* 0x0003bc0201007387 */ /* 0x0003e20000100800 */
[----:B0-----:R-:W-:-:S03]  /*23e80*/  SEL R0, R5, R31, !P2 ;  /* 0x0000001f05007207 */ /* 0x001fc60005000000 */
[----:B------:R-:W-:Y:S01]  /*23e90*/  STL [R1+0x3c0], R32 ;  /* 0x0003c02001007387 */ /* 0x000fe20000100800 */
[----:B-1----:R-:W-:-:S03]  /*23ea0*/  SEL R2, R5, R30, !P2 ;  /* 0x0000001e05027207 */ /* 0x002fc60005000000 */
[----:B------:R0:W-:Y:S01]  /*23eb0*/  STL [R1+0x3c4], R0 ;  /* 0x0003c40001007387 */ /* 0x0001e20000100800 */
[----:B------:R-:W-:-:S03]  /*23ec0*/  SEL R26, R5, R26, !P2 ;  /* 0x0000001a051a7207 */ /* 0x000fc60005000000 */
[----:B------:R1:W-:Y:S01]  /*23ed0*/  STL [R1+0x3c8], R2 ;  /* 0x0003c80201007387 */ /* 0x0003e20000100800 */
[----:B0-----:R-:W-:-:S03]  /*23ee0*/  SEL R0, R5, R28, !P2 ;  /* 0x0000001c05007207 */ /* 0x001fc60005000000 */
[----:B------:R-:W-:Y:S01]  /*23ef0*/  STL [R1+0x3cc], R29 ;  /* 0x0003cc1d01007387 */ /* 0x000fe20000100800 */
[----:B-1----:R-:W-:-:S03]  /*23f00*/  SEL R2, R5, R27, !P2 ;  /* 0x0000001b05027207 */ /* 0x002fc60005000000 */
[----:B------:R0:W-:Y:S04]  /*23f10*/  STL [R1+0x3d0], R0 ;  /* 0x0003d00001007387 */ /* 0x0001e80000100800 */
[----:B------:R2:W-:Y:S01]  /*23f20*/  STL [R1+0x3d4], R2 ;  /* 0x0003d40201007387 */ /* 0x0005e20000100800 */
[----:B0-----:R-:W-:-:S03]  /*23f30*/  SEL R0, R5, R25, !P2 ;  /* 0x0000001905007207 */ /* 0x001fc60005000000 */
[----:B------:R-:W-:Y:S04]  /*23f40*/  STL [R1+0x3d8], R26 ;  /* 0x0003d81a01007387 */ /* 0x000fe80000100800 */
[----:B------:R4:W-:Y:S01]  /*23f50*/  STL [R1+0x3dc], R0 ;  /* 0x0003dc0001007387 */ /* 0x0009e20000100800 */
[C---:B--2---:R-:W-:Y:S02]  /*23f60*/  SEL R2, R5.reuse, R24, !P2 ;  /* 0x0000001805027207 */ /* 0x044fe40005000000 */
[----:B---3--:R-:W-:-:S03]  /*23f70*/  SEL R23, R5, R23, !P2 ;  /* 0x0000001705177207 */ /* 0x008fc60005000000 */
[----:B------:R0:W-:Y:S01]  /*23f80*/  STL [R1+0x3e0], R2 ;  /* 0x0003e00201007387 */ /* 0x0001e20000100800 */
[----:B----4-:R-:W-:-:S03]  /*23f90*/  SEL R0, R5, R22, !P2 ;  /* 0x0000001605007207 */ /* 0x010fc60005000000 */
[----:B------:R-:W-:Y:S04]  /*23fa0*/  STL [R1+0x3e4], R23 ;  /* 0x0003e41701007387 */ /* 0x000fe80000100800 */
[----:B------:R1:W-:Y:S01]  /*23fb0*/  STL [R1+0x3e8], R0 ;  /* 0x0003e80001007387 */ /* 0x0003e20000100800 */
[----:B0-----:R-:W-:-:S05]  /*23fc0*/  SEL R2, R5, R21, !P2 ;  /* 0x0000001505027207 */ /* 0x001fca0005000000 */
[----:B------:R0:W-:Y:S01]  /*23fd0*/  STL [R1+0x3ec], R2 ;  /* 0x0003ec0201007387 */ /* 0x0001e20000100800 */
[C---:B------:R-:W-:Y:S02]  /*23fe0*/  SEL R20, R5.reuse, R20, !P2 ;  /* 0x0000001405147207 */ /* 0x040fe40005000000 */
[----:B-1----:R-:W-:-:S03]  /*23ff0*/  SEL R0, R5, R19, !P2 ;  /* 0x0000001305007207 */ /* 0x002fc60005000000 */
[----:B------:R-:W-:Y:S01]  /*24000*/  STL [R1+0x3f0], R20 ;  /* 0x0003f01401007387 */ /* 0x000fe20000100800 */
[----:B0-----:R-:W-:-:S03]  /*24010*/  SEL R2, R5, R18, !P2 ;  /* 0x0000001205027207 */ /* 0x001fc60005000000 */
        /* <DEDUP_REMOVED lines=20> */
[----:B0-----:R-:W2:Y:S04]  /*24160*/  LDL.LU R0, [R1+0x424] ;  /* 0x0004240001007983 */ /* 0x001ea80000300800 */
[----:B------:R0:W-:Y:S04]  /*24170*/  STL [R1+0x41c], R2 ;  /* 0x00041c0201007387 */ /* 0x0001e80000100800 */
[----:B0-----:R-:W3:Y:S04]  /*24180*/  LDL.LU R2, [R1+0x428] ;  /* 0x0004280001027983 */ /* 0x001ee80000300800 */
[----:B------:R0:W-:Y:S04]  /*24190*/  STL [R1+0x420], R6 ;  /* 0x0004200601007387 */ /* 0x0001e80000100800 */
        /* <DEDUP_REMOVED lines=27> */
[----:B0-----:R-:W4:Y:S04]  /*24350*/  LDL.LU R6, [R1+0x49c] ;  /* 0x00049c0001067983 */ /* 0x001f280000300800 */
[----:B------:R-:W4:Y:S01]  /*24360*/  LDL.LU R7, [R1+0x4a0] ;  /* 0x0004a00001077983 */ /* 0x000f220000300800 */
[----:B--2---:R-:W-:-:S05]  /*24370*/  SEL R0, R5, R0, !P2 ;  /* 0x0000000005007207 */ /* 0x004fca0005000000 */
[----:B------:R3:W-:Y:S02]  /*24380*/  STL [R1+0x424], R0 ;  /* 0x0004240001007387 */ /* 0x0007e40000100800 */
[----:B---3--:R-:W-:-:S05]  /*24390*/  SEL R0, R5, R2, !P2 ;  /* 0x0000000205007207 */ /* 0x008fca0005000000 */
[----:B------:R0:W-:Y:S01]  /*243a0*/  STL [R1+0x428], R0 ;  /* 0x0004280001007387 */ /* 0x0001e20000100800 */
[C---:B----4-:R-:W-:Y:S02]  /*243b0*/  SEL R2, R5.reuse, R36, !P2 ;  /* 0x0000002405027207 */ /* 0x050fe40005000000 */
[----:B------:R-:W-:-:S03]  /*243c0*/  SEL R35, R5, R35, !P2 ;  /* 0x0000002305237207 */ /* 0x000fc60005000000 */
[----:B------:R1:W-:Y:S01]  /*243d0*/  STL [R1+0x42c], R2 ;  /* 0x00042c0201007387 */ /* 0x0003e20000100800 */
[----:B0-----:R-:W-:-:S03]  /*243e0*/  SEL R0, R5, R34, !P2 ;  /* 0x0000002205007207 */ /* 0x001fc60005000000 */
[----:B------:R-:W-:Y:S04]  /*243f0*/  STL [R1+0x430], R35 ;  /* 0x0004302301007387 */ /* 0x000fe80000100800 */
[----:B------:R0:W-:Y:S01]  /*24400*/  STL [R1+0x434], R0 ;  /* 0x0004340001007387 */ /* 0x0001e20000100800 */
[C---:B-1----:R-:W-:Y:S02]  /*24410*/  SEL R2, R5.reuse, R33, !P2 ;  /* 0x0000002105027207 */ /* 0x042fe40005000000 */
[----:B------:R-:W-:-:S03]  /*24420*/  SEL R32, R5, R32, !P2 ;  /* 0x0000002005207207 */ /* 0x000fc60005000000 */
[----:B------:R1:W-:Y:S01]  /*24430*/  STL [R1+0x438], R2 ;  /* 0x0004380201007387 */ /* 0x0003e20000100800 */
[----:B0-----:R-:W-:-:S03]  /*24440*/  SEL R0, R5, R31, !P2 ;  /* 0x0000001f05007207 */ /* 0x001fc60005000000 */
[----:B------:R-:W-:Y:S01]  /*24450*/  STL [R1+0x43c], R32 ;  /* 0x00043c2001007387 */ /* 0x000fe20000100800 */
[----:B------:R-:W-:-:S03]  /*24460*/  SEL R29, R5, R29, !P2 ;  /* 0x0000001d051d7207 */ /* 0x000fc60005000000 */
[----:B------:R0:W-:Y:S01]  /*24470*/  STL [R1+0x440], R0 ;  /* 0x0004400001007387 */ /* 0x0001e20000100800 */
[----:B-1----:R-:W-:-:S05]  /*24480*/  SEL R2, R5, R30, !P2 ;  /* 0x0000001e05027207 */ /* 0x002fca0005000000 */
        /* <DEDUP_REMOVED lines=17> */
[C---:B-1----:R-:W-:Y:S02]  /*245a0*/  SEL R2, R5.reuse, R21, !P2 ;  /* 0x0000001505027207 */ /* 0x042fe40005000000 */
        /* <DEDUP_REMOVED lines=9> */
[----:B------:R-:W-:Y:S04]  /*24640*/  STL [R1+0x47c], R17 ;  /* 0x00047c1101007387 */ /* 0x000fe80000100800 */
[----:B------:R0:W-:Y:S01]  /*24650*/  STL [R1+0x480], R0 ;  /* 0x0004800001007387 */ /* 0x0001e20000100800 */
[----:B-1----:R-:W-:-:S05]  /*24660*/  SEL R2, R5, R15, !P2 ;  /* 0x0000000f05027207 */ /* 0x002fca0005000000 */
        /* <DEDUP_REMOVED lines=11> */
[C---:B------:R-:W-:Y:S01]  /*24720*/  SEL R6, R5.reuse, R7, !P2 ;  /* 0x0000000705067207 */ /* 0x040fe20005000000 */
        /* <DEDUP_REMOVED lines=409> */
[----:B----4-:R-:W-:-:S05]  /*260c0*/  SEL R2, R5, R36, !P2 ;  /* 0x0000002405027207 */ /* 0x010fca0005000000 */
[----:B------:R1:W-:Y:S01]  /*260d0*/  STL [R1+0x1a0], R2 ;  /* 0x0001a00201007387 */ /* 0x0003e20000100800 */
[C---:B0-----:R-:W-:Y:S02]  /*260e0*/  SEL R0, R5.reuse, R35, !P2 ;  /* 0x0000002305007207 */ /* 0x041fe40005000000 */
[----:B------:R-:W-:-:S03]  /*260f0*/  SEL R34, R5, R34, !P2 ;  /* 0x0000002205227207 */ /* 0x000fc60005000000 */
[----:B------:R0:W-:Y:S01]  /*26100*/  STL [R1+0x19c], R0 ;  /* 0x00019c0001007387 */ /* 0x0001e20000100800 */
[----:B-1----:R-:W-:-:S03]  /*26110*/  SEL R2, R5, R33, !P2 ;  /* 0x0000002105027207 */ /* 0x002fc60005000000 */
[----:B------:R-:W-:Y:S01]  /*26120*/  STL [R1+0x198], R34 ;  /* 0x0001982201007387 */ /* 0x000fe20000100800 */
[C---:B------:R-:W-:Y:S02]  /*26130*/  SEL R31, R5.reuse, R31, !P2 ;  /* 0x0000001f051f7207 */ /* 0x040fe40005000000 */
[C---:B0-----:R-:W-:Y:S01]  /*26140*/  SEL R0, R5.reuse, R32, !P2 ;  /* 0x0000002005007207 */ /* 0x041fe20005000000 */
[----:B------:R0:W-:Y:S04]  /*26150*/  STL [R1+0x194], R2 ;  /* 0x0001940201007387 */ /* 0x0001e80000100800 */
[----:B------:R1:W-:Y:S01]  /*26160*/  STL [R1+0x190], R0 ;  /* 0x0001900001007387 */ /* 0x0003e20000100800 */
[----:B0-----:R-:W-:-:S03]  /*26170*/  SEL R2, R5, R30, !P2 ;  /* 0x0000001e05027207 */ /* 0x001fc60005000000 */
[----:B------:R-:W-:Y:S01]  /*26180*/  STL [R1+0x18c], R31 ;  /* 0x00018c1f01007387 */ /* 0x000fe20000100800 */
[----:B-1----:R-:W-:-:S03]  /*26190*/  SEL R0, R5, R29, !P2 ;  /* 0x0000001d05007207 */ /* 0x002fc60005000000 */
[----:B------:R0:W-:Y:S01]  /*261a0*/  STL [R1+0x188], R2 ;  /* 0x0001880201007387 */ /* 0x0001e20000100800 */
[----:B------:R-:W-:-:S03]  /*261b0*/  SEL R28, R5, R28, !P2 ;  /* 0x0000001c051c7207 */ /* 0x000fc60005000000 */
[----:B------:R1:W-:Y:S01]  /*261c0*/  STL [R1+0x184], R0 ;  /* 0x0001840001007387 */ /* 0x0003e20000100800 */
[C---:B------:R-:W-:Y:S02]  /*261d0*/  SEL R25, R5.reuse, R25, !P2 ;  /* 0x0000001905197207 */ /* 0x040fe40005000000 */
[C---:B0-----:R-:W-:Y:S01]  /*261e0*/  SEL R2, R5.reuse, R27, !P2 ;  /* 0x0000001b05027207 */ /* 0x041fe20005000000 */
[----:B------:R-:W-:Y:S01]  /*261f0*/  STL [R1+0x180], R28 ;  /* 0x0001801c01007387 */ /* 0x000fe20000100800 */
[----:B-1----:R-:W-:-:S03]  /*26200*/  SEL R0, R5, R26, !P2 ;  /* 0x0000001a05007207 */ /* 0x002fc60005000000 */
[----:B------:R0:W-:Y:S04]  /*26210*/  STL [R1+0x17c], R2 ;  /* 0x00017c0201007387 */ /* 0x0001e80000100800 */
        /* <DEDUP_REMOVED lines=25> */
[----:B0-----:R-:W-:-:S03]  /*263b0*/  SEL R2, R5, R12, !P2 ;  /* 0x0000000c05027207 */ /* 0x001fc60005000000 */
[----:B------:R-:W-:Y:S01]  /*263c0*/  STL [R1+0x134], R13 ;  /* 0x0001340d01007387 */ /* 0x000fe20000100800 */
[C---:B------:R-:W-:Y:S02]  /*263d0*/  SEL R12, R5.reuse, R252, !P2 ;  /* 0x000000fc050c7207 */ /* 0x040fe40005000000 */
[C---:B-1----:R-:W-:Y:S01]  /*263e0*/  SEL R0, R5.reuse, R251, !P2 ;  /* 0x000000fb05007207 */ /* 0x042fe20005000000 */
[----:B------:R0:W-:Y:S04]  /*263f0*/  STL [R1+0x12c], R2 ;  /* 0x00012c0201007387 */ /* 0x0001e80000100800 */
[----:B------:R1:W-:Y:S01]  /*26400*/  STL [R1+0x128], R0 ;  /* 0x0001280001007387 */ /* 0x0003e20000100800 */
[----:B0-----:R-:W-:-:S03]  /*26410*/  SEL R2, R5, R6, !P2 ;  /* 0x0000000605027207 */ /* 0x001fc60005000000 */
[----:B------:R0:W-:Y:S01]  /*26420*/  STL [R1+0x120], R12 ;  /* 0x0001200c01007387 */ /* 0x0001e20000100800 */
[----:B-1----:R-:W-:-:S03]  /*26430*/  SEL R0, R5, R7, !P2 ;  /* 0x0000000705007207 */ /* 0x002fc60005000000 */
[----:B------:R-:W2:Y:S04]  /*26440*/  LDL.LU R36, [R1+0x80] ;  /* 0x0000800001247983 */ /* 0x000ea80000300800 */
[----:B------:R-:W-:Y:S04]  /*26450*/  STL [R1+0x118], R2 ;  /* 0x0001180201007387 */ /* 0x000fe80000100800 */
[----:B------:R-:W3:Y:S04]  /*26460*/  LDL.LU R35, [R1+0x7c] ;  /* 0x00007c0001237983 */ /* 0x000ee80000300800 */
        /* <DEDUP_REMOVED lines=24> */
[----:B------:R-:W4:Y:S04]  /*265f0*/  LDL.LU R251, [R1+0x1c] ;  /* 0x00001c0001fb7983 */ /* 0x000f280000300800 */
[----:B------:R-:W4:Y:S04]  /*26600*/  LDL.LU R252, [R1+0x18] ;  /* 0x0000180001fc7983 */ /* 0x000f280000300800 */
[----:B------:R-:W4:Y:S04]  /*26610*/  LDL.LU R6, [R1+0x14] ;  /* 0x0000140001067983 */ /* 0x000f280000300800 */
[----:B------:R-:W4:Y:S04]  /*26620*/  LDL.LU R7, [R1+0x10] ;  /* 0x0000100001077983 */ /* 0x000f280000300800 */
[----:B-1----:R-:W4:Y:S04]  /*26630*/  LDL.LU R0, [R1+0xc] ;  /* 0x00000c0001007983 */ /* 0x002f280000300800 */
[----:B------:R-:W4:Y:S01]  /*26640*/  LDL.LU R2, [R1+0x8] ;  /* 0x0000080001027983 */ /* 0x000f220000300800 */
[----:B--2---:R-:W-:-:S05]  /*26650*/  SEL R36, R5, R36, !P2 ;  /* 0x0000002405247207 */ /* 0x004fca0005000000 */
[----:B------:R0:W-:Y:S01]  /*26660*/  STL [R1+0x10c], R36 ;  /* 0x00010c2401007387 */ /* 0x0001e20000100800 */
[----:B---3--:R-:W-:-:S03]  /*26670*/  SEL R35, R5, R35, !P2 ;  /* 0x0000002305237207 */ /* 0x008fc60005000000 */
[----:B0-----:R-:W2:Y:S01]  /*26680*/  LDL.LU R36, [R1+0x2c70] ;  /* 0x002c700001247983 */ /* 0x001ea20000300800 */
[----:B----4-:R-:W-:-:S03]  /*26690*/  SEL R34, R5, R34, !P2 ;  /* 0x0000002205227207 */ /* 0x010fc60005000000 */
[----:B------:R0:W-:Y:S01]  /*266a0*/  STL [R1+0x100], R35 ;  /* 0x0001002301007387 */ /* 0x0001e20000100800 */
[C---:B------:R-:W-:Y:S02]  /*266b0*/  SEL R33, R5.reuse, R33, !P2 ;  /* 0x0000002105217207 */ /* 0x040fe40005000000 */
[C---:B------:R-:W-:Y:S01]  /*266c0*/  SEL R32, R5.reuse, R32, !P2 ;  /* 0x0000002005207207 */ /* 0x040fe20005000000 */
[----:B0-----:R-:W3:Y:S01]  /*266d0*/  LDL.LU R35, [R1+0x2c6c] ;  /* 0x002c6c0001237983 */ /* 0x001ee20000300800 */
[----:B------:R-:W-:-:S03]  /*266e0*/  SEL R31, R5, R31, !P2 ;  /* 0x0000001f051f7207 */ /* 0x000fc60005000000 */
[----:B------:R0:W-:Y:S01]  /*266f0*/  STL [R1+0xfc], R34 ;  /* 0x0000fc2201007387 */ /* 0x0001e20000100800 */
[C---:B------:R-:W-:Y:S02]  /*26700*/  SEL R30, R5.reuse, R30, !P2 ;  /* 0x0000001e051e7207 */ /* 0x040fe40005000000 */
[C---:B------:R-:W-:Y:S01]  /*26710*/  SEL R29, R5.reuse, R29, !P2 ;  /* 0x0000001d051d7207 */ /* 0x040fe20005000000 */
[----:B0-----:R-:W4:Y:S04]  /*26720*/  LDL.LU R34, [R1+0x2c68] ;  /* 0x002c680001227983 */ /* 0x001f280000300800 */
[----:B------:R0:W-:Y:S01]  /*26730*/  STL [R1+0xf8], R33 ;  /* 0x0000f82101007387 */ /* 0x0001e20000100800 */
[C---:B------:R-:W-:Y:S02]  /*26740*/  SEL R28, R5.reuse, R28, !P2 ;  /* 0x0000001c051c7207 */ /* 0x040fe40005000000 */
[C---:B------:R-:W-:Y:S01]  /*26750*/  SEL R27, R5.reuse, R27, !P2 ;  /* 0x0000001b051b7207 */ /* 0x040fe20005000000 */
[----:B0-----:R-:W2:Y:S04]  /*26760*/  LDL.LU R33, [R1+0x2c64] ;  /* 0x002c640001217983 */ /* 0x001ea80000300800 */
[----:B------:R0:W-:Y:S01]  /*26770*/  STL [R1+0xd4], R32 ;  /* 0x0000d42001007387 */ /* 0x0001e20000100800 */
[----:B------:R-:W-:-:S03]  /*26780*/  SEL R26, R5, R26, !P2 ;  /* 0x0000001a051a7207 */ /* 0x000fc60005000000 */
[----:B0-----:R-:W3:Y:S04]  /*26790*/  LDL.LU R32, [R1+0x2c60] ;  /* 0x002c600001207983 */ /* 0x001ee80000300800 */
[----:B------:R0:W-:Y:S01]  /*267a0*/  STL [R1+0xcc], R31 ;  /* 0x0000cc1f01007387 */ /* 0x0001e20000100800 */
[----:B------:R-:W-:-:S03]  /*267b0*/  SEL R25, R5, R25, !P2 ;  /* 0x0000001905197207 */ /* 0x000fc60005000000 */
[----:B0-----:R-:W4:Y:S04]  /*267c0*/  LDL.LU R31, [R1+0x2c5c] ;  /* 0x002c5c00011f7983 */ /* 0x001f280000300800 */
[----:B------:R0:W-:Y:S01]  /*267d0*/  STL [R1+0xc8], R30 ;  /* 0x0000c81e01007387 */ /* 0x0001e20000100800 */
[----:B------:R-:W-:-:S03]  /*267e0*/  SEL R24, R5, R24, !P2 ;  /* 0x0000001805187207 */ /* 0x000fc60005000000 */
        /* <DEDUP_REMOVED lines=49> */
[----:B------:R0:W-:Y:S04]  /*26b00*/  STL [R1+0x84], R13 ;  /* 0x0000840d01007387 */ /* 0x0001e80000100800 */
[----:B0-----:R-:W4:Y:S04]  /*26b10*/  LDL.LU R13, [R1+0x2c14] ;  /* 0x002c1400010d7983 */ /* 0x001f280000300800 */
[----:B------:R0:W-:Y:S04]  /*26b20*/  STL [R1+0x80], R12 ;  /* 0x0000800c01007387 */ /* 0x0001e80000100800 */
[----:B0-----:R-:W2:Y:S04]  /*26b30*/  LDL.LU R12, [R1+0x2c10] ;  /* 0x002c1000010c7983 */ /* 0x001ea80000300800 */
[----:B------:R0:W-:Y:S04]  /*26b40*/  STL [R1+0x7c], R251 ;  /* 0x00007cfb01007387 */ /* 0x0001e80000100800 */
[----:B0-----:R-:W3:Y:S04]  /*26b50*/  LDL.LU R251, [R1+0x2c0c] ;  /* 0x002c0c0001fb7983 */ /* 0x001ee80000300800 */
[----:B------:R0:W-:Y:S04]  /*26b60*/  STL [R1+0x78], R252 ;  /* 0x000078fc01007387 */ /* 0x0001e80000100800 */
[----:B0-----:R-:W4:Y:S04]  /*26b70*/  LDL.LU R252, [R1+0x2c08] ;  /* 0x002c080001fc7983 */ /* 0x001f280000300800 */
[----:B------:R0:W-:Y:S04]  /*26b80*/  STL [R1+0x74], R6 ;  /* 0x0000740601007387 */ /* 0x0001e80000100800 */
[----:B0-----:R-:W2:Y:S04]  /*26b90*/  LDL.LU R6, [R1+0x2c04] ;  /* 0x002c040001067983 */ /* 0x001ea80000300800 */
[----:B------:R0:W-:Y:S04]  /*26ba0*/  STL [R1+0x70], R7 ;  /* 0x0000700701007387 */ /* 0x0001e80000100800 */
[----:B0-----:R-:W3:Y:S01]  /*26bb0*/  LDL.LU R7, [R1+0x2c00] ;  /* 0x002c000001077983 */ /* 0x001ee20000300800 */
[----:B------:R-:W-:-:S05]  /*26bc0*/  SEL R0, R5, R0, !P2 ;  /* 0x0000000005007207 */ /* 0x000fca0005000000 */
[----:B------:R0:W-:Y:S02]  /*26bd0*/  STL [R1+0x6c], R0 ;  /* 0x00006c0001007387 */ /* 0x0001e40000100800 */
[----:B0-----:R-:W-:-:S05]  /*26be0*/  SEL R0, R5, R2, !P2 ;  /* 0x0000000205007207 */ /* 0x001fca0005000000 */
[----:B------:R2:W-:Y:S02]  /*26bf0*/  STL [R1+0x68], R0 ;  /* 0x0000680001007387 */ /* 0x0005e40000100800 */
[C---:B--2---:R-:W-:Y:S02]  /*26c00*/  SEL R0, R5.reuse, R6, !P2 ;  /* 0x0000000605007207 */ /* 0x044fe40005000000 */
[C---:B----4-:R-:W-:Y:S02]  /*26c10*/  SEL R6, R5.reuse, R252, !P2 ;  /* 0x000000fc05067207 */ /* 0x050fe40005000000 */
[----:B---3--:R-:W-:-:S05]  /*26c20*/  SEL R2, R5, R7, !P2 ;  /* 0x0000000705027207 */ /* 0x008fca0005000000 */
[----:B------:R0:W-:Y:S04]  /*26c30*/  STL [R1+0x64], R2 ;  /* 0x0000640201007387 */ /* 0x0001e80000100800 */
[----:B------:R1:W-:Y:S01]  /*26c40*/  STL [R1+0x60], R0 ;  /* 0x0000600001007387 */ /* 0x0003e20000100800 */
[----:B0-----:R-:W-:-:S03]  /*26c50*/  SEL R2, R5, R251, !P2 ;  /* 0x000000fb05027207 */ /* 0x001fc60005000000 */
[----:B------:R0:W-:Y:S01]  /*26c60*/  STL [R1+0x5c], R6 ;  /* 0x00005c0601007387 */ /* 0x0001e20000100800 */
[----:B-1----:R-:W-:-:S03]  /*26c70*/  SEL R0, R5, R12, !P2 ;  /* 0x0000000c05007207 */ /* 0x002fc60005000000 */
        /* <DEDUP_REMOVED lines=34> */
[----:B------:R-:W-:Y:S01]  /*26ea0*/  STL [R1+0x14], R6 ;  /* 0x0000140601007387 */ /* 0x000fe20000100800 */
[----:B-1----:R-:W-:-:S03]  /*26eb0*/  SEL R0, R5, R30, !P2 ;  /* 0x0000001e05007207 */ /* 0x002fc60005000000 */
[----:B------:R-:W2:Y:S04]  /*26ec0*/  LDL.LU R13, [R1+0x14c] ;  /* 0x00014c00010d7983 */ /* 0x000ea80000300800 */
[----:B------:R0:W-:Y:S04]  /*26ed0*/  STL [R1+0x10], R2 ;  /* 0x0000100201007387 */ /* 0x0001e80000100800 */
        /* <DEDUP_REMOVED lines=17> */
[----:B------:R-:W2:Y:S04]  /*26ff0*/  LDL.LU R12, [R1+0xd0] ;  /* 0x0000d000010c7983 */ /* 0x000ea80000300800 */
[----:B0-----:R-:W3:Y:S01]  /*27000*/  LDL.LU R2, [R1+0xd8] ;  /* 0x0000d80001027983 */ /* 0x001ee20000300800 */
[----:B------:R-:W-:-:S02]  /*27010*/  SEL R7, R5, R31, !P2 ;  /* 0x0000001f05077207 */ /* 0x000fc40005000000 */
[C---:B-1----:R-:W-:Y:S02]  /*27020*/  SEL R0, R5.reuse, R32, !P2 ;  /* 0x0000002005007207 */ /* 0x042fe40005000000 */
[C---:B------:R-:W-:Y:S02]  /*27030*/  SEL R6, R5.reuse, R33, !P2 ;  /* 0x0000002105067207 */ /* 0x040fe40005000000 */
[C---:B------:R-:W-:Y:S01]  /*27040*/  SEL R252, R5.reuse, R34, !P2 ;  /* 0x0000002205fc7207 */ /* 0x040fe20005000000 */
[----:B------:R-:W-:Y:S01]  /*27050*/  STL [R1+0x2b84], R7 ;  /* 0x002b840701007387 */ /* 0x000fe20000100800 */
[C---:B------:R-:W-:Y:S02]  /*27060*/  SEL R251, R5.reuse, R35, !P2 ;  /* 0x0000002305fb7207 */ /* 0x040fe40005000000 */
[C---:B------:R-:W-:Y:S01]  /*27070*/  SEL R36, R5.reuse, R36, !P2 ;  /* 0x0000002405247207 */ /* 0x040fe20005000000 */
[----:B------:R-:W-:Y:S01]  /*27080*/  STL [R1+0x2b88], R0 ;  /* 0x002b880001007387 */ /* 0x000fe20000100800 */
[----:B------:R-:W-:-:S02]  /*27090*/  SEL R37, R5, R37, !P2 ;  /* 0x0000002505257207 */ /* 0x000fc40005000000 */
[C---:B------:R-:W-:Y:S01]  /*270a0*/  SEL R38, R5.reuse, R38, !P2 ;  /* 0x0000002605267207 */ /* 0x040fe20005000000 */
[----:B------:R-:W-:Y:S01]  /*270b0*/  STL [R1+0x2b8c], R6 ;  /* 0x002b8c0601007387 */ /* 0x000fe20000100800 */
[C---:B------:R-:W-:Y:S02]  /*270c0*/  SEL R39, R5.reuse, R39, !P2 ;  /* 0x0000002705277207 */ /* 0x040fe40005000000 */
[C---:B------:R-:W-:Y:S01]  /*270d0*/  SEL R40, R5.reuse, R40, !P2 ;  /* 0x0000002805287207 */ /* 0x040fe20005000000 */
[----:B------:R-:W-:Y:S01]  /*270e0*/  STL [R1+0x2b90], R252 ;  /* 0x002b90fc01007387 */ /* 0x000fe20000100800 */
[----:B------:R-:W-:-:S03]  /*270f0*/  SEL R41, R5, R41, !P2 ;  /* 0x0000002905297207 */ /* 0x000fc60005000000 */
        /* <DEDUP_REMOVED lines=26> */
[----:B------:R0:W-:Y:S01]  /*272a0*/  STL [R1+0x2bc8], R48 ;  /* 0x002bc83001007387 */ /* 0x0001e20000100800 */
[----:B------:R-:W-:-:S03]  /*272b0*/  SEL R55, R5, R55, !P2 ;  /* 0x0000003705377207 */ /* 0x000fc60005000000 */
[----:B------:R1:W-:Y:S01]  /*272c0*/  STL [R1+0x2bcc], R49 ;  /* 0x002bcc3101007387 */ /* 0x0003e20000100800 */
        /* <DEDUP_REMOVED lines=11> */
[----:B------:R-:W-:Y:S04]  /*27380*/  STL [R1+0x2be4], R55 ;  /* 0x002be43701007387 */ /* 0x000fe80000100800 */
[----:B------:R-:W-:Y:S04]  /*27390*/  STL [R1+0x2be8], R56 ;  /* 0x002be83801007387 */ /* 0x000fe80000100800 */
[----:B------:R-:W-:Y:S04]  /*273a0*/  STL [R1+0x2bec], R57 ;  /* 0x002bec3901007387 */ /* 0x000fe80000100800 */
[----:B------:R-:W-:Y:S04]  /*273b0*/  STL [R1+0x2bf0], R58 ;  /* 0x002bf03a01007387 */ /* 0x000fe80000100800 */
[----:B------:R-:W-:Y:S04]  /*273c0*/  STL [R1+0x2bf4], R59 ;  /* 0x002bf43b01007387 */ /* 0x000fe80000100800 */
[----:B------:R-:W-:Y:S04]  /*273d0*/  STL [R1+0x2bf8], R60 ;  /* 0x002bf83c01007387 */ /* 0x000fe80000100800 */
[----:B------:R-:W-:Y:S01]  /*273e0*/  STL [R1+0x2bfc], R61 ;  /* 0x002bfc3d01007387 */ /* 0x000fe20000100800 */
[----:B--2---:R-:W-:-:S03]  /*273f0*/  SEL R30, R5, R12, !P2 ;  /* 0x0000000c051e7207 */ /* 0x004fc60005000000 */
[----:B------:R-:W2:Y:S01]  /*27400*/  LDL.LU R12, [R1+0x808] ;  /* 0x00080800010c7983 */ /* 0x000ea20000300800 */
[----:B---3--:R-:W-:-:S03]  /*27410*/  SEL R31, R5, R2, !P2 ;  /* 0x00000002051f7207 */ /* 0x008fc60005000000 */
[----:B------:R-:W3:Y:S04]  /*27420*/  LDL.LU R2, [R1+0x804] ;  /* 0x0008040001027983 */ /* 0x000ee80000300800 */
[----:B0-----:R-:W4:Y:S04]  /*27430*/  LDL.LU R48, [R1+0x3b8] ;  /* 0x0003b80001307983 */ /* 0x001f280000300800 */
[----:B------:R-:W2:Y:S04]  /*27440*/  LDL.LU R47, [R1+0x3bc] ;  /* 0x0003bc00012f7983 */ /* 0x000ea80000300800 */
[----:B------:R-:W3:Y:S04]  /*27450*/  LDL.LU R46, [R1+0x3c0] ;  /* 0x0003c000012e7983 */ /* 0x000ee80000300800 */
        /* <DEDUP_REMOVED lines=15> */
[----:B-1----:R-:W0:Y:S01]  /*27550*/  S2R R49, SR_TID.X ;  /* 0x0000000000317919 */ /* 0x002e220000002100 */
[----:B------:R-:W-:-:S02]  /*27560*/  @!P0 IMAD.MOV R4, RZ, RZ, -R4 ;  /* 0x000000ffff048224 */ /* 0x000fc400078e0a04 */
[----:B------:R-:W-:Y:S02]  /*27570*/  @!P1 IMAD.MOV R11, RZ, RZ, -R11 ;  /* 0x000000ffff0b9224 */ /* 0x000fe400078e0a0b */
[----:B------:R-:W-:Y:S02]  /*27580*/  @!P3 IMAD.MOV R10, RZ, RZ, -R10 ;  /* 0x000000ffff0ab224 */ /* 0x000fe400078e0a0a */
[----:B------:R-:W-:Y:S02]  /*27590*/  @!P4 IMAD.MOV R9, RZ, RZ, -R9 ;  /* 0x000000ffff09c224 */ /* 0x000fe400078e0a09 */
[----:B------:R-:W-:Y:S02]  /*275a0*/  @!P5 IMAD.MOV R8, RZ, RZ, -R8 ;  /* 0x000000ffff08d224 */ /* 0x000fe400078e0a08 */
[----:B------:R-:W-:Y:S01]  /*275b0*/  @!P6 IMAD.MOV R3, RZ, RZ, -R3 ;  /* 0x000000ffff03e224 */ /* 0x000fe200078e0a03 */
[C---:B------:R-:W-:Y:S02]  /*275c0*/  SEL R33, R5.reuse, R4, !P2 ;  /* 0x0000000405217207 */ /* 0x040fe40005000000 */
[----:B------:R-:W-:-:S02]  /*275d0*/  SEL R62, R5, R62, !P2 ;  /* 0x0000003e053e7207 */ /* 0x000fc40005000000 */
[C---:B------:R-:W-:Y:S02]  /*275e0*/  SEL R63, R5.reuse, R63, !P2 ;  /* 0x0000003f053f7207 */ /* 0x040fe40005000000 */
[C---:B------:R-:W-:Y:S02]  /*275f0*/  SEL R64, R5.reuse, R64, !P2 ;  /* 0x0000004005407207 */ /* 0x040fe40005000000 */
[C---:B------:R-:W-:Y:S02]  /*27600*/  SEL R65, R5.reuse, R65, !P2 ;  /* 0x0000004105417207 */ /* 0x040fe40005000000 */
[C---:B------:R-:W-:Y:S02]  /*27610*/  SEL R66, R5.reuse, R66, !P2 ;  /* 0x0000004205427207 */ /* 0x040fe40005000000 */
[C---:B------:R-:W-:Y:S02]  /*27620*/  SEL R67, R5.reuse, R67, !P2 ;  /* 0x0000004305437207 */ /* 0x040fe40005000000 */
[----:B------:R-:W-:-:S02]  /*27630*/  SEL R68, R5, R68, !P2 ;  /* 0x0000004405447207 */ /* 0x000fc40005000000 */
[----:B------:R-:W-:Y:S02]  /*27640*/  SEL R69, R5, R69, !P2 ;  /* 0x0000004505457207 */ /* 0x000fe40005000000 */
[----:B0-----:R-:W-:Y:S02]  /*27650*/  LOP3.LUT R49, R49, 0x7f, RZ, 0xc0, !PT ;  /* 0x0000007f31317812 */ /* 0x001fe400078ec0ff */
[C---:B------:R-:W-:Y:S02]  /*27660*/  SEL R70, R5.reuse, R70, !P2 ;  /* 0x0000004605467207 */ /* 0x040fe40005000000 */
[C---:B------:R-:W-:Y:S02]  /*27670*/  SEL R71, R5.reuse, R71, !P2 ;  /* 0x0000004705477207 */ /* 0x040fe40005000000 */
        /* <DEDUP_REMOVED lines=80> */
[----:B------:R-:W-:Y:S01]  /*27b80*/  SEL R152, R5, R152, !P2 ;  /* 0x0000009805987207 */ /* 0x000fe20005000000 */
[----:B--2---:R-:W-:Y:S02]  /*27b90*/  IMAD R47, R47, UR49, RZ ;  /* 0x000000312f2f7c24 */ /* 0x004fe4000f8e02ff */
[----:B---3--:R-:W-:-:S03]  /*27ba0*/  IMAD R46, R46, UR49, RZ ;  /* 0x000000312e2e7c24 */ /* 0x008fc6000f8e02ff */
[----:B------:R-:W-:Y:S01]  /*27bb0*/  STL [R1+0xd0], R47 ;  /* 0x0000d02f01007387 */ /* 0x000fe20000100800 */
[----:B----4-:R-:W-:-:S03]  /*27bc0*/  IMAD R45, R45, UR49, RZ ;  /* 0x000000312d2d7c24 */ /* 0x010fc6000f8e02ff */
[----:B------:R-:W-:Y:S01]  /*27bd0*/  STL [R1+0xd8], R46 ;  /* 0x0000d82e01007387 */ /* 0x000fe20000100800 */
[----:B------:R-:W-:-:S03]  /*27be0*/  IMAD R44, R44, UR49, RZ ;  /* 0x000000312c2c7c24 */ /* 0x000fc6000f8e02ff */
        /* <DEDUP_REMOVED lines=14> */
[----:B------:R0:W-:Y:S01]  /*27cd0*/  STL [R1+0x104], R38 ;  /* 0x0001042601007387 */ /* 0x0001e20000100800 */
[----:B------:R-:W-:-:S03]  /*27ce0*/  IMAD R36, R36, UR49, RZ ;  /* 0x0000003124247c24 */ /* 0x000fc6000f8e02ff */
[----:B------:R1:W-:Y:S04]  /*27cf0*/  STL [R1+0x108], R37 ;  /* 0x0001082501007387 */ /* 0x0003e80000100800 */
[----:B------:R2:W-:Y:S01]  /*27d00*/  STL [R1+0x114], R36 ;  /* 0x0001142401007387 */ /* 0x0005e20000100800 */
[----:B0-----:R-:W-:Y:S02]  /*27d10*/  IMAD R38, R251, UR49, RZ ;  /* 0x00000031fb267c24 */ /* 0x001fe4000f8e02ff */
[----:B-1----:R-:W-:-:S03]  /*27d20*/  IMAD R37, R252, UR49, RZ ;  /* 0x00000031fc257c24 */ /* 0x002fc6000f8e02ff */
[----:B------:R0:W-:Y:S01]  /*27d30*/  STL [R1+0x11c], R38 ;  /* 0x00011c2601007387 */ /* 0x0001e20000100800 */
[----:B--2---:R-:W-:Y:S02]  /*27d40*/  IMAD R36, R6, UR49, RZ ;  /* 0x0000003106247c24 */ /* 0x004fe4000f8e02ff */
[----:B------:R-:W-:Y:S01]  /*27d50*/  IMAD R6, R0, UR49, RZ ;  /* 0x0000003100067c24 */ /* 0x000fe2000f8e02ff */
[----:B------:R1:W-:Y:S01]  /*27d60*/  STL [R1+0x124], R37 ;  /* 0x0001242501007387 */ /* 0x0003e20000100800 */
[----:B------:R-:W-:-:S03]  /*27d70*/  IMAD R0, R7, UR49, RZ ;  /* 0x0000003107007c24 */ /* 0x000fc6000f8e02ff */
[----:B------:R2:W-:Y:S01]  /*27d80*/  STL [R1+0x130], R36 ;  /* 0x0001302401007387 */ /* 0x0005e20000100800 */
[----:B------:R-:W-:-:S03]  /*27d90*/  IMAD R2, R2, UR5, RZ ;  /* 0x0000000502027c24 */ /* 0x000fc6000f8e02ff */
[----:B------:R-:W3:Y:S01]  /*27da0*/  LDL.LU R61, [R1+0x400] ;  /* 0x00040000013d7983 */ /* 0x000ee20000300800 */
[----:B------:R-:W-:-:S03]  /*27db0*/  IMAD R34, R12, UR5, RZ ;  /* 0x000000050c227c24 */ /* 0x000fc6000f8e02ff */
[----:B------:R4:W-:Y:S01]  /*27dc0*/  STL [R1+0x138], R6 ;  /* 0x0001380601007387 */ /* 0x0009e20000100800 */
[----:B------:R-:W-:Y:S01]  /*27dd0*/  IADD3 R12, P1, R2, UR6, RZ ;  /* 0x00000006020c7c10 */ /* 0x000fe2000ff3e0ff */
[----:B------:R-:W-:Y:S02]  /*27de0*/  ULDC UR5, c[0x0][0x23c] ;  /* 0x00008f0000057ab9 */ /* 0x000fe40000000800 */
[----:B------:R-:W2:Y:S04]  /*27df0*/  LDL.LU R60, [R1+0x404] ;  /* 0x00040400013c7983 */ /* 0x000ea80000300800 */
[----:B------:R4:W-:Y:S04]  /*27e00*/  STL [R1+0x13c], R0 ;  /* 0x00013c0001007387 */ /* 0x0009e80000100800 */
[----:B------:R-:W4:Y:S04]  /*27e10*/  LDL.LU R59, [R1+0x408] ;  /* 0x00040800013b7983 */ /* 0x000f280000300800 */
[----:B------:R-:W4:Y:S01]  /*27e20*/  LDL.LU R58, [R1+0x40c] ;  /* 0x00040c00013a7983 */ /* 0x000f220000300800 */
[----:B------:R-:W-:Y:S01]  /*27e30*/  IADD3 R4, P0, R34, UR6, RZ ;  /* 0x0000000622047c10 */ /* 0x000fe2000ff1e0ff */
[----:B------:R-:W-:-:S02]  /*27e40*/  ULDC UR6, c[0x0][0x238] ;  /* 0x00008e0000067ab9 */ /* 0x000fc40000000800 */
[----:B------:R-:W4:Y:S04]  /*27e50*/  LDL.LU R57, [R1+0x410] ;  /* 0x0004100001397983 */ /* 0x000f280000300800 */
[----:B------:R-:W4:Y:S01]  /*27e60*/  LDL.LU R56, [R1+0x414] ;  /* 0x0004140001387983 */ /* 0x000f220000300800 */
[----:B------:R-:W-:-:S03]  /*27e70*/  SEL R153, R5, R153, !P2 ;  /* 0x0000009905997207 */ /* 0x000fc60005000000 */
[----:B------:R-:W4:Y:S01]  /*27e80*/  LDL.LU R55, [R1+0x418] ;  /* 0x0004180001377983 */ /* 0x000f220000300800 */
[----:B------:R-:W-:-:S03]  /*27e90*/  SEL R154, R5, R154, !P2 ;  /* 0x0000009a059a7207 */ /* 0x000fc60005000000 */
[----:B------:R-:W4:Y:S01]  /*27ea0*/  LDL.LU R54, [R1+0x41c] ;  /* 0x00041c0001367983 */ /* 0x000f220000300800 */
[C---:B------:R-:W-:Y:S02]  /*27eb0*/  SEL R155, R5.reuse, R155, !P2 ;  /* 0x0000009b059b7207 */ /* 0x040fe40005000000 */
[C---:B------:R-:W-:Y:S01]  /*27ec0*/  SEL R156, R5.reuse, R156, !P2 ;  /* 0x0000009c059c7207 */ /* 0x040fe20005000000 */
[----:B------:R-:W4:Y:S01]  /*27ed0*/  LDL.LU R53, [R1+0x420] ;  /* 0x0004200001357983 */ /* 0x000f220000300800 */
[C---:B------:R-:W-:Y:S02]  /*27ee0*/  SEL R13, R5.reuse, R13, !P2 ;  /* 0x0000000d050d7207 */ /* 0x040fe40005000000 */
[C---:B------:R-:W-:Y:S01]  /*27ef0*/  SEL R157, R5.reuse, R157, !P2 ;  /* 0x0000009d059d7207 */ /* 0x040fe20005000000 */
[----:B------:R-:W4:Y:S01]  /*27f00*/  LDL.LU R52, [R1+0x424] ;  /* 0x0004240001347983 */ /* 0x000f220000300800 */
[C---:B------:R-:W-:Y:S02]  /*27f10*/  SEL R14, R5.reuse, R14, !P2 ;  /* 0x0000000e050e7207 */ /* 0x040fe40005000000 */
[C---:B------:R-:W-:Y:S01]  /*27f20*/  SEL R15, R5.reuse, R15, !P2 ;  /* 0x0000000f050f7207 */ /* 0x040fe20005000000 */
[----:B------:R-:W4:Y:S01]  /*27f30*/  LDL.LU R51, [R1+0x428] ;  /* 0x0004280001337983 */ /* 0x000f220000300800 */
[----:B------:R-:W-:-:S02]  /*27f40*/  SEL R16, R5, R16, !P2 ;  /* 0x0000001005107207 */ /* 0x000fc40005000000 */
[C---:B------:R-:W-:Y:S01]  /*27f50*/  SEL R17, R5.reuse, R17, !P2 ;  /* 0x0000001105117207 */ /* 0x040fe20005000000 */
[----:B------:R-:W4:Y:S01]  /*27f60*/  LDL.LU R50, [R1+0x42c] ;  /* 0x00042c0001327983 */ /* 0x000f220000300800 */
        /* <DEDUP_REMOVED lines=109> */
[----:B------:R-:W-:Y:S02]  /*28640*/  SEL R10, R5, R10, !P2 ;  /* 0x0000000a050a7207 */ /* 0x000fe40005000000 */
[----:B------:R-:W-:Y:S01]  /*28650*/  LEA.HI.X.SX32 R5, R2, UR7, 0x1, P1 ;  /* 0x0000000702057c11 */ /* 0x000fe200088f0eff */
[----:B------:R-:W-:Y:S01]  /*28660*/  IMAD R2, R49, UR5, RZ ;  /* 0x0000000531027c24 */ /* 0x000fe2000f8e02ff */
[----:B------:R-:W-:Y:S01]  /*28670*/  LEA.HI.X.SX32 R3, R34, UR7, 0x1, P0 ;  /* 0x0000000722037c11 */ /* 0x000fe200080f0eff */
[----:B------:R-:W-:Y:S01]  /*28680*/  IMAD R34, R48, UR49, RZ ;  /* 0x0000003130227c24 */ /* 0x000fe2000f8e02ff */
[----:B------:R-:W4:Y:S01]  /*28690*/  LDL.LU R49, [R1+0x430] ;  /* 0x0004300001317983 */ /* 0x000f220000300800 */
[----:B---3--:R-:W-:-:S03]  /*286a0*/  IMAD R61, R61, UR49, RZ ;  /* 0x000000313d3d7c24 */ /* 0x008fc6000f8e02ff */
[----:B------:R-:W3:Y:S01]  /*286b0*/  LDL.LU R48, [R1+0x434] ;  /* 0x0004340001307983 */ /* 0x000ee20000300800 */
[----:B--2---:R-:W-:-:S03]  /*286c0*/  IMAD R60, R60, UR49, RZ ;  /* 0x000000313c3c7c24 */ /* 0x004fc6000f8e02ff */
[----:B------:R-:W2:Y:S01]  /*286d0*/  LDL.LU R47, [R1+0x438] ;  /* 0x00043800012f7983 */ /* 0x000ea20000300800 */
[----:B----4-:R-:W-:-:S03]  /*286e0*/  IMAD R59, R59, UR49, RZ ;  /* 0x000000313b3b7c24 */ /* 0x010fc6000f8e02ff */
[----:B------:R-:W4:Y:S01]  /*286f0*/  LDL.LU R46, [R1+0x43c] ;  /* 0x00043c00012e7983 */ /* 0x000f220000300800 */
[----:B------:R-:W-:-:S03]  /*28700*/  IMAD R58, R58, UR49, RZ ;  /* 0x000000313a3a7c24 */ /* 0x000fc6000f8e02ff */
        /* <DEDUP_REMOVED lines=14> */
[----:B0-----:R-:W4:Y:S01]  /*287f0*/  LDL.LU R38, [R1+0x45c] ;  /* 0x00045c0001267983 */ /* 0x001f220000300800 */
[----:B------:R-:W-:-:S03]  /*28800*/  IMAD R50, R50, UR49, RZ ;  /* 0x0000003132327c24 */ /* 0x000fc6000f8e02ff */
[----:B-1----:R-:W4:Y:S01]  /*28810*/  LDL.LU R37, [R1+0x460] ;  /* 0x0004600001257983 */ /* 0x002f220000300800 */
[----:B------:R-:W-:Y:S01]  /*28820*/  IMAD R62, R62, UR49, RZ ;  /* 0x000000313e3e7c24 */ /* 0x000fe2000f8e02ff */
[----:B------:R-:W-:Y:S02]  /*28830*/  UIMAD UR60, UR47, 0x3a, URZ ;  /* 0x0000003a2f3c78a4 */ /* 0x000fe4000f8e023f */
[----:B------:R-:W4:Y:S01]  /*28840*/  LDL.LU R36, [R1+0x464] ;  /* 0x0004640001247983 */ /* 0x000f220000300800 */
[----:B------:R-:W-:Y:S01]  /*28850*/  IADD3 R8, P0, R2, UR8, RZ ;  /* 0x0000000802087c10 */ /* 0x000fe2000ff1e0ff */
[----:B------:R-:W-:Y:S01]  /*28860*/  IMAD R63, R63, UR49, RZ ;  /* 0x000000313f3f7c24 */ /* 0x000fe2000f8e02ff */
[----:B------:R-:W-:Y:S01]  /*28870*/  UIMAD UR36, UR36, 0x34, URZ ;  /* 0x00000034242478a4 */ /* 0x000fe2000f8e023f */
[----:B------:R-:W4:Y:S01]  /*28880*/  LDL.LU R251, [R1+0x46c] ;  /* 0x00046c0001fb7983 */ /* 0x000f220000300800 */
[----:B------:R-:W-:Y:S01]  /*28890*/  IMAD R64, R64, UR49, RZ ;  /* 0x0000003140407c24 */ /* 0x000fe2000f8e02ff */
[----:B------:R-:W-:-:S02]  /*288a0*/  UIMAD UR27, UR27, 0x31, URZ ;  /* 0x000000311b1b78a4 */ /* 0x000fc4000f8e023f */
[----:B------:R-:W4:Y:S01]  /*288b0*/  LDL.LU R252, [R1+0x470] ;  /* 0x0004700001fc7983 */ /* 0x000f220000300800 */
[----:B------:R-:W-:Y:S01]  /*288c0*/  IMAD R65, R65, UR49, RZ ;  /* 0x0000003141417c24 */ /* 0x000fe2000f8e02ff */
[----:B------:R-:W-:Y:S02]  /*288d0*/  UIMAD UR38, UR38, 0x30, URZ ;  /* 0x00000030262678a4 */ /* 0x000fe4000f8e023f */
[----:B------:R-:W4:Y:S01]  /*288e0*/  LDL.LU R6, [R1+0x474] ;  /* 0x0004740001067983 */ /* 0x000f220000300800 */
[----:B------:R-:W-:Y:S01]  /*288f0*/  IMAD R66, R66, UR49, RZ ;  /* 0x0000003142427c24 */ /* 0x000fe2000f8e02ff */
[----:B------:R-:W-:Y:S02]  /*28900*/  UIMAD UR33, UR33, 0x2f, URZ ;  /* 0x0000002f212178a4 */ /* 0x000fe4000f8e023f */
[----:B------:R-:W4:Y:S01]  /*28910*/  LDL.LU R0, [R1+0x478] ;  /* 0x0004780001007983 */ /* 0x000f220000300800 */
[----:B------:R-:W-:Y:S01]  /*28920*/  IMAD R67, R67, UR49, RZ ;  /* 0x0000003143437c24 */ /* 0x000fe2000f8e02ff */
[----:B------:R-:W-:Y:S01]  /*28930*/  ULDC UR7, c[0x0][0x238] ;  /* 0x00008e0000077ab9 */ /* 0x000fe20000000800 */
[----:B------:R-:W-:Y:S01]  /*28940*/  IMAD R68, R68, UR49, RZ ;  /* 0x0000003144447c24 */ /* 0x000fe2000f8e02ff */
[----:B------:R-:W4:Y:S01]  /*28950*/  LDL.LU R7, [R1+0x47c] ;  /* 0x00047c0001077983 */ /* 0x000f220000300800 */
[----:B------:R-:W-:Y:S01]  /*28960*/  IMAD R69, R69, UR49, RZ ;  /* 0x0000003145457c24 */ /* 0x000fe2000f8e02ff */
[----:B------:R-:W-:-:S02]  /*28970*/  UIMAD UR44, UR44, 0x2d, URZ ;  /* 0x0000002d2c2c78a4 */ /* 0x000fc4000f8e023f */
[----:B------:R-:W-:Y:S01]  /*28980*/  STL [R1+0x144], R61 ;  /* 0x0001443d01007387 */ /* 0x000fe20000100800 */
[----:B------:R-:W-:Y:S01]  /*28990*/  IMAD R70, R70, UR49, RZ ;  /* 0x0000003146467c24 */ /* 0x000fe2000f8e02ff */
[----:B------:R-:W-:Y:S02]  /*289a0*/  UIMAD UR15, UR15, 0x2c, URZ ;  /* 0x0000002c0f0f78a4 */ /* 0x000fe4000f8e023f */
[----:B------:R-:W-:Y:S01]  /*289b0*/  STL [R1+0x14c], R60 ;  /* 0x00014c3c01007387 */ /* 0x000fe20000100800 */
[----:B------:R-:W-:Y:S01]  /*289c0*/  IMAD R71, R71, UR49, RZ ;  /* 0x0000003147477c24 */ /* 0x000fe2000f8e02ff */
[----:B------:R-:W-:Y:S02]  /*289d0*/  UIMAD UR52, UR52, 0x2b, URZ ;  /* 0x0000002b343478a4 */ /* 0x000fe4000f8e023f */
[----:B------:R-:W-:Y:S01]  /*289e0*/  STL [R1+0x208], R59 ;  /* 0x0002083b01007387 */ /* 0x000fe20000100800 */
        /* <DEDUP_REMOVED lines=28> */
[----:B------:R-:W-:Y:S01]  /*28bb0*/  UIMAD UR19, UR19, 0x21, URZ ;  /* 0x00000021131378a4 */ /* 0x000fe2000f8e023f */
[----:B------:R-:W-:Y:S01]  /*28bc0*/  IMAD R82, R82, UR49, RZ ;  /* 0x0000003152527c24 */ /* 0x000fe2000f8e02ff */
[----:B------:R-:W-:Y:S01]  /*28bd0*/  USHF.L.U32 UR29, UR29, 0x5, URZ ;  /* 0x000000051d1d7899 */ /* 0x000fe2000800063f */
[----:B------:R-:W-:Y:S01]  /*28be0*/  IMAD R83, R83, UR49, RZ ;  /* 0x0000003153537c24 */ /* 0x000fe2000f8e02ff */
[----:B------:R-:W-:Y:S01]  /*28bf0*/  UIMAD UR58, UR58, 0x1f, URZ ;  /* 0x0000001f3a3a78a4 */ /* 0x000fe2000f8e023f */
        /* <DEDUP_REMOVED lines=13> */
[----:B------:R-:W-:Y:S01]  /*28cd0*/  ULDC UR47, c[0x0][0x238] ;  /* 0x00008e00002f7ab9 */ /* 0x000fe20000000800 */
[----:B------:R-:W-:-:S05]  /*28ce0*/  IMAD R49, R49, UR49, RZ ;  /* 0x0000003131317c24 */ /* 0x000fca000f8e02ff */
[----:B------:R-:W-:Y:S01]  /*28cf0*/  STL [R1+0x27c], R49 ;  /* 0x00027c3101007387 */ /* 0x000fe20000100800 */
[----:B---3--:R-:W-:Y:S02]  /*28d00*/  IMAD R48, R48, UR49, RZ ;  /* 0x0000003130307c24 */ /* 0x008fe4000f8e02ff */
[----:B--2---:R-:W-:-:S03]  /*28d10*/  IMAD R47, R47, UR49, RZ ;  /* 0x000000312f2f7c24 */ /* 0x004fc6000f8e02ff */
        /* <DEDUP_REMOVED lines=31> */
[----:B------:R2:W-:Y:S04]  /*28f10*/  STL [R1+0x2fc], R36 ;  /* 0x0002fc2401007387 */ /* 0x0005e80000100800 */
[----:B------:R-:W3:Y:S04]  /*28f20*/  LDL.LU R61, [R1+0x480] ;  /* 0x00048000013d7983 */ /* 0x000ee80000300800 */
[----:B------:R4:W-:Y:S04]  /*28f30*/  STL [R1+0x300], R6 ;  /* 0x0003000601007387 */ /* 0x0009e80000100800 */
[----:B------:R-:W3:Y:S04]  /*28f40*/  LDL.LU R60, [R1+0x484] ;  /* 0x00048400013c7983 */ /* 0x000ee80000300800 */
[----:B------:R4:W-:Y:S04]  /*28f50*/  STL [R1+0x308], R0 ;  /* 0x0003080001007387 */ /* 0x0009e80000100800 */
[----:B------:R-:W3:Y:S04]  /*28f60*/  LDL.LU R59, [R1+0x488] ;  /* 0x00048800013b7983 */ /* 0x000ee80000300800 */
        /* <DEDUP_REMOVED lines=20> */
[----:B0-----:R-:W3:Y:S04]  /*290b0*/  LDL.LU R38, [R1+0x4f4] ;  /* 0x0004f40001267983 */ /* 0x001ee80000300800 */
[----:B-1----:R-:W3:Y:S04]  /*290c0*/  LDL.LU R37, [R1+0x4f8] ;  /* 0x0004f80001257983 */ /* 0x002ee80000300800 */
[----:B--2---:R-:W2:Y:S04]  /*290d0*/  LDL.LU R36, [R1+0x4fc] ;  /* 0x0004fc0001247983 */ /* 0x004ea80000300800 */
[----:B------:R-:W2:Y:S04]  /*290e0*/  LDL.LU R251, [R1+0x504] ;  /* 0x0005040001fb7983 */ /* 0x000ea80000300800 */
[----:B------:R-:W2:Y:S04]  /*290f0*/  LDL.LU R252, [R1+0x508] ;  /* 0x0005080001fc7983 */ /* 0x000ea80000300800 */
[----:B----4-:R-:W4:Y:S04]  /*29100*/  LDL.LU R6, [R1+0x510] ;  /* 0x0005100001067983 */ /* 0x010f280000300800 */
[----:B------:R-:W4:Y:S04]  /*29110*/  LDL.LU R0, [R1+0x514] ;  /* 0x0005140001007983 */ /* 0x000f280000300800 */
[----:B------:R-:W4:Y:S01]  /*29120*/  LDL.LU R7, [R1+0x518] ;  /* 0x0005180001077983 */ /* 0x000f220000300800 */
[----:B---3--:R-:W-:-:S02]  /*29130*/  IMAD R61, R61, UR49, RZ ;  /* 0x000000313d3d7c24 */ /* 0x008fc4000f8e02ff */
        /* <DEDUP_REMOVED lines=48> */
[----:B--2---:R-:W-:-:S03]  /*29440*/  IMAD R36, R36, UR49, RZ ;  /* 0x0000003124247c24 */ /* 0x004fc6000f8e02ff */
[----:B------:R1:W-:Y:S04]  /*29450*/  STL [R1+0x3dc], R37 ;  /* 0x0003dc2501007387 */ /* 0x0003e80000100800 */
[----:B------:R4:W-:Y:S01]  /*29460*/  STL [R1+0x3e0], R36 ;  /* 0x0003e02401007387 */ /* 0x0009e20000100800 */
[----:B0-----:R-:W-:Y:S02]  /*29470*/  IMAD R38, R251, UR49, RZ ;  /* 0x00000031fb267c24 */ /* 0x001fe4000f8e02ff */
[----:B-1----:R-:W-:-:S03]  /*29480*/  IMAD R37, R252, UR49, RZ ;  /* 0x00000031fc257c24 */ /* 0x002fc6000f8e02ff */
[----:B------:R0:W-:Y:S01]  /*29490*/  STL [R1+0x3e4], R38 ;  /* 0x0003e42601007387 */ /* 0x0001e20000100800 */
[----:B----4-:R-:W-:Y:S02]  /*294a0*/  IMAD R36, R6, UR49, RZ ;  /* 0x0000003106247c24 */ /* 0x010fe4000f8e02ff */
        /* <DEDUP_REMOVED lines=502> */
[----:B---3--:R-:W-:-:S05]  /*2b410*/  IMAD R61, R61, UR49, RZ ;  /* 0x000000313d3d7c24 */ /* 0x008fca000f8e02ff */
[----:B------:R0:W-:Y:S01]  /*2b420*/  STL [R1+0x88], R61 ;  /* 0x0000883d01007387 */ /* 0x0001e20000100800 */
[----:B------:R-:W-:-:S03]  /*2b430*/  IMAD R60, R60, UR49, RZ ;  /* 0x000000313c3c7c24 */ /* 0x000fc6000f8e02ff */
[----:B0-----:R-:W3:Y:S01]  /*2b440*/  LDL.LU R61, [R1+0x2bfc] ;  /* 0x002bfc00013d7983 */ /* 0x001ee20000300800 */
[----:B------:R-:W-:-:S03]  /*2b450*/  IMAD R59, R59, UR49, RZ ;  /* 0x000000313b3b7c24 */ /* 0x000fc6000f8e02ff */
[----:B------:R0:W-:Y:S01]  /*2b460*/  STL [R1+0x84], R60 ;  /* 0x0000843c01007387 */ /* 0x0001e20000100800 */
[----:B------:R-:W-:Y:S02]  /*2b470*/  IMAD R58, R58, UR49, RZ ;  /* 0x000000313a3a7c24 */ /* 0x000fe4000f8e02ff */
[----:B------:R-:W-:Y:S01]  /*2b480*/  IMAD R57, R57, UR49, RZ ;  /* 0x0000003139397c24 */ /* 0x000fe2000f8e02ff */
[----:B0-----:R-:W3:Y:S01]  /*2b490*/  LDL.LU R60, [R1+0x2bf8] ;  /* 0x002bf800013c7983 */ /* 0x001ee20000300800 */
[----:B------:R-:W-:-:S03]  /*2b4a0*/  IMAD R56, R56, UR49, RZ ;  /* 0x0000003138387c24 */ /* 0x000fc6000f8e02ff */
[----:B------:R0:W-:Y:S01]  /*2b4b0*/  STL [R1+0x80], R59 ;  /* 0x0000803b01007387 */ /* 0x0001e20000100800 */
[----:B------:R-:W-:Y:S02]  /*2b4c0*/  IMAD R55, R55, UR49, RZ ;  /* 0x0000003137377c24 */ /* 0x000fe4000f8e02ff */
[----:B------:R-:W-:Y:S01]  /*2b4d0*/  IMAD R54, R54, UR49, RZ ;  /* 0x0000003136367c24 */ /* 0x000fe2000f8e02ff */
[----:B0-----:R-:W3:Y:S04]  /*2b4e0*/  LDL.LU R59, [R1+0x2bf4] ;  /* 0x002bf400013b7983 */ /* 0x001ee80000300800 */
[----:B------:R0:W-:Y:S01]  /*2b4f0*/  STL [R1+0x7c], R58 ;  /* 0x00007c3a01007387 */ /* 0x0001e20000100800 */
[----:B------:R-:W-:Y:S02]  /*2b500*/  IMAD R53, R53, UR49, RZ ;  /* 0x0000003135357c24 */ /* 0x000fe4000f8e02ff */
[----:B------:R-:W-:Y:S01]  /*2b510*/  IMAD R52, R52, UR49, RZ ;  /* 0x0000003134347c24 */ /* 0x000fe2000f8e02ff */
[----:B0-----:R-:W3:Y:S04]  /*2b520*/  LDL.LU R58, [R1+0x2bf0] ;  /* 0x002bf000013a7983 */ /* 0x001ee80000300800 */
[----:B------:R0:W-:Y:S01]  /*2b530*/  STL [R1+0x78], R57 ;  /* 0x0000783901007387 */ /* 0x0001e20000100800 */
[----:B------:R-:W-:-:S03]  /*2b540*/  IMAD R51, R51, UR49, RZ ;  /* 0x0000003133337c24 */ /* 0x000fc6000f8e02ff */
        /* <DEDUP_REMOVED lines=44> */
[----:B--2---:R-:W-:-:S03]  /*2b810*/  IMAD R36, R36, UR49, RZ ;  /* 0x0000003124247c24 */ /* 0x004fc6000f8e02ff */
[----:B0-----:R-:W2:Y:S04]  /*2b820*/  LDL.LU R42, [R1+0x2bb0] ;  /* 0x002bb000012a7983 */ /* 0x001ea80000300800 */
[----:B------:R0:W-:Y:S01]  /*2b830*/  STL [R1+0x34], R41 ;  /* 0x0000342901007387 */ /* 0x0001e20000100800 */
[----:B------:R-:W-:-:S03]  /*2b840*/  IMAD R251, R251, UR49, RZ ;  /* 0x00000031fbfb7c24 */ /* 0x000fc6000f8e02ff */
[----:B0-----:R-:W3:Y:S04]  /*2b850*/  LDL.LU R41, [R1+0x2bac] ;  /* 0x002bac0001297983 */ /* 0x001ee80000300800 */
[----:B------:R0:W-:Y:S01]  /*2b860*/  STL [R1+0x30], R40 ;  /* 0x0000302801007387 */ /* 0x0001e20000100800 */
[----:B------:R-:W-:-:S03]  /*2b870*/  IMAD R252, R252, UR49, RZ ;  /* 0x00000031fcfc7c24 */ /* 0x000fc6000f8e02ff */
[----:B0-----:R-:W2:Y:S04]  /*2b880*/  LDL.LU R40, [R1+0x2ba8] ;  /* 0x002ba80001287983 */ /* 0x001ea80000300800 */
[----:B------:R0:W-:Y:S01]  /*2b890*/  STL [R1+0x2c], R39 ;  /* 0x00002c2701007387 */ /* 0x0001e20000100800 */
[----:B----4-:R-:W-:-:S03]  /*2b8a0*/  IMAD R6, R6, UR49, RZ ;  /* 0x0000003106067c24 */ /* 0x010fc6000f8e02ff */
[----:B0-----:R-:W4:Y:S04]  /*2b8b0*/  LDL.LU R39, [R1+0x2ba4] ;  /* 0x002ba40001277983 */ /* 0x001f280000300800 */
[----:B------:R0:W-:Y:S01]  /*2b8c0*/  STL [R1+0x28], R38 ;  /* 0x0000282601007387 */ /* 0x0001e20000100800 */
[----:B------:R-:W-:-:S03]  /*2b8d0*/  IMAD R0, R0, UR49, RZ ;  /* 0x0000003100007c24 */ /* 0x000fc6000f8e02ff */
[----:B0-----:R-:W3:Y:S04]  /*2b8e0*/  LDL.LU R38, [R1+0x2ba0] ;  /* 0x002ba00001267983 */ /* 0x001ee80000300800 */
[----:B------:R0:W-:Y:S01]  /*2b8f0*/  STL [R1+0x24], R37 ;  /* 0x0000242501007387 */ /* 0x0001e20000100800 */
[----:B------:R-:W-:-:S03]  /*2b900*/  IMAD R7, R7, UR49, RZ ;  /* 0x0000003107077c24 */ /* 0x000fc6000f8e02ff */
[----:B0-----:R-:W2:Y:S04]  /*2b910*/  LDL.LU R37, [R1+0x2b9c] ;  /* 0x002b9c0001257983 */ /* 0x001ea80000300800 */
[----:B------:R0:W-:Y:S04]  /*2b920*/  STL [R1+0x20], R36 ;  /* 0x0000202401007387 */ /* 0x0001e80000100800 */
[----:B0-----:R-:W4:Y:S04]  /*2b930*/  LDL.LU R36, [R1+0x2b98] ;  /* 0x002b980001247983 */ /* 0x001f280000300800 */
[----:B------:R0:W-:Y:S04]  /*2b940*/  STL [R1+0x1c], R251 ;  /* 0x00001cfb01007387 */ /* 0x0001e80000100800 */
[----:B0-----:R-:W3:Y:S04]  /*2b950*/  LDL.LU R251, [R1+0x2b94] ;  /* 0x002b940001fb7983 */ /* 0x001ee80000300800 */
[----:B------:R0:W-:Y:S04]  /*2b960*/  STL [R1+0x18], R252 ;  /* 0x000018fc01007387 */ /* 0x0001e80000100800 */
[----:B0-----:R-:W2:Y:S04]  /*2b970*/  LDL.LU R252, [R1+0x2b90] ;  /* 0x002b900001fc7983 */ /* 0x001ea80000300800 */
[----:B------:R0:W-:Y:S04]  /*2b980*/  STL [R1+0x14], R6 ;  /* 0x0000140601007387 */ /* 0x0001e80000100800 */
[----:B0-----:R-:W4:Y:S04]  /*2b990*/  LDL.LU R6, [R1+0x2b8c] ;  /* 0x002b8c0001067983 */ /* 0x001f280000300800 */
[----:B------:R0:W-:Y:S04]  /*2b9a0*/  STL [R1+0x10], R0 ;  /* 0x0000100001007387 */ /* 0x0001e80000100800 */
[----:B0-----:R-:W3:Y:S04]  /*2b9b0*/  LDL.LU R0, [R1+0x2b88] ;  /* 0x002b880001007983 */ /* 0x001ee80000300800 */
[----:B------:R0:W-:Y:S04]  /*2b9c0*/  STL [R1+0xc], R7 ;  /* 0x00000c0701007387 */ /* 0x0001e80000100800 */
[----:B0-----:R-:W2:Y:S01]  /*2b9d0*/  LDL.LU R7, [R1+0x2b84] ;  /* 0x002b840001077983 */ /* 0x001ea20000300800 */
[----:B---3--:R-:W-:-:S05]  /*2b9e0*/  IMAD R0, R0, UR49, RZ ;  /* 0x0000003100007c24 */ /* 0x008fca000f8e02ff */
[----:B------:R0:W-:Y:S01]  /*2b9f0*/  STL [R1+0x2b48], R0 ;  /* 0x002b480001007387 */ /* 0x0001e20000100800 */
[----:B--2---:R-:W-:-:S05]  /*2ba00*/  IMAD R7, R7, UR49, RZ ;  /* 0x0000003107077c24 */ /* 0x004fca000f8e02ff */
[----:B------:R4:W-:Y:S04]  /*2ba10*/  STL [R1+0x8], R7 ;  /* 0x0000080701007387 */ /* 0x0009e80000100800 */
[----:B0-----:R-:W2:Y:S01]  /*2ba20*/  LDL.LU R0, [R1+0x48] ;  /* 0x0000480001007983 */ /* 0x001ea20000300800 */
[----:B------:R-:W-:Y:S02]  /*2ba30*/  IMAD R252, R252, UR49, RZ ;  /* 0x00000031fcfc7c24 */ /* 0x000fe4000f8e02ff */
[----:B------:R-:W-:Y:S02]  /*2ba40*/  IMAD R251, R251, UR49, RZ ;  /* 0x00000031fbfb7c24 */ /* 0x000fe4000f8e02ff */
[----:B----4-:R-:W-:Y:S02]  /*2ba50*/  IMAD R7, R6, UR49, RZ ;  /* 0x0000003106077c24 */ /* 0x010fe4000f8e02ff */
[----:B------:R-:W-:-:S02]  /*2ba60*/  IMAD R36, R36, UR49, RZ ;  /* 0x0000003124247c24 */ /* 0x000fc4000f8e02ff */
[----:B------:R-:W-:Y:S01]  /*2ba70*/  IMAD R37, R37, UR49, RZ ;  /* 0x0000003125257c24 */ /* 0x000fe2000f8e02ff */
[----:B------:R0:W-:Y:S01]  /*2ba80*/  STL [R1+0x2b44], R7 ;  /* 0x002b440701007387 */ /* 0x0001e20000100800 */
[----:B------:R-:W-:Y:S02]  /*2ba90*/  IMAD R38, R38, UR49, RZ ;  /* 0x0000003126267c24 */ /* 0x000fe4000f8e02ff */
[----:B------:R-:W-:Y:S01]  /*2baa0*/  IMAD R39, R39, UR49, RZ ;  /* 0x0000003127277c24 */ /* 0x000fe2000f8e02ff */
[----:B------:R-:W-:Y:S01]  /*2bab0*/  STL [R1+0x2b40], R252 ;  /* 0x002b40fc01007387 */ /* 0x000fe20000100800 */
[----:B------:R-:W-:Y:S02]  /*2bac0*/  IMAD R40, R40, UR49, RZ ;  /* 0x0000003128287c24 */ /* 0x000fe4000f8e02ff */
[----:B------:R-:W-:Y:S01]  /*2bad0*/  IMAD R41, R41, UR49, RZ ;  /* 0x0000003129297c24 */ /* 0x000fe2000f8e02ff */
[----:B------:R-:W-:Y:S01]  /*2bae0*/  STL [R1+0x2b4c], R251 ;  /* 0x002b4cfb01007387 */ /* 0x000fe20000100800 */
[----:B------:R-:W-:Y:S01]  /*2baf0*/  IMAD R42, R42, UR49, RZ ;  /* 0x000000312a2a7c24 */ /* 0x000fe2000f8e02ff */
[----:B------:R-:W-:-:S02]  /*2bb00*/  UIMAD UR8, UR6, 0x7f, URZ ;  /* 0x0000007f060878a4 */ /* 0x000fc4000f8e023f */
        /* <DEDUP_REMOVED lines=9> */
[----:B------:R-:W-:Y:S01]  /*2bba0*/  IMAD R47, R47, UR49, RZ ;  /* 0x000000312f2f7c24 */ /* 0x000fe2000f8e02ff */
[----:B------:R-:W-:Y:S01]  /*2bbb0*/  LEA.HI.X.SX32 R2, R2, UR9, 0x1, P0 ;  /* 0x0000000902027c11 */ /* 0x000fe200080f0eff */
[----:B------:R-:W-:Y:S01]  /*2bbc0*/  IMAD R6, R11, UR49, RZ ;  /* 0x000000310b067c24 */ /* 0x000fe2000f8e02ff */
[----:B------:R-:W-:Y:S01]  /*2bbd0*/  STL [R1+0x2b64], R41 ;  /* 0x002b642901007387 */ /* 0x000fe20000100800 */
[----:B------:R-:W-:Y:S01]  /*2bbe0*/  IMAD R48, R48, UR49, RZ ;  /* 0x0000003130307c24 */ /* 0x000fe2000f8e02ff */
[----:B------:R-:W-:Y:S02]  /*2bbf0*/  USHF.R.S32.HI UR9, URZ, 0x1f, UR8 ;  /* 0x0000001f3f097899 */ /* 0x000fe40008011408 */
[----:B------:R-:W-:Y:S04]  /*2bc00*/  STL [R1+0x2b68], R42 ;  /* 0x002b682a01007387 */ /* 0x000fe80000100800 */
[----:B------:R-:W-:Y:S04]  /*2bc10*/  STL [R1+0x2b6c], R43 ;  /* 0x002b6c2b01007387 */ /* 0x000fe80000100800 */
[----:B------:R-:W-:Y:S04]  /*2bc20*/  STL [R1+0x2b70], R44 ;  /* 0x002b702c01007387 */ /* 0x000fe80000100800 */
[----:B------:R-:W-:Y:S01]  /*2bc30*/  STL [R1+0x2b74], R45 ;  /* 0x002b742d01007387 */ /* 0x000fe20000100800 */
[----:B------:R-:W-:-:S03]  /*2bc40*/  IMAD R49, R49, UR49, RZ ;  /* 0x0000003131317c24 */ /* 0x000fc6000f8e02ff */
[----:B------:R-:W-:Y:S01]  /*2bc50*/  STL [R1+0x2b78], R46 ;  /* 0x002b782e01007387 */ /* 0x000fe20000100800 */
[----:B------:R-:W-:Y:S01]  /*2bc60*/  IMAD R50, R50, UR49, RZ ;  /* 0x0000003132327c24 */ /* 0x000fe2000f8e02ff */
[----:B0-----:R-:W-:Y:S02]  /*2bc70*/  IADD3 R7, P1, R4, UR8, RZ ;  /* 0x0000000804077c10 */ /* 0x001fe4000ff3e0ff */
[----:B------:R-:W-:Y:S01]  /*2bc80*/  STL [R1+0x2b7c], R47 ;  /* 0x002b7c2f01007387 */ /* 0x000fe20000100800 */
[----:B------:R-:W-:Y:S02]  /*2bc90*/  IMAD R51, R51, UR49, RZ ;  /* 0x0000003133337c24 */ /* 0x000fe4000f8e02ff */
[----:B------:R-:W-:Y:S01]  /*2bca0*/  IMAD R52, R52, UR49, RZ ;  /* 0x0000003134347c24 */ /* 0x000fe2000f8e02ff */
[----:B------:R-:W-:Y:S01]  /*2bcb0*/  STL [R1+0x2b80], R48 ;  /* 0x002b803001007387 */ /* 0x000fe20000100800 */
[----:B------:R-:W-:Y:S02]  /*2bcc0*/  IMAD R53, R53, UR49, RZ ;  /* 0x0000003135357c24 */ /* 0x000fe4000f8e02ff */
[----:B------:R-:W-:-:S02]  /*2bcd0*/  IMAD R54, R54, UR49, RZ ;  /* 0x0000003136367c24 */ /* 0x000fc4000f8e02ff */
[----:B------:R-:W-:Y:S02]  /*2bce0*/  IMAD R55, R55, UR49, RZ ;  /* 0x0000003137377c24 */ /* 0x000fe4000f8e02ff */
[----:B------:R-:W-:Y:S02]  /*2bcf0*/  IMAD R56, R56, UR49, RZ ;  /* 0x0000003138387c24 */ /* 0x000fe4000f8e02ff */
[----:B------:R-:W-:Y:S02]  /*2bd00*/  IMAD R57, R57, UR49, RZ ;  /* 0x0000003139397c24 */ /* 0x000fe4000f8e02ff */
[----:B------:R-:W-:Y:S02]  /*2bd10*/  IMAD R58, R58, UR49, RZ ;  /* 0x000000313a3a7c24 */ /* 0x000fe4000f8e02ff */
        /* <DEDUP_REMOVED lines=106> */
[----:B--2---:R-:W-:Y:S01]  /*2c3c0*/  IMAD R11, R0, UR49, RZ ;  /* 0x00000031000b7c24 */ /* 0x004fe2000f8e02ff */
[----:B------:R-:W-:Y:S01]  /*2c3d0*/  IADD3 R0, P0, R12, UR8, RZ ;  /* 0x000000080c007c10 */ /* 0x000fe2000ff1e0ff */
[----:B------:R-:W-:Y:S02]  /*2c3e0*/  IMAD R175, R175, UR49, RZ ;  /* 0x00000031afaf7c24 */ /* 0x000fe4000f8e02ff */
[----:B------:R-:W-:Y:S02]  /*2c3f0*/  IMAD R176, R176, UR49, RZ ;  /* 0x00000031b0b07c24 */ /* 0x000fe4000f8e02ff */
[----:B------:R-:W-:Y:S01]  /*2c400*/  IMAD R177, R177, UR49, RZ ;  /* 0x00000031b1b17c24 */ /* 0x000fe2000f8e02ff */
[----:B------:R0:W-:Y:S01]  /*2c410*/  STL [R1+0x2498], R0 ;  /* 0x0024980001007387 */ /* 0x0001e20000100800 */
[----:B------:R-:W-:-:S02]  /*2c420*/  IMAD R178, R178, UR49, RZ ;  /* 0x00000031b2b27c24 */ /* 0x000fc4000f8e02ff */
[----:B------:R-:W-:Y:S02]  /*2c430*/  IMAD R179, R179, UR49, RZ ;  /* 0x00000031b3b37c24 */ /* 0x000fe4000f8e02ff */
[----:B------:R-:W-:Y:S02]  /*2c440*/  IMAD R180, R180, UR49, RZ ;  /* 0x00000031b4b47c24 */ /* 0x000fe4000f8e02ff */
[----:B------:R-:W-:Y:S02]  /*2c450*/  IMAD R181, R181, UR49, RZ ;  /* 0x00000031b5b57c24 */ /* 0x000fe4000f8e02ff */
[----:B------:R-:W-:Y:S01]  /*2c460*/  IMAD R182, R182, UR49, RZ ;  /* 0x00000031b6b67c24 */ /* 0x000fe2000f8e02ff */
[----:B0-----:R-:W-:Y:S01]  /*2c470*/  IADD3.X R0, R5, UR9, RZ, P0, !PT ;  /* 0x0000000905007c10 */ /* 0x001fe200087fe4ff */
        /* <DEDUP_REMOVED lines=72> */
[----:B------:R-:W-:Y:S01]  /*2c900*/  IMAD R10, R10, UR49, RZ ;  /* 0x000000310a0a7c24 */ /* 0x000fe2000f8e02ff */
[----:B------:R-:W-:Y:S01]  /*2c910*/  UIMAD UR49, UR6, 0x7e, URZ ;  /* 0x0000007e063178a4 */ /* 0x000fe2000f8e023f */
[----:B------:R0:W-:Y:S03]  /*2c920*/  STL [R1+0x24a0], R7 ;  /* 0x0024a00701007387 */ /* 0x0001e60000100800 */
[----:B------:R-:W-:Y:S01]  /*2c930*/  USHF.R.S32.HI UR8, URZ, 0x1f, UR49 ;  /* 0x0000001f3f087899 */ /* 0x000fe20008011431 */
[----:B------:R1:W-:Y:S01]  /*2c940*/  STL [R1+0x2494], R0 ;  /* 0x0024940001007387 */ /* 0x0003e20000100800 */
[----:B0-----:R-:W-:-:S02]  /*2c950*/  IADD3.X R7, R3, UR9, RZ, P1, !PT ;  /* 0x0000000903077c10 */ /* 0x001fc40008ffe4ff */
[----:B-1----:R-:W-:-:S03]  /*2c960*/  IADD3 R0, P0, R12, UR49, RZ ;  /* 0x000000310c007c10 */ /* 0x002fc6000ff1e0ff */
[----:B------:R0:W-:Y:S01]  /*2c970*/  STL [R1+0x249c], R7 ;  /* 0x00249c0701007387 */ /* 0x0001e20000100800 */
[----:B------:R-:W-:-:S03]  /*2c980*/  UIMAD UR9, UR6, 0x7d, URZ ;  /* 0x0000007d060978a4 */ /* 0x000fc6000f8e023f */
[----:B------:R1:W-:Y:S01]  /*2c990*/  STL [R1+0x24a8], R0 ;  /* 0x0024a80001007387 */ /* 0x0003e20000100800 */
[----:B0-----:R-:W-:Y:S02]  /*2c9a0*/  IADD3 R7, P1, R4, UR49, RZ ;  /* 0x0000003104077c10 */ /* 0x001fe4000ff3e0ff */
[----:B-1----:R-:W-:-:S03]  /*2c9b0*/  IADD3.X R0, R5, UR8, RZ, P0, !PT ;  /* 0x0000000805007c10 */ /* 0x002fc600087fe4ff */
[----:B------:R0:W-:Y:S01]  /*2c9c0*/  STL [R1+0x24b0], R7 ;  /* 0x0024b00701007387 */ /* 0x0001e20000100800 */
[----:B------:R-:W-:-:S03]  /*2c9d0*/  USHF.R.S32.HI UR49, URZ, 0x1f, UR9 ;  /* 0x0000001f3f317899 */ /* 0x000fc60008011409 */
[----:B------:R1:W-:Y:S01]  /*2c9e0*/  STL [R1+0x24a4], R0 ;  /* 0x0024a40001007387 */ /* 0x0003e20000100800 */
[----:B0-----:R-:W-:Y:S02]  /*2c9f0*/  IADD3.X R7, R3, UR8, RZ, P1, !PT ;  /* 0x0000000803077c10 */ /* 0x001fe40008ffe4ff */
        /* <DEDUP_REMOVED lines=602> */
[----:B------:R-:W-:-:S03]  /*2efa0*/  USHF.L.U32 UR8, UR6, 0x6, URZ ;  /* 0x0000000606087899 */ /* 0x000fc6000800063f */
        /* <DEDUP_REMOVED lines=34> */
[----:B------:R-:W-:-:S03]  /*2f1d0*/  UIMAD UR9, UR6, 0x3c, URZ ;  /* 0x0000003c060978a4 */ /* 0x000fc6000f8e023f */
[----:B------:R1:W-:Y:S01]  /*2f1e0*/  STL [R1+0x28a4], R0 ;  /* 0x0028a40001007387 */ /* 0x0003e20000100800 */
[----:B0-----:R-:W-:Y:S02]  /*2f1f0*/  IADD3.X R7, R3, UR49, RZ, P1, !PT ;  /* 0x0000003103077c10 */ /* 0x001fe40008ffe4ff */
[----:B-1----:R-:W-:-:S03]  /*2f200*/  IADD3 R0, P0, R12, UR8, RZ ;  /* 0x000000080c007c10 */ /* 0x002fc6000ff1e0ff */
[----:B------:R0:W-:Y:S01]  /*2f210*/  STL [R1+0x28ac], R7 ;  /* 0x0028ac0701007387 */ /* 0x0001e20000100800 */
[----:B------:R-:W-:-:S03]  /*2f220*/  USHF.R.S32.HI UR49, URZ, 0x1f, UR8 ;  /* 0x0000001f3f317899 */ /* 0x000fc60008011408 */
[----:B------:R1:W-:Y:S01]  /*2f230*/  STL [R1+0x28b8], R0 ;  /* 0x0028b80001007387 */ /* 0x0003e20000100800 */
[C---:B------:R-:W-:Y:S02]  /*2f240*/  IADD3 R36, P3, R4.reuse, UR9, RZ ;  /* 0x0000000904247c10 */ /* 0x040fe4000ff7e0ff */
[----:B0-----:R-:W-:Y:S02]  /*2f250*/  IADD3 R7, P1, R4, UR8, RZ ;  /* 0x0000000804077c10 */ /* 0x001fe4000ff3e0ff */
[----:B-1----:R-:W-:-:S03]  /*2f260*/  IADD3 R0, P2, R12, UR9, RZ ;  /* 0x000000090c007c10 */ /* 0x002fc6000ff5e0ff */
[----:B------:R0:W-:Y:S01]  /*2f270*/  STL [R1+0x28c0], R7 ;  /* 0x0028c00701007387 */ /* 0x0001e20000100800 */
[----:B------:R-:W-:-:S03]  /*2f280*/  USHF.R.S32.HI UR8, URZ, 0x1f, UR9 ;  /* 0x0000001f3f087899 */ /* 0x000fc60008011409 */
[----:B------:R1:W-:Y:S01]  /*2f290*/  STL [R1+0x28c8], R0 ;  /* 0x0028c80001007387 */ /* 0x0003e20000100800 */
[----:B0-----:R-:W-:-:S03]  /*2f2a0*/  IADD3.X R7, R5, UR49, RZ, P0, !PT ;  /* 0x0000003105077c10 */ /* 0x001fc600087fe4ff */
[----:B------:R-:W-:Y:S01]  /*2f2b0*/  STL [R1+0x28d0], R36 ;  /* 0x0028d02401007387 */ /* 0x000fe20000100800 */
[----:B-1----:R-:W-:-:S03]  /*2f2c0*/  IADD3.X R0, R3, UR49, RZ, P1, !PT ;  /* 0x0000003103007c10 */ /* 0x002fc60008ffe4ff */
[----:B------:R0:W-:Y:S01]  /*2f2d0*/  STL [R1+0x28b4], R7 ;  /* 0x0028b40701007387 */ /* 0x0001e20000100800 */
[----:B------:R-:W-:Y:S02]  /*2f2e0*/  UIMAD UR9, UR6, 0x3b, URZ ;  /* 0x0000003b060978a4 */ /* 0x000fe4000f8e023f */
[----:B------:R-:W-:Y:S01]  /*2f2f0*/  UIMAD UR7, UR7, 0x2e, URZ ;  /* 0x0000002e070778a4 */ /* 0x000fe2000f8e023f */
[----:B------:R1:W-:Y:S01]  /*2f300*/  STL [R1+0x28bc], R0 ;  /* 0x0028bc0001007387 */ /* 0x0003e20000100800 */
[----:B------:R-:W-:Y:S01]  /*2f310*/  ULDC UR49, c[0x0][0x238] ;  /* 0x00008e0000317ab9 */ /* 0x000fe20000000800 */
[----:B0-----:R-:W-:Y:S02]  /*2f320*/  IADD3.X R7, R5, UR8, RZ, P2, !PT ;  /* 0x0000000805077c10 */ /* 0x001fe400097fe4ff */
[----:B-1----:R-:W-:-:S03]  /*2f330*/  IADD3.X R0, R3, UR8, RZ, P3, !PT ;  /* 0x0000000803007c10 */ /* 0x002fc60009ffe4ff */
[----:B------:R0:W-:Y:S01]  /*2f340*/  STL [R1+0x28c4], R7 ;  /* 0x0028c40701007387 */ /* 0x0001e20000100800 */
[----:B------:R-:W-:-:S03]  /*2f350*/  USHF.R.S32.HI UR8, URZ, 0x1f, UR9 ;  /* 0x0000001f3f087899 */ /* 0x000fc60008011409 */
[----:B------:R1:W-:Y:S01]  /*2f360*/  STL [R1+0x28cc], R0 ;  /* 0x0028cc0001007387 */ /* 0x0003e20000100800 */
[----:B0-----:R-:W-:Y:S02]  /*2f370*/  IADD3 R7, P0, R12, UR9, RZ ;  /* 0x000000090c077c10 */ /* 0x001fe4000ff1e0ff */
[----:B-1----:R-:W-:-:S03]  /*2f380*/  IADD3 R0, P1, R4, UR9, RZ ;  /* 0x0000000904007c10 */ /* 0x002fc6000ff3e0ff */
[----:B------:R0:W-:Y:S04]  /*2f390*/  STL [R1+0x28d8], R7 ;  /* 0x0028d80701007387 */ /* 0x0001e80000100800 */
[----:B------:R1:W-:Y:S01]  /*2f3a0*/  STL [R1+0x28e0], R0 ;  /* 0x0028e00001007387 */ /* 0x0003e20000100800 */
[----:B0-----:R-:W-:Y:S02]  /*2f3b0*/  IADD3.X R7, R5, UR8, RZ, P0, !PT ;  /* 0x0000000805077c10 */ /* 0x001fe400087fe4ff */
[----:B-1----:R-:W-:-:S03]  /*2f3c0*/  IADD3.X R0, R3, UR8, RZ, P1, !PT ;  /* 0x0000000803007c10 */ /* 0x002fc60008ffe4ff */
[----:B------:R0:W-:Y:S01]  /*2f3d0*/  STL [R1+0x28d4], R7 ;  /* 0x0028d40701007387 */ /* 0x0001e20000100800 */
[----:B------:R-:W-:-:S03]  /*2f3e0*/  USHF.R.S32.HI UR9, URZ, 0x1f, UR60 ;  /* 0x0000001f3f097899 */ /* 0x000fc6000801143c */
[----:B------:R1:W-:Y:S01]  /*2f3f0*/  STL [R1+0x28dc], R0 ;  /* 0x0028dc0001007387 */ /* 0x0003e20000100800 */
[----:B0-----:R-:W-:Y:S02]  /*2f400*/  IADD3 R7, P0, R12, UR60, RZ ;  /* 0x0000003c0c077c10 */ /* 0x001fe4000ff1e0ff */
[----:B-1----:R-:W-:-:S03]  /*2f410*/  IADD3 R0, P1, R4, UR60, RZ ;  /* 0x0000003c04007c10 */ /* 0x002fc6000ff3e0ff */
[----:B------:R0:W-:Y:S01]  /*2f420*/  STL [R1+0x28e8], R7 ;  /* 0x0028e80701007387 */ /* 0x0001e20000100800 */
[----:B------:R-:W-:-:S03]  /*2f430*/  UIMAD UR8, UR45, 0x39, URZ ;  /* 0x000000392d0878a4 */ /* 0x000fc6000f8e023f */
[----:B------:R1:W-:Y:S01]  /*2f440*/  STL [R1+0x28f0], R0 ;  /* 0x0028f00001007387 */ /* 0x0003e20000100800 */
[----:B------:R-:W-:Y:S01]  /*2f450*/  UIMAD UR60, UR41, 0x38, URZ ;  /* 0x00000038293c78a4 */ /* 0x000fe2000f8e023f */
[----:B------:R-:W-:Y:S02]  /*2f460*/  ULDC UR45, c[0x0][0x238] ;  /* 0x00008e00002d7ab9 */ /* 0x000fe40000000800 */
        /* <DEDUP_REMOVED lines=42> */
[----:B------:R-:W-:Y:S01]  /*2f710*/  IADD3.X R36, R3, UR9, RZ, P1, !PT ;  /* 0x0000000903247c10 */ /* 0x000fe20008ffe4ff */
[----:B------:R-:W-:Y:S01]  /*2f720*/  UIMAD UR60, UR51, 0x33, URZ ;  /* 0x00000033333c78a4 */ /* 0x000fe2000f8e023f */
[----:B------:R-:W-:Y:S01]  /*2f730*/  ULDC UR20, c[0x0][0x238] ;  /* 0x00008e0000147ab9 */ /* 0x000fe20000000800 */
[----:B0-----:R-:W0:Y:S01]  /*2f740*/  LDC R7, c[0x0][0x230] ;  /* 0x00008c00ff077b82 */ /* 0x001e220000000800 */
[----:B-1----:R-:W-:Y:S01]  /*2f750*/  IADD3.X R0, R5, UR9, RZ, P0, !PT ;  /* 0x0000000905007c10 */ /* 0x002fe200087fe4ff */
[----:B------:R-:W-:Y:S01]  /*2f760*/  UIMAD UR51, UR17, 0x32, URZ ;  /* 0x00000032113378a4 */ /* 0x000fe2000f8e023f */
[C---:B------:R-:W-:Y:S02]  /*2f770*/  IADD3 R37, P0, R12.reuse, UR8, RZ ;  /* 0x000000080c257c10 */ /* 0x040fe4000ff1e0ff */
[----:B------:R-:W-:Y:S01]  /*2f780*/  IADD3 R39, P2, R12, UR60, RZ ;  /* 0x0000003c0c277c10 */ /* 0x000fe2000ff5e0ff */
[----:B------:R-:W-:Y:S01]  /*2f790*/  STL [R1+0x2924], R0 ;  /* 0x0029240001007387 */ /* 0x000fe20000100800 */
[----:B------:R-:W-:Y:S01]  /*2f7a0*/  IADD3 R38, P3, R4, UR60, RZ ;  /* 0x0000003c04267c10 */ /* 0x000fe2000ff7e0ff */
[----:B------:R-:W-:-:S02]  /*2f7b0*/  UIMAD UR25, UR25, 0x18, URZ ;  /* 0x00000018191978a4 */ /* 0x000fc4000f8e023f */
[----:B------:R1:W-:Y:S01]  /*2f7c0*/  STL [R1+0x292c], R36 ;  /* 0x00292c2401007387 */ /* 0x0003e20000100800 */
[----:B------:R-:W-:Y:S02]  /*2f7d0*/  UIMAD UR24, UR24, 0x17, URZ ;  /* 0x00000017181878a4 */ /* 0x000fe4000f8e023f */
[----:B------:R-:W-:Y:S01]  /*2f7e0*/  UIMAD UR61, UR61, 0x16, URZ ;  /* 0x000000163d3d78a4 */ /* 0x000fe2000f8e023f */
[----:B------:R2:W-:Y:S01]  /*2f7f0*/  STL [R1+0x2938], R37 ;  /* 0x0029382501007387 */ /* 0x0005e20000100800 */
[----:B------:R-:W-:Y:S02]  /*2f800*/  UIMAD UR31, UR31, 0x15, URZ ;  /* 0x000000151f1f78a4 */ /* 0x000fe4000f8e023f */
[----:B------:R-:W-:Y:S02]  /*2f810*/  UIMAD UR34, UR34, 0x14, URZ ;  /* 0x00000014222278a4 */ /* 0x000fe4000f8e023f */
[----:B------:R-:W-:Y:S01]  /*2f820*/  UIMAD UR42, UR42, 0x13, URZ ;  /* 0x000000132a2a78a4 */ /* 0x000fe2000f8e023f */
[----:B-1----:R-:W-:Y:S01]  /*2f830*/  IADD3 R36, P1, R4, UR8, RZ ;  /* 0x0000000804247c10 */ /* 0x002fe2000ff3e0ff */
[----:B0-----:R-:W-:Y:S01]  /*2f840*/  VIADD R7, R7, 0x7f ;  /* 0x0000007f07077836 */ /* 0x001fe20000000000 */
[----:B------:R-:W-:-:S02]  /*2f850*/  UIMAD UR14, UR14, 0x12, URZ ;  /* 0x000000120e0e78a4 */ /* 0x000fc4000f8e023f */
[----:B------:R-:W-:Y:S01]  /*2f860*/  UIMAD UR18, UR18, 0x11, URZ ;  /* 0x00000011121278a4 */ /* 0x000fe2000f8e023f */
[----:B------:R0:W-:Y:S01]  /*2f870*/  STL [R1+0x2940], R36 ;  /* 0x0029402401007387 */ /* 0x0001e20000100800 */
[----:B------:R-:W-:Y:S02]  /*2f880*/  USHF.L.U32 UR22, UR22, 0x4, URZ ;  /* 0x0000000416167899 */ /* 0x000fe4000800063f */
[----:B------:R-:W-:Y:S01]  /*2f890*/  UIMAD UR28, UR28, 0xf, URZ ;  /* 0x0000000f1c1c78a4 */ /* 0x000fe2000f8e023f */
[----:B------:R-:W3:Y:S01]  /*2f8a0*/  LDL.LU R45, [R1+0xd0] ;  /* 0x0000d000012d7983 */ /* 0x000ee20000300800 */
[----:B------:R-:W-:Y:S02]  /*2f8b0*/  UIMAD UR32, UR32, 0xe, URZ ;  /* 0x0000000e202078a4 */ /* 0x000fe4000f8e023f */
[----:B------:R-:W-:Y:S01]  /*2f8c0*/  UIMAD UR59, UR59, 0xd, URZ ;  /* 0x0000000d3b3b78a4 */ /* 0x000fe2000f8e023f */
[----:B--2---:R-:W2:Y:S01]  /*2f8d0*/  LDL.LU R37, [R1+0xd8] ;  /* 0x0000d80001257983 */ /* 0x004ea20000300800 */
[----:B------:R-:W-:-:S02]  /*2f8e0*/  UIMAD UR57, UR57, 0xc, URZ ;  /* 0x0000000c393978a4 */ /* 0x000fc4000f8e023f */
[----:B------:R-:W-:Y:S01]  /*2f8f0*/  UIMAD UR55, UR55, 0xb, URZ ;  /* 0x0000000b373778a4 */ /* 0x000fe2000f8e023f */
[----:B0-----:R-:W4:Y:S01]  /*2f900*/  LDL.LU R36, [R1+0xdc] ;  /* 0x0000dc0001247983 */ /* 0x001f220000300800 */
[----:B------:R-:W-:Y:S02]  /*2f910*/  UIMAD UR53, UR53, 0xa, URZ ;  /* 0x0000000a353578a4 */ /* 0x000fe4000f8e023f */
[----:B------:R-:W-:Y:S01]  /*2f920*/  USHF.L.U32 UR49, UR49, 0x3, URZ ;  /* 0x0000000331317899 */ /* 0x000fe2000800063f */
[----:B------:R-:W4:Y:S01]  /*2f930*/  LDL.LU R251, [R1+0xe0] ;  /* 0x0000e00001fb7983 */ /* 0x000f220000300800 */
[----:B------:R-:W-:Y:S01]  /*2f940*/  USHF.R.S32.HI UR8, URZ, 0x1f, UR8 ;  /* 0x0000001f3f087899 */ /* 0x000fe20008011408 */
[----:B------:R-:W-:Y:S01]  /*2f950*/  SHF.R.S32.HI R0, RZ, 0x1f, R7 ;  /* 0x0000001fff007819 */ /* 0x000fe20000011407 */
[----:B------:R-:W-:Y:S02]  /*2f960*/  UIMAD UR47, UR47, 0x7, URZ ;  /* 0x000000072f2f78a4 */ /* 0x000fe4000f8e023f */
[----:B------:R-:W-:Y:S01]  /*2f970*/  UIMAD UR45, UR45, 0x6, URZ ;  /* 0x000000062d2d78a4 */ /* 0x000fe2000f8e023f */
[----:B------:R-:W-:Y:S01]  /*2f980*/  LEA.HI R0, R0, R7, RZ, 0x7 ;  /* 0x0000000700007211 */ /* 0x000fe200078f38ff */
[----:B------:R-:W-:Y:S01]  /*2f990*/  UIMAD UR41, UR41, 0x5, URZ ;  /* 0x00000005292978a4 */ /* 0x000fe2000f8e023f */
[----:B------:R-:W-:Y:S01]  /*2f9a0*/  IADD3.X R7, R5, UR8, RZ, P0, !PT ;  /* 0x0000000805077c10 */ /* 0x000fe200087fe4ff */
[----:B------:R-:W-:Y:S01]  /*2f9b0*/  USHF.L.U32 UR39, UR39, 0x2, URZ ;  /* 0x0000000227277899 */ /* 0x000fe2000800063f */
[----:B------:R-:W-:Y:S01]  /*2f9c0*/  IADD3.X R0, R3, UR8, RZ, P1, !PT ;  /* 0x0000000803007c10 */ /* 0x000fe20008ffe4ff */
[----:B------:R-:W-:-:S02]  /*2f9d0*/  UIMAD UR21, UR21, 0x3, URZ ;  /* 0x00000003151578a4 */ /* 0x000fc4000f8e023f */
[----:B------:R0:W-:Y:S01]  /*2f9e0*/  STL [R1+0x2934], R7 ;  /* 0x0029340701007387 */ /* 0x0001e20000100800 */
[----:B------:R-:W-:Y:S01]  /*2f9f0*/  USHF.L.U32 UR20, UR20, 0x1, URZ ;  /* 0x0000000114147899 */ /* 0x000fe2000800063f */
[----:B------:R-:W-:Y:S02]  /*2fa00*/  ULDC UR9, c[0x0][0x238] ;  /* 0x00008e0000097ab9 */ /* 0x000fe40000000800 */
[----:B------:R1:W-:Y:S04]  /*2fa10*/  STL [R1+0x293c], R0 ;  /* 0x00293c0001007387 */ /* 0x0003e80000100800 */
[----:B------:R-:W4:Y:S01]  /*2fa20*/  LDL.LU R44, [R1+0xe4] ;  /* 0x0000e400012c7983 */ /* 0x000f220000300800 */
[----:B0-----:R-:W-:-:S05]  /*2fa30*/  IADD3 R7, P0, R12, UR36, RZ ;  /* 0x000000240c077c10 */ /* 0x001fca000ff1e0ff */
[----:B------:R0:W-:Y:S01]  /*2fa40*/  STL [R1+0x2948], R7 ;  /* 0x0029480701007387 */ /* 0x0001e20000100800 */
[----:B-1----:R-:W-:Y:S01]  /*2fa50*/  IADD3 R0, P1, R4, UR36, RZ ;  /* 0x0000002404007c10 */ /* 0x002fe2000ff3e0ff */
[----:B------:R-:W-:Y:S02]  /*2fa60*/  USHF.R.S32.HI UR17, URZ, 0x1f, UR36 ;  /* 0x0000001f3f117899 */ /* 0x000fe40008011424 */
[----:B0-----:R-:W4:Y:S04]  /*2fa70*/  LDL.LU R7, [R1+0xe8] ;  /* 0x0000e80001077983 */ /* 0x001f280000300800 */
[----:B------:R0:W-:Y:S01]  /*2fa80*/  STL [R1+0x2950], R0 ;  /* 0x0029500001007387 */ /* 0x0001e20000100800 */
[----:B------:R-:W-:-:S03]  /*2fa90*/  USHF.R.S32.HI UR8, URZ, 0x1f, UR60 ;  /* 0x0000001f3f087899 */ /* 0x000fc6000801143c */
[----:B------:R-:W-:Y:S01]  /*2faa0*/  ULDC UR60, c[0x0][0x238] ;  /* 0x00008e00003c7ab9 */ /* 0x000fe20000000800 */
[----:B0-----:R-:W4:Y:S04]  /*2fab0*/  LDL.LU R0, [R1+0xec] ;  /* 0x0000ec0001007983 */ /* 0x001f280000300800 */
[----:B------:R0:W-:Y:S04]  /*2fac0*/  STL [R1+0x2958], R39 ;  /* 0x0029582701007387 */ /* 0x0001e80000100800 */
[----:B------:R1:W-:Y:S04]  /*2fad0*/  STL [R1+0x2960], R38 ;  /* 0x0029602601007387 */ /* 0x0003e80000100800 */
[----:B------:R-:W4:Y:S01]  /*2fae0*/  LDL.LU R252, [R1+0xf0] ;  /* 0x0000f00001fc7983 */ /* 0x000f220000300800 */
[----:B0-----:R-:W-:-:S02]  /*2faf0*/  IADD3.X R39, R5, UR17, RZ, P0, !PT ;  /* 0x0000001105277c10 */ /* 0x001fc400087fe4ff */
[----:B-1----:R-:W-:-:S03]  /*2fb00*/  IADD3.X R38, R3, UR17, RZ, P1, !PT ;  /* 0x0000001103267c10 */ /* 0x002fc60008ffe4ff */
[----:B------:R0:W-:Y:S01]  /*2fb10*/  STL [R1+0x2944], R39 ;  /* 0x0029442701007387 */ /* 0x0001e20000100800 */
[----:B---3--:R-:W-:-:S03]  /*2fb20*/  IADD3 R46, P5, R45, R8, RZ ;  /* 0x000000082d2e7210 */ /* 0x008fc60007fbe0ff */
[----:B------:R1:W-:Y:S01]  /*2fb30*/  STL [R1+0x294c], R38 ;  /* 0x00294c2601007387 */ /* 0x0003e20000100800 */
[----:B0-----:R-:W-:Y:S01]  /*2fb40*/  IADD3.X R39, R5, UR8, RZ, P2, !PT ;  /* 0x0000000805277c10 */ /* 0x001fe200097fe4ff */
[----:B------:R-:W-:Y:S02]  /*2fb50*/  UIADD3 UR36, UR4, 0x10000, URZ ;  /* 0x0001000004247890 */ /* 0x000fe4000fffe03f */
[----:B------:R-:W3:Y:S01]  /*2fb60*/  LDL.LU R43, [R1+0xf4] ;  /* 0x0000f400012b7983 */ /* 0x000ee20000300800 */
[----:B------:R-:W-:-:S03]  /*2fb70*/  ULDC UR17, c[0x0][0x238] ;  /* 0x00008e0000117ab9 */ /* 0x000fc60000000800 */
[----:B------:R0:W-:Y:S01]  /*2fb80*/  STL [R1+0x2954], R39 ;  /* 0x0029542701007387 */ /* 0x0001e20000100800 */
[----:B-1----:R-:W-:-:S03]  /*2fb90*/  IADD3.X R38, R3, UR8, RZ, P3, !PT ;  /* 0x0000000803267c10 */ /* 0x002fc60009ffe4ff */
[----:B------:R-:W3:Y:S04]  /*2fba0*/  LDL.LU R42, [R1+0x104] ;  /* 0x00010400012a7983 */ /* 0x000ee80000300800 */
[----:B------:R1:W-:Y:S01]  /*2fbb0*/  STL [R1+0x295c], R38 ;  /* 0x00295c2601007387 */ /* 0x0003e20000100800 */
[----:B0-----:R-:W-:-:S03]  /*2fbc0*/  IADD3 R39, P1, R12, UR51, RZ ;  /* 0x000000330c277c10 */ /* 0x001fc6000ff3e0ff */
[----:B------:R-:W3:Y:S01]  /*2fbd0*/  LDL.LU R41, [R1+0x108] ;  /* 0x0001080001297983 */ /* 0x000ee20000300800 */
[----:B-1----:R-:W-:-:S03]  /*2fbe0*/  IADD3 R38, P0, R4, UR51, RZ ;  /* 0x0000003304267c10 */ /* 0x002fc6000ff1e0ff */
[----:B------:R-:W-:Y:S04]  /*2fbf0*/  STL [R1+0x2964], R39 ;  /* 0x0029642701007387 */ /* 0x000fe80000100800 */
[----:B------:R0:W-:Y:S04]  /*2fc00*/  STL [R1+0x2968], R38 ;  /* 0x0029682601007387 */ /* 0x0001e80000100800 */
[----:B------:R-:W3:Y:S01]  /*2fc10*/  LDL.LU R40, [R1+0x114] ;  /* 0x0001140001287983 */ /* 0x000ee20000300800 */
[----:B0-----:R-:W-:-:S05]  /*2fc20*/  IADD3 R38, P4, R34, R8, RZ ;  /* 0x0000000822267210 */ /* 0x001fca0007f9e0ff */
[----:B------:R2:W-:Y:S04]  /*2fc30*/  STL [R1+0x1180], R38 ;  /* 0x0011802601007387 */ /* 0x0005e80000100800 */
[----:B------:R-:W3:Y:S01]  /*2fc40*/  LDL.LU R39, [R1+0x11c] ;  /* 0x00011c0001277983 */ /* 0x000ee20000300800 */
[----:B--2---:R-:W-:-:S03]  /*2fc50*/  IADD3 R38, P2, R37, R8, RZ ;  /* 0x0000000825267210 */ /* 0x004fc60007f5e0ff */
[----:B------:R-:W-:Y:S04]  /*2fc60*/  STL [R1+0x1188], R46 ;  /* 0x0011882e01007387 */ /* 0x000fe80000100800 */
[----:B------:R0:W-:Y:S01]  /*2fc70*/  STL [R1+0x1190], R38 ;  /* 0x0011902601007387 */ /* 0x0001e20000100800 */
[----:B----4-:R-:W-:-:S03]  /*2fc80*/  IADD3 R47, P3, R36, R8, RZ ;  /* 0x00000008242f7210 */ /* 0x010fc60007f7e0ff */
[----:B0-----:R-:W2:Y:S01]  /*2fc90*/  LDL.LU R38, [R1+0x124] ;  /* 0x0001240001267983 */ /* 0x001ea20000300800 */
[----:B------:R-:W-:Y:S02]  /*2fca0*/  LEA.HI.X.SX32 R46, R34, R2, 0x1, P4 ;  /* 0x00000002222e7211 */ /* 0x000fe400020f0eff */
[----:B------:R-:W-:Y:S01]  /*2fcb0*/  IADD3 R34, P4, R251, R8, RZ ;  /* 0x00000008fb227210 */ /* 0x000fe20007f9e0ff */
[----:B------:R-:W-:Y:S04]  /*2fcc0*/  STL [R1+0x1198], R47 ;  /* 0x0011982f01007387 */ /* 0x000fe80000100800 */
[----:B------:R0:W-:Y:S02]  /*2fcd0*/  STL [R1+0x117c], R46 ;  /* 0x00117c2e01007387 */ /* 0x0001e40000100800 */
[----:B0-----:R-:W-:-:S02]  /*2fce0*/  LEA.HI.X.SX32 R46, R45, R2, 0x1, P5 ;  /* 0x000000022d2e7211 */ /* 0x001fc400028f0eff */
[----:B------:R-:W4:Y:S04]  /*2fcf0*/  LDL.LU R45, [R1+0x130] ;  /* 0x00013000012d7983 */ /* 0x000f280000300800 */
[----:B------:R-:W-:Y:S04]  /*2fd00*/  STL [R1+0x11a0], R34 ;  /* 0x0011a02201007387 */ /* 0x000fe80000100800 */
[----:B------:R0:W-:Y:S02]  /*2fd10*/  STL [R1+0x1184], R46 ;  /* 0x0011842e01007387 */ /* 0x0001e40000100800 */
[----:B0-----:R-:W-:-:S02]  /*2fd20*/  LEA.HI.X.SX32 R46, R37, R2, 0x1, P2 ;  /* 0x00000002252e7211 */ /* 0x001fc400010f0eff */
[----:B------:R-:W4:Y:S01]  /*2fd30*/  LDL.LU R37, [R1+0x138] ;  /* 0x0001380001257983 */ /* 0x000f220000300800 */
[----:B------:R-:W-:-:S05]  /*2fd40*/  IADD3 R34, P5, R44, R8, RZ ;  /* 0x000000082c227210 */ /* 0x000fca0007fbe0ff */
[----:B------:R0:W-:Y:S04]  /*2fd50*/  STL [R1+0x11a8], R34 ;  /* 0x0011a82201007387 */ /* 0x0001e80000100800 */
[----:B------:R1:W-:Y:S01]  /*2fd60*/  STL [R1+0x118c], R46 ;  /* 0x00118c2e01007387 */ /* 0x0003e20000100800 */
[----:B0-----:R-:W-:Y:S02]  /*2fd70*/  IADD3 R34, P2, R7, R8, RZ ;  /* 0x0000000807227210 */ /* 0x001fe40007f5e0ff */
[----:B-1----:R-:W-:Y:S02]  /*2fd80*/  LEA.HI.X.SX32 R46, R36, R2, 0x1, P3 ;  /* 0x00000002242e7211 */ /* 0x002fe400018f0eff */
[----:B------:R-:W4:Y:S04]  /*2fd90*/  LDL.LU R36, [R1+0x13c] ;  /* 0x00013c0001247983 */ /* 0x000f280000300800 */
[----:B------:R0:W-:Y:S04]  /*2fda0*/  STL [R1+0x11b0], R34 ;  /* 0x0011b02201007387 */ /* 0x0001e80000100800 */
[----:B------:R1:W-:Y:S01]  /*2fdb0*/  STL [R1+0x1194], R46 ;  /* 0x0011942e01007387 */ /* 0x0003e20000100800 */
[----:B0-----:R-:W-:-:S02]  /*2fdc0*/  IADD3 R34, P3, R0, R8, RZ ;  /* 0x0000000800227210 */ /* 0x001fc40007f7e0ff */
[----:B-1----:R-:W-:Y:S02]  /*2fdd0*/  LEA.HI.X.SX32 R46, R251, R2, 0x1, P4 ;  /* 0x00000002fb2e7211 */ /* 0x002fe400020f0eff */
[----:B------:R-:W4:Y:S04]  /*2fde0*/  LDL.LU R251, [R1+0x144] ;  /* 0x0001440001fb7983 */ /* 0x000f280000300800 */
[----:B------:R0:W-:Y:S04]  /*2fdf0*/  STL [R1+0x11b8], R34 ;  /* 0x0011b82201007387 */ /* 0x0001e80000100800 */
[----:B------:R1:W-:Y:S01]  /*2fe00*/  STL [R1+0x119c], R46 ;  /* 0x00119c2e01007387 */ /* 0x0003e20000100800 */
[----:B0-----:R-:W-:-:S02]  /*2fe10*/  IADD3 R34, P4, R252, R8, RZ ;  /* 0x00000008fc227210 */ /* 0x001fc40007f9e0ff */
[-C--:B-1----:R-:W-:Y:S02]  /*2fe20*/  LEA.HI.X.SX32 R46, R44, R2.reuse, 0x1, P5 ;  /* 0x000000022c2e7211 */ /* 0x082fe400028f0eff */
[----:B------:R-:W4:Y:S04]  /*2fe30*/  LDL.LU R44, [R1+0x14c] ;  /* 0x00014c00012c7983 */ /* 0x000f280000300800 */
[----:B------:R-:W-:Y:S04]  /*2fe40*/  STL [R1+0x11c0], R34 ;  /* 0x0011c02201007387 */ /* 0x000fe80000100800 */
[----:B------:R0:W-:Y:S02]  /*2fe50*/  STL [R1+0x11a4], R46 ;  /* 0x0011a42e01007387 */ /* 0x0001e40000100800 */
[----:B0-----:R-:W-:-:S02]  /*2fe60*/  LEA.HI.X.SX32 R46, R7, R2, 0x1, P2 ;  /* 0x00000002072e7211 */ /* 0x001fc400010f0eff */
[----:B------:R-:W4:Y:S01]  /*2fe70*/  LDL.LU R7, [R1+0x208] ;  /* 0x0002080001077983 */ /* 0x000f220000300800 */
[----:B---3--:R-:W-:-:S05]  /*2fe80*/  IADD3 R34, P5, R43, R8, RZ ;  /* 0x000000082b227210 */ /* 0x008fca0007fbe0ff */
[----:B------:R0:W-:Y:S04]  /*2fe90*/  STL [R1+0x11c8], R34 ;  /* 0x0011c82201007387 */ /* 0x0001e80000100800 */
[----:B------:R1:W-:Y:S01]  /*2fea0*/  STL [R1+0x11ac], R46 ;  /* 0x0011ac2e01007387 */ /* 0x0003e20000100800 */
[----:B0-----:R-:W-:Y:S02]  /*2feb0*/  IADD3 R34, P2, R42, R8, RZ ;  /* 0x000000082a227210 */ /* 0x001fe40007f5e0ff */
[----:B-1----:R-:W-:Y:S02]  /*2fec0*/  LEA.HI.X.SX32 R46, R0, R2, 0x1, P3 ;  /* 0x00000002002e7211 */ /* 0x002fe400018f0eff */
[----:B------:R-:W3:Y:S04]  /*2fed0*/  LDL.LU R0, [R1+0x244] ;  /* 0x0002440001007983 */ /* 0x000ee80000300800 */
[----:B------:R0:W-:Y:S04]  /*2fee0*/  STL [R1+0x11d0], R34 ;  /* 0x0011d02201007387 */ /* 0x0001e80000100800 */
[----:B------:R1:W-:Y:S01]  /*2fef0*/  STL [R1+0x11b4], R46 ;  /* 0x0011b42e01007387 */ /* 0x0003e20000100800 */
[----:B0-----:R-:W-:-:S02]  /*2ff00*/  IADD3 R34, P3, R41, R8, RZ ;  /* 0x0000000829227210 */ /* 0x001fc40007f7e0ff */
        /* <DEDUP_REMOVED lines=14> */
[----:B--2---:R-:W-:-:S02]  /*2fff0*/  IADD3 R34, P2, R38, R8, RZ ;  /* 0x0000000826227210 */ /* 0x004fc40007f5e0ff */
[-C--:B0-----:R-:W-:Y:S02]  /*30000*/  LEA.HI.X.SX32 R46, R41, R2.reuse, 0x1, P3 ;  /* 0x00000002292e7211 */ /* 0x081fe400018f0eff */
[----:B------:R-:W2:Y:S04]  /*30010*/  LDL.LU R41, [R1+0x258] ;  /* 0x0002580001297983 */ /* 0x000ea80000300800 */
[----:B------:R-:W-:Y:S04]  /*30020*/  STL [R1+0x11f0], R34 ;  /* 0x0011f02201007387 */ /* 0x000fe80000100800 */
[----:B------:R0:W-:Y:S02]  /*30030*/  STL [R1+0x11d4], R46 ;  /* 0x0011d42e01007387 */ /* 0x0001e40000100800 */
[----:B0-----:R-:W-:-:S02]  /*30040*/  LEA.HI.X.SX32 R46, R40, R2, 0x1, P4 ;  /* 0x00000002282e7211 */ /* 0x001fc400020f0eff */
[----:B------:R-:W2:Y:S01]  /*30050*/  LDL.LU R40, [R1+0x260] ;  /* 0x0002600001287983 */ /* 0x000ea20000300800 */
[----:B----4-:R-:W-:-:S05]  /*30060*/  IADD3 R34, P3, R45, R8, RZ ;  /* 0x000000082d227210 */ /* 0x010fca0007f7e0ff */
[----:B------:R0:W-:Y:S04]  /*30070*/  STL [R1+0x11f8], R34 ;  /* 0x0011f82201007387 */ /* 0x0001e80000100800 */
[----:B------:R1:W-:Y:S01]  /*30080*/  STL [R1+0x11dc], R46 ;  /* 0x0011dc2e01007387 */ /* 0x0003e20000100800 */
[----:B0-----:R-:W-:Y:S02]  /*30090*/  IADD3 R34, P4, R37, R8, RZ ;  /* 0x0000000825227210 */ /* 0x001fe40007f9e0ff */
[-C--:B-1----:R-:W-:Y:S02]  /*300a0*/  LEA.HI.X.SX32 R46, R39, R2.reuse, 0x1, P5 ;  /* 0x00000002272e7211 */ /* 0x082fe400028f0eff */
        /* <DEDUP_REMOVED lines=26> */
[----:B------:R-:W-:Y:S04]  /*30250*/  STL [R1+0x1228], R34 ;  /* 0x0012282201007387 */ /* 0x000fe80000100800 */
[----:B------:R0:W-:Y:S02]  /*30260*/  STL [R1+0x120c], R46 ;  /* 0x00120c2e01007387 */ /* 0x0001e40000100800 */
[----:B0-----:R-:W-:Y:S02]  /*30270*/  LEA.HI.X.SX32 R46, R44, R2, 0x1, P3 ;  /* 0x000000022c2e7211 */ /* 0x001fe400018f0eff */
[-C--:B------:R-:W-:Y:S01]  /*30280*/  IADD3 R34, P2, R252, R8.reuse, RZ ;  /* 0x00000008fc227210 */ /* 0x080fe20007f5e0ff */
        /* <DEDUP_REMOVED lines=14> */
[----:B0-----:R-:W-:Y:S02]  /*30370*/  LEA.HI.X.SX32 R46, R252, R2, 0x1, P2 ;  /* 0x00000002fc2e7211 */ /* 0x001fe400010f0eff */
[----:B------:R-:W2:Y:S04]  /*30380*/  LDL.LU R252, [R1+0x294] ;  /* 0x0002940001fc7983 */ /* 0x000ea80000300800 */
[----:B------:R0:W-:Y:S04]  /*30390*/  STL [R1+0x1248], R34 ;  /* 0x0012482201007387 */ /* 0x0001e80000100800 */
[----:B------:R1:W-:Y:S01]  /*303a0*/  STL [R1+0x122c], R46 ;  /* 0x00122c2e01007387 */ /* 0x0003e20000100800 */
[----:B0-----:R-:W-:-:S02]  /*303b0*/  IADD3 R34, P2, R40, R8, RZ ;  /* 0x0000000828227210 */ /* 0x001fc40007f5e0ff */
[-C--:B-1----:R-:W-:Y:S02]  /*303c0*/  LEA.HI.X.SX32 R46, R43, R2.reuse, 0x1, P3 ;  /* 0x000000022b2e7211 */ /* 0x082fe400018f0eff */
        /* <DEDUP_REMOVED lines=39> */
[----:B------:R-:W3:Y:S01]  /*30640*/  LDL.LU R36, [R1+0x2d8] ;  /* 0x0002d80001247983 */ /* 0x000ee20000300800 */
[----:B------:R-:W-:-:S05]  /*30650*/  IADD3 R34, P2, R7, R8, RZ ;  /* 0x0000000807227210 */ /* 0x000fca0007f5e0ff */
[----:B------:R-:W-:Y:S04]  /*30660*/  STL [R1+0x1290], R34 ;  /* 0x0012902201007387 */ /* 0x000fe80000100800 */
[----:B------:R0:W-:Y:S02]  /*30670*/  STL [R1+0x1274], R46 ;  /* 0x0012742e01007387 */ /* 0x0001e40000100800 */
[----:B0-----:R-:W-:Y:S02]  /*30680*/  LEA.HI.X.SX32 R46, R251, R2, 0x1, P4 ;  /* 0x00000002fb2e7211 */ /* 0x001fe400020f0eff */
[----:B------:R-:W-:Y:S01]  /*30690*/  IADD3 R34, P3, R0, R8, RZ ;  /* 0x0000000800227210 */ /* 0x000fe20007f7e0ff */
[----:B------:R-:W3:Y:S04]  /*306a0*/  LDL.LU R251, [R1+0x2fc] ;  /* 0x0002fc0001fb7983 */ /* 0x000ee80000300800 */
[----:B------:R-:W-:Y:S04]  /*306b0*/  STL [R1+0x1298], R34 ;  /* 0x0012982201007387 */ /* 0x000fe80000100800 */
[----:B------:R0:W-:Y:S02]  /*306c0*/  STL [R1+0x127c], R46 ;  /* 0x00127c2e01007387 */ /* 0x0001e40000100800 */
[----:B0-----:R-:W-:-:S02]  /*306d0*/  LEA.HI.X.SX32 R46, R44, R2, 0x1, P5 ;  /* 0x000000022c2e7211 */ /* 0x001fc400028f0eff */
[-C--:B--2---:R-:W-:Y:S01]  /*306e0*/  IADD3 R34, P4, R252, R8.reuse, RZ ;  /* 0x00000008fc227210 */ /* 0x084fe20007f9e0ff */
[----:B------:R-:W2:Y:S04]  /*306f0*/  LDL.LU R44, [R1+0x300] ;  /* 0x00030000012c7983 */ /* 0x000ea80000300800 */
[----:B------:R0:W-:Y:S04]  /*30700*/  STL [R1+0x12a0], R34 ;  /* 0x0012a02201007387 */ /* 0x0001e80000100800 */
[----:B------:R1:W-:Y:S01]  /*30710*/  STL [R1+0x1284], R46 ;  /* 0x0012842e01007387 */ /* 0x0003e20000100800 */
[----:B0-----:R-:W-:-:S02]  /*30720*/  IADD3 R34, P5, R43, R8, RZ ;  /* 0x000000082b227210 */ /* 0x001fc40007fbe0ff */
[----:B-1----:R-:W-:Y:S02]  /*30730*/  LEA.HI.X.SX32 R46, R7, R2, 0x1, P2 ;  /* 0x00000002072e7211 */ /* 0x002fe400010f0eff */
        /* <DEDUP_REMOVED lines=49> */
[----:B--2---:R-:W-:Y:S01]  /*30a50*/  IADD3 R34, P3, R44, R8, RZ ;  /* 0x000000082c227210 */ /* 0x004fe20007f7e0ff */
[----:B------:R-:W2:Y:S04]  /*30a60*/  LDL.LU R37, [R1+0x394] ;  /* 0x0003940001257983 */ /* 0x000ea80000300800 */
[----:B------:R-:W-:Y:S04]  /*30a70*/  STL [R1+0x12f8], R34 ;  /* 0x0012f82201007387 */ /* 0x000fe80000100800 */
[----:B------:R0:W-:Y:S02]  /*30a80*/  STL [R1+0x12dc], R46 ;  /* 0x0012dc2e01007387 */ /* 0x0001e40000100800 */
[----:B0-----:R-:W-:-:S02]  /*30a90*/  LEA.HI.X.SX32 R46, R36, R2, 0x1, P5 ;  /* 0x00000002242e7211 */ /* 0x001fc400028f0eff */
[----:B------:R-:W-:Y:S01]  /*30aa0*/  IADD3 R34, P4, R7, R8, RZ ;  /* 0x0000000807227210 */ /* 0x000fe20007f9e0ff */
[----:B------:R-:W2:Y:S04]  /*30ab0*/  LDL.LU R36, [R1+0x398] ;  /* 0x0003980001247983 */ /* 0x000ea80000300800 */
[----:B------:R-:W-:Y:S04]  /*30ac0*/  STL [R1+0x1300], R34 ;  /* 0x0013002201007387 */ /* 0x000fe80000100800 */
[----:B------:R0:W-:Y:S02]  /*30ad0*/  STL [R1+0x12e4], R46 ;  /* 0x0012e42e01007387 */ /* 0x0001e40000100800 */
[----:B0-----:R-:W-:-:S02]  /*30ae0*/  LEA.HI.X.SX32 R46, R251, R2, 0x1, P2 ;  /* 0x00000002fb2e7211 */ /* 0x001fc400010f0eff */
[-C--:B------:R-:W-:Y:S01]  /*30af0*/  IADD3 R34, P5, R0, R8.reuse, RZ ;  /* 0x0000000800227210 */ /* 0x080fe20007fbe0ff */
        /* <DEDUP_REMOVED lines=45> */
[----:B--2---:R-:W-:-:S05]  /*30dd0*/  IADD3 R34, P2, R37, R8, RZ ;  /* 0x0000000825227210 */ /* 0x004fca0007f5e0ff */
[----:B------:R-:W-:Y:S04]  /*30de0*/  STL [R1+0x1350], R34 ;  /* 0x0013502201007387 */ /* 0x000fe80000100800 */
[----:B------:R0:W-:Y:S02]  /*30df0*/  STL [R1+0x1334], R46 ;  /* 0x0013342e01007387 */ /* 0x0001e40000100800 */
[----:B0-----:R-:W-:Y:S02]  /*30e00*/  LEA.HI.X.SX32 R46, R38, R2, 0x1, P4 ;  /* 0x00000002262e7211 */ /* 0x001fe400020f0eff */
[----:B------:R-:W-:Y:S01]  /*30e10*/  IADD3 R34, P3, R36, R8, RZ ;  /* 0x0000000824227210 */ /* 0x000fe20007f7e0ff */
        /* <DEDUP_REMOVED lines=9> */
[----:B------:R-:W2:Y:S01]  /*30eb0*/  LDL.LU R37, [R1+0x3d8] ;  /* 0x0003d80001257983 */ /* 0x000ea20000300800 */
[----:B------:R-:W-:-:S05]  /*30ec0*/  IADD3 R34, P5, R44, R8, RZ ;  /* 0x000000082c227210 */ /* 0x000fca0007fbe0ff */
        /* <DEDUP_REMOVED lines=70> */
[----:B------:R-:W-:Y:S04]  /*31330*/  STL [R1+0x13d8], R34 ;  /* 0x0013d82201007387 */ /* 0x000fe80000100800 */
[----:B------:R0:W-:Y:S02]  /*31340*/  STL [R1+0x13bc], R46 ;  /* 0x0013bc2e01007387 */ /* 0x0001e40000100800 */
[----:B0-----:R-:W-:Y:S02]  /*31350*/  LEA.HI.X.SX32 R46, R36, R2, 0x1, P5 ;  /* 0x00000002242e7211 */ /* 0x001fe400028f0eff */
[----:B------:R-:W-:Y:S01]  /*31360*/  IADD3 R34, P4, R7, R8, RZ ;  /* 0x0000000807227210 */ /* 0x000fe20007f9e0ff */
[----:B------:R-:W4:Y:S04]  /*31370*/  LDL.LU R36, [R1+0x414] ;  /* 0x0004140001247983 */ /* 0x000f280000300800 */
[----:B------:R-:W-:Y:S04]  /*31380*/  STL [R1+0x13e0], R34 ;  /* 0x0013e02201007387 */ /* 0x000fe80000100800 */
[----:B------:R0:W-:Y:S02]  /*31390*/  STL [R1+0x13c4], R46 ;  /* 0x0013c42e01007387 */ /* 0x0001e40000100800 */
[----:B0-----:R-:W-:-:S02]  /*313a0*/  LEA.HI.X.SX32 R46, R251, R2, 0x1, P2 ;  /* 0x00000002fb2e7211 */ /* 0x001fc400010f0eff */
[----:B------:R-:W4:Y:S01]  /*313b0*/  LDL.LU R251, [R1+0x418] ;  /* 0x0004180001fb7983 */ /* 0x000f220000300800 */
[----:B------:R-:W-:-:S05]  /*313c0*/  IADD3 R34, P5, R0, R8, RZ ;  /* 0x0000000800227210 */ /* 0x000fca0007fbe0ff */
[----:B------:R-:W-:Y:S04]  /*313d0*/  STL [R1+0x13e8], R34 ;  /* 0x0013e82201007387 */ /* 0x000fe80000100800 */
[----:B------:R0:W-:Y:S02]  /*313e0*/  STL [R1+0x13cc], R46 ;  /* 0x0013cc2e01007387 */ /* 0x0001e40000100800 */
[----:B0-----:R-:W-:Y:S02]  /*313f0*/  LEA.HI.X.SX32 R46, R44, R2, 0x1, P3 ;  /* 0x000000022c2e7211 */ /* 0x001fe400018f0eff */
        /* <DEDUP_REMOVED lines=62> */
[----:B------:R-:W-:Y:S04]  /*317e0*/  STL [R1+0x1450], R34 ;  /* 0x0014502201007387 */ /* 0x000fe80000100800 */
[----:B------:R0:W-:Y:S02]  /*317f0*/  STL [R1+0x1434], R46 ;  /* 0x0014342e01007387 */ /* 0x0001e40000100800 */
[----:B0-----:R-:W-:Y:S02]  /*31800*/  LEA.HI.X.SX32 R46, R251, R2, 0x1, P4 ;  /* 0x00000002fb2e7211 */ /* 0x001fe400020f0eff */
[-C--:B------:R-:W-:Y:S01]  /*31810*/  IADD3 R34, P3, R0, R8.reuse, RZ ;  /* 0x0000000800227210 */ /* 0x080fe20007f7e0ff */
        /* <DEDUP_REMOVED lines=64> */
[----:B------:R-:W-:Y:S01]  /*31c20*/  IADD3 R34, P4, R7, R8, RZ ;  /* 0x0000000807227210 */ /* 0x000fe20007f9e0ff */
        /* <DEDUP_REMOVED lines=472> */
[----:B------:R0:W-:Y:S01]  /*339b0*/  STL [R1+0x1ac0], R46 ;  /* 0x001ac02e01007387 */ /* 0x0001e20000100800 */
[-C--:B------:R-:W-:Y:S02]  /*339c0*/  LEA.HI.X.SX32 R45, R45, R2.reuse, 0x1, P5 ;  /* 0x000000022d2d7211 */ /* 0x080fe400028f0eff */
[----:B0-----:R-:W-:Y:S02]  /*339d0*/  LEA.HI.X.SX32 R46, R38, R2, 0x1, P4 ;  /* 0x00000002262e7211 */ /* 0x001fe400020f0eff */
[-C--:B------:R-:W-:Y:S01]  /*339e0*/  IADD3 R34, P3, R36, R8.reuse, RZ ;  /* 0x0000000824227210 */ /* 0x080fe20007f7e0ff */
[----:B------:R-:W4:Y:S04]  /*339f0*/  LDL.LU R38, [R1+0x120] ;  /* 0x0001200001267983 */ /* 0x000f280000300800 */
[----:B------:R-:W-:Y:S04]  /*33a00*/  STL [R1+0x1ae4], R34 ;  /* 0x001ae42201007387 */ /* 0x000fe80000100800 */
[----:B------:R0:W-:Y:S04]  /*33a10*/  STL [R1+0x1ac8], R46 ;  /* 0x001ac82e01007387 */ /* 0x0001e80000100800 */
[----:B0-----:R-:W4:Y:S01]  /*33a20*/  LDL.LU R46, [R1+0x118] ;  /* 0x00011800012e7983 */ /* 0x001f220000300800 */
[----:B------:R-:W-:-:S05]  /*33a30*/  IADD3 R34, P4, R251, R8, RZ ;  /* 0x00000008fb227210 */ /* 0x000fca0007f9e0ff */
[----:B------:R-:W-:Y:S04]  /*33a40*/  STL [R1+0x1aec], R34 ;  /* 0x001aec2201007387 */ /* 0x000fe80000100800 */
[----:B------:R0:W-:Y:S02]  /*33a50*/  STL [R1+0x1ad0], R45 ;  /* 0x001ad02d01007387 */ /* 0x0001e40000100800 */
[----:B0-----:R-:W-:Y:S02]  /*33a60*/  LEA.HI.X.SX32 R45, R37, R2, 0x1, P2 ;  /* 0x00000002252d7211 */ /* 0x001fe400010f0eff */
        /* <DEDUP_REMOVED lines=8> */
[----:B------:R0:W-:Y:S01]  /*33af0*/  STL [R1+0x1ae0], R45 ;  /* 0x001ae02d01007387 */ /* 0x0001e20000100800 */
[-C--:B------:R-:W-:Y:S02]  /*33b00*/  LEA.HI.X.SX32 R44, R44, R2.reuse, 0x1, P5 ;  /* 0x000000022c2c7211 */ /* 0x080fe400028f0eff */
[----:B0-----:R-:W-:Y:S02]  /*33b10*/  LEA.HI.X.SX32 R45, R251, R2, 0x1, P4 ;  /* 0x00000002fb2d7211 */ /* 0x001fe400020f0eff */
[-C--:B------:R-:W-:Y:S01]  /*33b20*/  IADD3 R34, P3, R0, R8.reuse, RZ ;  /* 0x0000000800227210 */ /* 0x080fe20007f7e0ff */
[----:B------:R-:W2:Y:S04]  /*33b30*/  LDL.LU R251, [R1+0x100] ;  /* 0x0001000001fb7983 */ /* 0x000ea80000300800 */
[----:B------:R-:W-:Y:S04]  /*33b40*/  STL [R1+0x1b04], R34 ;  /* 0x001b042201007387 */ /* 0x000fe80000100800 */
[----:B------:R0:W-:Y:S04]  /*33b50*/  STL [R1+0x1ae8], R45 ;  /* 0x001ae82d01007387 */ /* 0x0001e80000100800 */
[----:B0-----:R-:W2:Y:S01]  /*33b60*/  LDL.LU R45, [R1+0xfc] ;  /* 0x0000fc00012d7983 */ /* 0x001ea20000300800 */
[----:B------:R-:W-:-:S05]  /*33b70*/  IADD3 R34, P4, R252, R8, RZ ;  /* 0x00000008fc227210 */ /* 0x000fca0007f9e0ff */
[----:B------:R-:W-:Y:S04]  /*33b80*/  STL [R1+0x1b0c], R34 ;  /* 0x001b0c2201007387 */ /* 0x000fe80000100800 */
[----:B------:R0:W-:Y:S02]  /*33b90*/  STL [R1+0x1af0], R44 ;  /* 0x001af02c01007387 */ /* 0x0001e40000100800 */
[----:B0-----:R-:W-:Y:S02]  /*33ba0*/  LEA.HI.X.SX32 R44, R7, R2, 0x1, P2 ;  /* 0x00000002072c7211 */ /* 0x001fe400010f0eff */
        /* <DEDUP_REMOVED lines=11> */
[----:B----4-:R-:W-:Y:S02]  /*33c60*/  IADD3 R34, P3, R41, R8, RZ ;  /* 0x0000000829227210 */ /* 0x010fe40007f7e0ff */
[----:B------:R-:W-:-:S03]  /*33c70*/  LEA.HI.X.SX32 R43, R43, R2, 0x1, P5 ;  /* 0x000000022b2b7211 */ /* 0x000fc600028f0eff */
[----:B------:R-:W-:Y:S04]  /*33c80*/  STL [R1+0x1b24], R34 ;  /* 0x001b242201007387 */ /* 0x000fe80000100800 */
[----:B------:R0:W-:Y:S04]  /*33c90*/  STL [R1+0x1b08], R44 ;  /* 0x001b082c01007387 */ /* 0x0001e80000100800 */
[----:B0-----:R-:W4:Y:S01]  /*33ca0*/  LDL.LU R44, [R1+0xc8] ;  /* 0x0000c800012c7983 */ /* 0x001f220000300800 */
[----:B------:R-:W-:-:S05]  /*33cb0*/  IADD3 R34, P4, R40, R8, RZ ;  /* 0x0000000828227210 */ /* 0x000fca0007f9e0ff */
[----:B------:R-:W-:Y:S04]  /*33cc0*/  STL [R1+0x1b2c], R34 ;  /* 0x001b2c2201007387 */ /* 0x000fe80000100800 */
[----:B------:R0:W-:Y:S04]  /*33cd0*/  STL [R1+0x1b10], R43 ;  /* 0x001b102b01007387 */ /* 0x0001e80000100800 */
[----:B0-----:R-:W4:Y:S01]  /*33ce0*/  LDL.LU R43, [R1+0xc4] ;  /* 0x0000c400012b7983 */ /* 0x001f220000300800 */
[----:B------:R-:W-:Y:S02]  /*33cf0*/  LEA.HI.X.SX32 R42, R42, R2, 0x1, P2 ;  /* 0x000000022a2a7211 */ /* 0x000fe400010f0eff */
[----:B------:R-:W-:-:S05]  /*33d00*/  IADD3 R34, P5, R39, R8, RZ ;  /* 0x0000000827227210 */ /* 0x000fca0007fbe0ff */
[----:B------:R-:W-:Y:S04]  /*33d10*/  STL [R1+0x1b34], R34 ;  /* 0x001b342201007387 */ /* 0x000fe80000100800 */
[----:B------:R0:W-:Y:S01]  /*33d20*/  STL [R1+0x1b18], R42 ;  /* 0x001b182a01007387 */ /* 0x0001e20000100800 */
[----:B------:R-:W-:-:S03]  /*33d30*/  LEA.HI.X.SX32 R47, R41, R2, 0x1, P3 ;  /* 0x00000002292f7211 */ /* 0x000fc600018f0eff */
[----:B0-----:R-:W4:Y:S01]  /*33d40*/  LDL.LU R42, [R1+0xc0] ;  /* 0x0000c000012a7983 */ /* 0x001f220000300800 */
[----:B------:R-:W-:-:S05]  /*33d50*/  IADD3 R34, P2, R38, R8, RZ ;  /* 0x0000000826227210 */ /* 0x000fca0007f5e0ff */
[----:B------:R0:W-:Y:S04]  /*33d60*/  STL [R1+0x1b3c], R34 ;  /* 0x001b3c2201007387 */ /* 0x0001e80000100800 */
[----:B------:R-:W4:Y:S04]  /*33d70*/  LDL.LU R41, [R1+0xbc] ;  /* 0x0000bc0001297983 */ /* 0x000f280000300800 */
[----:B------:R1:W-:Y:S01]  /*33d80*/  STL [R1+0x1b20], R47 ;  /* 0x001b202f01007387 */ /* 0x0003e20000100800 */
[----:B0-----:R-:W-:Y:S02]  /*33d90*/  IADD3 R34, P3, R46, R8, RZ ;  /* 0x000000082e227210 */ /* 0x001fe40007f7e0ff */
[----:B-1----:R-:W-:-:S03]  /*33da0*/  LEA.HI.X.SX32 R47, R40, R2, 0x1, P4 ;  /* 0x00000002282f7211 */ /* 0x002fc600020f0eff */
[----:B------:R0:W-:Y:S04]  /*33db0*/  STL [R1+0x1b44], R34 ;  /* 0x001b442201007387 */ /* 0x0001e80000100800 */
[----:B------:R-:W4:Y:S04]  /*33dc0*/  LDL.LU R40, [R1+0xb8] ;  /* 0x0000b80001287983 */ /* 0x000f280000300800 */
[----:B------:R1:W-:Y:S01]  /*33dd0*/  STL [R1+0x1b28], R47 ;  /* 0x001b282f01007387 */ /* 0x0003e20000100800 */
[----:B0-----:R-:W-:Y:S02]  /*33de0*/  IADD3 R34, P4, R37, R8, RZ ;  /* 0x0000000825227210 */ /* 0x001fe40007f9e0ff */
[----:B-1----:R-:W-:-:S03]  /*33df0*/  LEA.HI.X.SX32 R47, R39, R2, 0x1, P5 ;  /* 0x00000002272f7211 */ /* 0x002fc600028f0eff */
[----:B------:R-:W-:Y:S04]  /*33e00*/  STL [R1+0x1b4c], R34 ;  /* 0x001b4c2201007387 */ /* 0x000fe80000100800 */
[----:B------:R-:W4:Y:S04]  /*33e10*/  LDL.LU R39, [R1+0xb4] ;  /* 0x0000b40001277983 */ /* 0x000f280000300800 */
[----:B------:R0:W-:Y:S02]  /*33e20*/  STL [R1+0x1b30], R47 ;  /* 0x001b302f01007387 */ /* 0x0001e40000100800 */
[----:B0-----:R-:W-:-:S02]  /*33e30*/  LEA.HI.X.SX32 R47, R38, R2, 0x1, P2 ;  /* 0x00000002262f7211 */ /* 0x001fc400010f0eff */
[----:B---3--:R-:W-:-:S05]  /*33e40*/  IADD3 R34, P5, R36, R8, RZ ;  /* 0x0000000824227210 */ /* 0x008fca0007fbe0ff */
[----:B------:R-:W-:Y:S04]  /*33e50*/  STL [R1+0x1b54], R34 ;  /* 0x001b542201007387 */ /* 0x000fe80000100800 */
[----:B------:R-:W3:Y:S04]  /*33e60*/  LDL.LU R38, [R1+0xb0] ;  /* 0x0000b00001267983 */ /* 0x000ee80000300800 */
[----:B------:R0:W-:Y:S02]  /*33e70*/  STL [R1+0x1b38], R47 ;  /* 0x001b382f01007387 */ /* 0x0001e40000100800 */
[----:B0-----:R-:W-:-:S02]  /*33e80*/  LEA.HI.X.SX32 R47, R46, R2, 0x1, P3 ;  /* 0x000000022e2f7211 */ /* 0x001fc400018f0eff */
[----:B--2---:R-:W-:-:S05]  /*33e90*/  IADD3 R34, P2, R251, R8, RZ ;  /* 0x00000008fb227210 */ /* 0x004fca0007f5e0ff */
[----:B------:R0:W-:Y:S04]  /*33ea0*/  STL [R1+0x1b5c], R34 ;  /* 0x001b5c2201007387 */ /* 0x0001e80000100800 */
[----:B------:R-:W-:Y:S01]  /*33eb0*/  STL [R1+0x1b40], R47 ;  /* 0x001b402f01007387 */ /* 0x000fe20000100800 */
[----:B0-----:R-:W-:-:S03]  /*33ec0*/  LEA.HI.X.SX32 R34, R37, R2, 0x1, P4 ;  /* 0x0000000225227211 */ /* 0x001fc600020f0eff */
[----:B------:R-:W2:Y:S01]  /*33ed0*/  LDL.LU R37, [R1+0xac] ;  /* 0x0000ac0001257983 */ /* 0x000ea20000300800 */
        /* <DEDUP_REMOVED lines=12> */
[----:B------:R0:W-:Y:S04]  /*33fa0*/  STL [R1+0x1b58], R34 ;  /* 0x001b582201007387 */ /* 0x0001e80000100800 */
[----:B------:R-:W2:Y:S01]  /*33fb0*/  LDL.LU R47, [R1+0xa0] ;  /* 0x0000a000012f7983 */ /* 0x000ea20000300800 */
[----:B0-----:R-:W-:Y:S02]  /*33fc0*/  LEA.HI.X.SX32 R34, R45, R2, 0x1, P3 ;  /* 0x000000022d227211 */ /* 0x001fe400018f0eff */
[----:B------:R-:W-:-:S05]  /*33fd0*/  IADD3 R46, P2, R252, R8, RZ ;  /* 0x00000008fc2e7210 */ /* 0x000fca0007f5e0ff */
[----:B------:R-:W-:Y:S04]  /*33fe0*/  STL [R1+0x1b7c], R46 ;  /* 0x001b7c2e01007387 */ /* 0x000fe80000100800 */
[----:B------:R0:W-:Y:S02]  /*33ff0*/  STL [R1+0x1b60], R34 ;  /* 0x001b602201007387 */ /* 0x0001e40000100800 */
[----:B0-----:R-:W-:Y:S02]  /*34000*/  LEA.HI.X.SX32 R34, R7, R2, 0x1, P4 ;  /* 0x0000000207227211 */ /* 0x001fe400020f0eff */
[----:B------:R-:W2:Y:S01]  /*34010*/  LDL.LU R7, [R1+0x9c] ;  /* 0x00009c0001077983 */ /* 0x000ea20000300800 */
[----:B----4-:R-:W-:-:S05]  /*34020*/  IADD3 R45, P3, R44, R8, RZ ;  /* 0x000000082c2d7210 */ /* 0x010fca0007f7e0ff */
[----:B------:R0:W-:Y:S04]  /*34030*/  STL [R1+0x1b84], R45 ;  /* 0x001b842d01007387 */ /* 0x0001e80000100800 */
[----:B------:R1:W-:Y:S01]  /*34040*/  STL [R1+0x1b68], R34 ;  /* 0x001b682201007387 */ /* 0x0003e20000100800 */
[----:B------:R-:W-:Y:S02]  /*34050*/  IADD3 R46, P4, R43, R8, RZ ;  /* 0x000000082b2e7210 */ /* 0x000fe40007f9e0ff */
[----:B0-----:R-:W-:-:S03]  /*34060*/  LEA.HI.X.SX32 R45, R0, R2, 0x1, P5 ;  /* 0x00000002002d7211 */ /* 0x001fc600028f0eff */
[----:B------:R-:W-:Y:S04]  /*34070*/  STL [R1+0x1b8c], R46 ;  /* 0x001b8c2e01007387 */ /* 0x000fe80000100800 */
[----:B------:R-:W4:Y:S04]  /*34080*/  LDL.LU R0, [R1+0x98] ;  /* 0x0000980001007983 */ /* 0x000f280000300800 */
[----:B------:R0:W-:Y:S01]  /*34090*/  STL [R1+0x1b70], R45 ;  /* 0x001b702d01007387 */ /* 0x0001e20000100800 */
[----:B-1----:R-:W-:Y:S02]  /*340a0*/  IADD3 R34, P5, R42, R8, RZ ;  /* 0x000000082a227210 */ /* 0x002fe40007fbe0ff */
[----:B0-----:R-:W-:-:S03]  /*340b0*/  LEA.HI.X.SX32 R45, R252, R2, 0x1, P2 ;  /* 0x00000002fc2d7211 */ /* 0x001fc600010f0eff */
[----:B------:R0:W-:Y:S04]  /*340c0*/  STL [R1+0x1b94], R34 ;  /* 0x001b942201007387 */ /* 0x0001e80000100800 */
[----:B------:R-:W4:Y:S01]  /*340d0*/  LDL.LU R252, [R1+0x94] ;  /* 0x0000940001fc7983 */ /* 0x000f220000300800 */
[----:B0-----:R-:W-:-:S03]  /*340e0*/  IADD3 R34, P2, R41, R8, RZ ;  /* 0x0000000829227210 */ /* 0x001fc60007f5e0ff */
[----:B------:R-:W-:Y:S04]  /*340f0*/  STL [R1+0x1b78], R45 ;  /* 0x001b782d01007387 */ /* 0x000fe80000100800 */
[----:B------:R0:W-:Y:S01]  /*34100*/  STL [R1+0x1b9c], R34 ;  /* 0x001b9c2201007387 */ /* 0x0001e20000100800 */
[----:B------:R-:W-:-:S03]  /*34110*/  LEA.HI.X.SX32 R44, R44, R2, 0x1, P3 ;  /* 0x000000022c2c7211 */ /* 0x000fc600018f0eff */
[----:B------:R-:W4:Y:S01]  /*34120*/  LDL.LU R46, [R1+0x90] ;  /* 0x00009000012e7983 */ /* 0x000f220000300800 */
[----:B------:R-:W-:-:S03]  /*34130*/  LEA.HI.X.SX32 R43, R43, R2, 0x1, P4 ;  /* 0x000000022b2b7211 */ /* 0x000fc600020f0eff */
[----:B------:R-:W-:Y:S01]  /*34140*/  STL [R1+0x1b80], R44 ;  /* 0x001b802c01007387 */ /* 0x000fe20000100800 */
[----:B0-----:R-:W-:-:S05]  /*34150*/  IADD3 R34, P3, R40, R8, RZ ;  /* 0x0000000828227210 */ /* 0x001fca0007f7e0ff */
[----:B------:R0:W-:Y:S01]  /*34160*/  STL [R1+0x1ba4], R34 ;  /* 0x001ba42201007387 */ /* 0x0001e20000100800 */
[----:B------:R-:W-:-:S03]  /*34170*/  LEA.HI.X.SX32 R42, R42, R2, 0x1, P5 ;  /* 0x000000022a2a7211 */ /* 0x000fc600028f0eff */
[----:B------:R-:W4:Y:S04]  /*34180*/  LDL.LU R45, [R1+0x8c] ;  /* 0x00008c00012d7983 */ /* 0x000f280000300800 */
[----:B------:R-:W-:Y:S01]  /*34190*/  STL [R1+0x1b88], R43 ;  /* 0x001b882b01007387 */ /* 0x000fe20000100800 */
[----:B0-----:R-:W-:-:S05]  /*341a0*/  IADD3 R34, P4, R39, R8, RZ ;  /* 0x0000000827227210 */ /* 0x001fca0007f9e0ff */
[----:B------:R3:W-:Y:S01]  /*341b0*/  STL [R1+0x1bac], R34 ;  /* 0x001bac2201007387 */ /* 0x0007e20000100800 */
[----:B------:R-:W-:-:S03]  /*341c0*/  LEA.HI.X.SX32 R41, R41, R2, 0x1, P2 ;  /* 0x0000000229297211 */ /* 0x000fc600010f0eff */
[----:B------:R-:W4:Y:S01]  /*341d0*/  LDL.LU R44, [R1+0x88] ;  /* 0x00008800012c7983 */ /* 0x000f220000300800 */
[----:B------:R-:W-:-:S03]  /*341e0*/  LEA.HI.X.SX32 R40, R40, R2, 0x1, P3 ;  /* 0x0000000228287211 */ /* 0x000fc600018f0eff */
[----:B------:R0:W-:Y:S01]  /*341f0*/  STL [R1+0x1b90], R42 ;  /* 0x001b902a01007387 */ /* 0x0001e20000100800 */
[----:B------:R-:W-:Y:S02]  /*34200*/  LEA.HI.X.SX32 R39, R39, R2, 0x1, P4 ;  /* 0x0000000227277211 */ /* 0x000fe400020f0eff */
[----:B---3--:R-:W-:-:S05]  /*34210*/  IADD3 R34, P5, R38, R8, RZ ;  /* 0x0000000826227210 */ /* 0x008fca0007fbe0ff */
[----:B------:R2:W-:Y:S04]  /*34220*/  STL [R1+0x1bb4], R34 ;  /* 0x001bb42201007387 */ /* 0x0005e80000100800 */
[----:B------:R-:W3:Y:S04]  /*34230*/  LDL.LU R43, [R1+0x84] ;  /* 0x00008400012b7983 */ /* 0x000ee80000300800 */
[----:B------:R1:W-:Y:S04]  /*34240*/  STL [R1+0x1b98], R41 ;  /* 0x001b982901007387 */ /* 0x0003e80000100800 */
[----:B0-----:R-:W3:Y:S01]  /*34250*/  LDL.LU R42, [R1+0x80] ;  /* 0x00008000012a7983 */ /* 0x001ee20000300800 */
[----:B------:R-:W-:-:S02]  /*34260*/  LEA.HI.X.SX32 R38, R38, R2, 0x1, P5 ;  /* 0x0000000226267211 */ /* 0x000fc400028f0eff */
[----:B--2---:R-:W-:-:S05]  /*34270*/  IADD3 R34, P2, R37, R8, RZ ;  /* 0x0000000825227210 */ /* 0x004fca0007f5e0ff */
[----:B------:R0:W-:Y:S04]  /*34280*/  STL [R1+0x1bbc], R34 ;  /* 0x001bbc2201007387 */ /* 0x0001e80000100800 */
[----:B------:R2:W-:Y:S04]  /*34290*/  STL [R1+0x1ba0], R40 ;  /* 0x001ba02801007387 */ /* 0x0005e80000100800 */
[----:B-1----:R-:W3:Y:S01]  /*342a0*/  LDL.LU R41, [R1+0x7c] ;  /* 0x00007c0001297983 */ /* 0x002ee20000300800 */
[----:B0-----:R-:W-:-:S05]  /*342b0*/  IADD3 R34, P3, R36, R8, RZ ;  /* 0x0000000824227210 */ /* 0x001fca0007f7e0ff */
[----:B------:R0:W-:Y:S04]  /*342c0*/  STL [R1+0x1bc4], R34 ;  /* 0x001bc42201007387 */ /* 0x0001e80000100800 */
[----:B------:R1:W-:Y:S04]  /*342d0*/  STL [R1+0x1ba8], R39 ;  /* 0x001ba82701007387 */ /* 0x0003e80000100800 */
[----:B--2---:R-:W2:Y:S01]  /*342e0*/  LDL.LU R40, [R1+0x78] ;  /* 0x0000780001287983 */ /* 0x004ea20000300800 */
[----:B0-----:R-:W-:-:S05]  /*342f0*/  IADD3 R34, P4, R251, R8, RZ ;  /* 0x00000008fb227210 */ /* 0x001fca0007f9e0ff */
[----:B------:R0:W-:Y:S01]  /*34300*/  STL [R1+0x1bcc], R34 ;  /* 0x001bcc2201007387 */ /* 0x0001e20000100800 */
[----:B------:R-:W-:-:S03]  /*34310*/  LEA.HI.X.SX32 R37, R37, R2, 0x1, P2 ;  /* 0x0000000225257211 */ /* 0x000fc600010f0eff */
[----:B-1----:R-:W2:Y:S01]  /*34320*/  LDL.LU R39, [R1+0x74] ;  /* 0x0000740001277983 */ /* 0x002ea20000300800 */
[----:B0-----:R-:W-:-:S03]  /*34330*/  IADD3 R34, P5, R47, R8, RZ ;  /* 0x000000082f227210 */ /* 0x001fc60007fbe0ff */
[----:B------:R0:W-:Y:S04]  /*34340*/  STL [R1+0x1bb0], R38 ;  /* 0x001bb02601007387 */ /* 0x0001e80000100800 */
[----:B------:R1:W-:Y:S01]  /*34350*/  STL [R1+0x1bd4], R34 ;  /* 0x001bd42201007387 */ /* 0x0003e20000100800 */
[----:B------:R-:W-:-:S03]  /*34360*/  LEA.HI.X.SX32 R36, R36, R2, 0x1, P3 ;  /* 0x0000000224247211 */ /* 0x000fc600018f0eff */
[----:B0-----:R-:W2:Y:S04]  /*34370*/  LDL.LU R38, [R1+0x70] ;  /* 0x0000700001267983 */ /* 0x001ea80000300800 */
[----:B------:R0:W-:Y:S01]  /*34380*/  STL [R1+0x1bb8], R37 ;  /* 0x001bb82501007387 */ /* 0x0001e20000100800 */
[----:B-1----:R-:W-:-:S05]  /*34390*/  IADD3 R34, P2, R7, R8, RZ ;  /* 0x0000000807227210 */ /* 0x002fca0007f5e0ff */
[----:B------:R-:W-:Y:S04]  /*343a0*/  STL [R1+0x1bdc], R34 ;  /* 0x001bdc2201007387 */ /* 0x000fe80000100800 */
[----:B0-----:R-:W2:Y:S04]  /*343b0*/  LDL.LU R37, [R1+0x6c] ;  /* 0x00006c0001257983 */ /* 0x001ea80000300800 */
[----:B------:R0:W-:Y:S01]  /*343c0*/  STL [R1+0x1bc0], R36 ;  /* 0x001bc02401007387 */ /* 0x0001e20000100800 */
[----:B------:R-:W-:-:S03]  /*343d0*/  LEA.HI.X.SX32 R48, R251, R2, 0x1, P4 ;  /* 0x00000002fb307211 */ /* 0x000fc600020f0eff */
[----:B0-----:R-:W2:Y:S01]  /*343e0*/  LDL.LU R36, [R1+0x68] ;  /* 0x0000680001247983 */ /* 0x001ea20000300800 */
[----:B----4-:R-:W-:-:S05]  /*343f0*/  IADD3 R34, P3, R0, R8, RZ ;  /* 0x0000000800227210 */ /* 0x010fca0007f7e0ff */
[----:B------:R0:W-:Y:S04]  /*34400*/  STL [R1+0x1be4], R34 ;  /* 0x001be42201007387 */ /* 0x0001e80000100800 */
[----:B------:R-:W4:Y:S04]  /*34410*/  LDL.LU R251, [R1+0x64] ;  /* 0x0000640001fb7983 */ /* 0x000f280000300800 */
[----:B------:R1:W-:Y:S01]  /*34420*/  STL [R1+0x1bc8], R48 ;  /* 0x001bc83001007387 */ /* 0x0003e20000100800 */
[----:B0-----:R-:W-:Y:S02]  /*34430*/  IADD3 R34, P4, R252, R8, RZ ;  /* 0x00000008fc227210 */ /* 0x001fe40007f9e0ff */
[----:B-1----:R-:W-:-:S03]  /*34440*/  LEA.HI.X.SX32 R48, R47, R2, 0x1, P5 ;  /* 0x000000022f307211 */ /* 0x002fc600028f0eff */
[----:B------:R0:W-:Y:S04]  /*34450*/  STL [R1+0x1bec], R34 ;  /* 0x001bec2201007387 */ /* 0x0001e80000100800 */
[----:B------:R-:W-:Y:S01]  /*34460*/  STL [R1+0x1bd0], R48 ;  /* 0x001bd03001007387 */ /* 0x000fe20000100800 */
[----:B0-----:R-:W-:-:S03]  /*34470*/  LEA.HI.X.SX32 R34, R7, R2, 0x1, P2 ;  /* 0x0000000207227211 */ /* 0x001fc600010f0eff */
        /* <DEDUP_REMOVED lines=8> */
[----:B------:R-:W-:Y:S01]  /*34500*/  STL [R1+0x1be0], R34 ;  /* 0x001be02201007387 */ /* 0x000fe20000100800 */
[----:B------:R-:W-:Y:S02]  /*34510*/  IADD3 R48, P3, R44, R8, RZ ;  /* 0x000000082c307210 */ /* 0x000fe40007f7e0ff */
[----:B0-----:R-:W-:-:S03]  /*34520*/  LEA.HI.X.SX32 R47, R252, R2, 0x1, P4 ;  /* 0x00000002fc2f7211 */ /* 0x001fc600020f0eff */
[----:B------:R-:W-:Y:S04]  /*34530*/  STL [R1+0x1c04], R48 ;  /* 0x001c043001007387 */ /* 0x000fe80000100800 */
[----:B------:R-:W4:Y:S04]  /*34540*/  LDL.LU R252, [R1+0x58] ;  /* 0x0000580001fc7983 */ /* 0x000f280000300800 */
[----:B------:R0:W-:Y:S01]  /*34550*/  STL [R1+0x1be8], R47 ;  /* 0x001be82f01007387 */ /* 0x0001e20000100800 */
[-C--:B------:R-:W-:Y:S02]  /*34560*/  LEA.HI.X.SX32 R44, R44, R2.reuse, 0x1, P3 ;  /* 0x000000022c2c7211 */ /* 0x080fe400018f0eff */
[----:B0-----:R-:W-:-:S02]  /*34570*/  LEA.HI.X.SX32 R47, R46, R2, 0x1, P5 ;  /* 0x000000022e2f7211 */ /* 0x001fc400028f0eff */
[----:B---3--:R-:W-:-:S05]  /*34580*/  IADD3 R34, P4, R43, R8, RZ ;  /* 0x000000082b227210 */ /* 0x008fca0007f9e0ff */
[----:B------:R0:W-:Y:S01]  /*34590*/  STL [R1+0x1c0c], R34 ;  /* 0x001c0c2201007387 */ /* 0x0001e20000100800 */
[----:B------:R-:W-:-:S03]  /*345a0*/  IADD3 R46, P5, R42, R8, RZ ;  /* 0x000000082a2e7210 */ /* 0x000fc60007fbe0ff */
[----:B------:R1:W-:Y:S04]  /*345b0*/  STL [R1+0x1bf0], R47 ;  /* 0x001bf02f01007387 */ /* 0x0003e80000100800 */
[----:B------:R-:W3:Y:S01]  /*345c0*/  LDL.LU R48, [R1+0x54] ;  /* 0x0000540001307983 */ /* 0x000ee20000300800 */
[----:B0-----:R-:W-:-:S03]  /*345d0*/  LEA.HI.X.SX32 R34, R45, R2, 0x1, P2 ;  /* 0x000000022d227211 */ /* 0x001fc600010f0eff */
[----:B------:R-:W-:Y:S04]  /*345e0*/  STL [R1+0x1c14], R46 ;  /* 0x001c142e01007387 */ /* 0x000fe80000100800 */
[----:B------:R2:W-:Y:S01]  /*345f0*/  STL [R1+0x1bf8], R34 ;  /* 0x001bf82201007387 */ /* 0x0005e20000100800 */
[----:B------:R-:W-:-:S05]  /*34600*/  IADD3 R45, P2, R41, R8, RZ ;  /* 0x00000008292d7210 */ /* 0x000fca0007f5e0ff */
[----:B------:R-:W-:Y:S04]  /*34610*/  STL [R1+0x1c1c], R45 ;  /* 0x001c1c2d01007387 */ /* 0x000fe80000100800 */
[----:B-1----:R-:W3:Y:S04]  /*34620*/  LDL.LU R47, [R1+0x50] ;  /* 0x00005000012f7983 */ /* 0x002ee80000300800 */
[----:B------:R0:W-:Y:S01]  /*34630*/  STL [R1+0x1c00], R44 ;  /* 0x001c002c01007387 */ /* 0x0001e20000100800 */
[----:B--2---:R-:W-:Y:S02]  /*34640*/  IADD3 R34, P3, R40, R8, RZ ;  /* 0x0000000828227210 */ /* 0x004fe40007f7e0ff */
[----:B0-----:R-:W-:-:S03]  /*34650*/  LEA.HI.X.SX32 R44, R43, R2, 0x1, P4 ;  /* 0x000000022b2c7211 */ /* 0x001fc600020f0eff */
[----:B------:R0:W-:Y:S04]  /*34660*/  STL [R1+0x1c24], R34 ;  /* 0x001c242201007387 */ /* 0x0001e80000100800 */
[----:B------:R-:W-:Y:S04]  /*34670*/  STL [R1+0x1c08], R44 ;  /* 0x001c082c01007387 */ /* 0x000fe80000100800 */
[----:B------:R-:W2:Y:S01]  /*34680*/  LDL.LU R46, [R1+0x4c] ;  /* 0x00004c00012e7983 */ /* 0x000ea20000300800 */
[----:B0-----:R-:W-:Y:S02]  /*34690*/  LEA.HI.X.SX32 R34, R42, R2, 0x1, P5 ;  /* 0x000000022a227211 */ /* 0x001fe400028f0eff */
[----:B------:R-:W-:-:S05]  /*346a0*/  IADD3 R43, P4, R39, R8, RZ ;  /* 0x00000008272b7210 */ /* 0x000fca0007f9e0ff */
[----:B------:R-:W-:Y:S01]  /*346b0*/  STL [R1+0x1c2c], R43 ;  /* 0x001c2c2b01007387 */ /* 0x000fe20000100800 */
[----:B------:R-:W-:-:S03]  /*346c0*/  LEA.HI.X.SX32 R40, R40, R2, 0x1, P3 ;  /* 0x0000000228287211 */ /* 0x000fc600018f0eff */
[----:B------:R0:W-:Y:S01]  /*346d0*/  STL [R1+0x1c10], R34 ;  /* 0x001c102201007387 */ /* 0x0001e20000100800 */
[----:B------:R-:W-:Y:S02]  /*346e0*/  IADD3 R42, P5, R38, R8, RZ ;  /* 0x00000008262a7210 */ /* 0x000fe40007fbe0ff */
[----:B0-----:R-:W-:-:S03]  /*346f0*/  LEA.HI.X.SX32 R34, R41, R2, 0x1, P2 ;  /* 0x0000000229227211 */ /* 0x001fc600010f0eff */
[----:B------:R-:W-:Y:S04]  /*34700*/  STL [R1+0x1c34], R42 ;  /* 0x001c342a01007387 */ /* 0x000fe80000100800 */
[----:B------:R0:W-:Y:S01]  /*34710*/  STL [R1+0x1c18], R34 ;  /* 0x001c182201007387 */ /* 0x0001e20000100800 */
[----:B------:R-:W-:Y:S02]  /*34720*/  LEA.HI.X.SX32 R39, R39, R2, 0x1, P4 ;  /* 0x0000000227277211 */ /* 0x000fe400020f0eff */
[----:B------:R-:W-:-:S05]  /*34730*/  IADD3 R41, P2, R37, R8, RZ ;  /* 0x0000000825297210 */ /* 0x000fca0007f5e0ff */
[----:B------:R-:W-:Y:S04]  /*34740*/  STL [R1+0x1c3c], R41 ;  /* 0x001c3c2901007387 */ /* 0x000fe80000100800 */
[----:B------:R-:W-:Y:S04]  /*34750*/  STL [R1+0x1c20], R40 ;  /* 0x001c202801007387 */ /* 0x000fe80000100800 */
[----:B------:R-:W2:Y:S01]  /*34760*/  LDL.LU R45, [R1+0x44] ;  /* 0x00004400012d7983 */ /* 0x000ea20000300800 */
[----:B0-----:R-:W-:-:S05]  /*34770*/  IADD3 R34, P3, R36, R8, RZ ;  /* 0x0000000824227210 */ /* 0x001fca0007f7e0ff */
[----:B------:R4:W-:Y:S04]  /*34780*/  STL [R1+0x1c44], R34 ;  /* 0x001c442201007387 */ /* 0x0009e80000100800 */
[----:B------:R-:W-:Y:S04]  /*34790*/  STL [R1+0x1c28], R39 ;  /* 0x001c282701007387 */ /* 0x000fe80000100800 */
[----:B------:R-:W2:Y:S01]  /*347a0*/  LDL.LU R44, [R1+0x40] ;  /* 0x00004000012c7983 */ /* 0x000ea20000300800 */
[----:B----4-:R-:W-:-:S05]  /*347b0*/  IADD3 R34, P4, R251, R8, RZ ;  /* 0x00000008fb227210 */ /* 0x010fca0007f9e0ff */
[----:B------:R0:W-:Y:S04]  /*347c0*/  STL [R1+0x1c4c], R34 ;  /* 0x001c4c2201007387 */ /* 0x0001e80000100800 */
[----:B------:R-:W4:Y:S01]  /*347d0*/  LDL.LU R43, [R1+0x3c] ;  /* 0x00003c00012b7983 */ /* 0x000f220000300800 */
[-C--:B------:R-:W-:Y:S02]  /*347e0*/  LEA.HI.X.SX32 R38, R38, R2.reuse, 0x1, P5 ;  /* 0x0000000226267211 */ /* 0x080fe400028f0eff */
[----:B------:R-:W-:-:S03]  /*347f0*/  LEA.HI.X.SX32 R37, R37, R2, 0x1, P2 ;  /* 0x0000000225257211 */ /* 0x000fc600010f0eff */
[----:B------:R-:W-:Y:S04]  /*34800*/  STL [R1+0x1c30], R38 ;  /* 0x001c302601007387 */ /* 0x000fe80000100800 */
[----:B------:R-:W4:Y:S01]  /*34810*/  LDL.LU R42, [R1+0x38] ;  /* 0x00003800012a7983 */ /* 0x000f220000300800 */
[----:B0-----:R-:W-:-:S05]  /*34820*/  IADD3 R34, P5, R7, R8, RZ ;  /* 0x0000000807227210 */ /* 0x001fca0007fbe0ff */
[----:B------:R0:W-:Y:S04]  /*34830*/  STL [R1+0x1c54], R34 ;  /* 0x001c542201007387 */ /* 0x0001e80000100800 */
[----:B------:R-:W-:Y:S04]  /*34840*/  STL [R1+0x1c38], R37 ;  /* 0x001c382501007387 */ /* 0x000fe80000100800 */
[----:B------:R-:W4:Y:S01]  /*34850*/  LDL.LU R41, [R1+0x34] ;  /* 0x0000340001297983 */ /* 0x000f220000300800 */
[----:B------:R-:W-:Y:S02]  /*34860*/  LEA.HI.X.SX32 R36, R36, R2, 0x1, P3 ;  /* 0x0000000224247211 */ /* 0x000fe400018f0eff */
[----:B0-----:R-:W-:-:S05]  /*34870*/  IADD3 R34, P2, R0, R8, RZ ;  /* 0x0000000800227210 */ /* 0x001fca0007f5e0ff */
[----:B------:R0:W-:Y:S04]  /*34880*/  STL [R1+0x1c5c], R34 ;  /* 0x001c5c2201007387 */ /* 0x0001e80000100800 */
[----:B------:R-:W4:Y:S04]  /*34890*/  LDL.LU R40, [R1+0x30] ;  /* 0x0000300001287983 */ /* 0x000f280000300800 */
[----:B------:R1:W-:Y:S04]  /*348a0*/  STL [R1+0x1c40], R36 ;  /* 0x001c402401007387 */ /* 0x0003e80000100800 */
[----:B------:R-:W4:Y:S01]  /*348b0*/  LDL.LU R39, [R1+0x2c] ;  /* 0x00002c0001277983 */ /* 0x000f220000300800 */
[----:B0-----:R-:W-:-:S02]  /*348c0*/  IADD3 R34, P3, R252, R8, RZ ;  /* 0x00000008fc227210 */ /* 0x001fc40007f7e0ff */
[----:B-1----:R-:W-:-:S03]  /*348d0*/  LEA.HI.X.SX32 R36, R251, R2, 0x1, P4 ;  /* 0x00000002fb247211 */ /* 0x002fc600020f0eff */
[----:B------:R3:W-:Y:S04]  /*348e0*/  STL [R1+0x1c64], R34 ;  /* 0x001c642201007387 */ /* 0x0007e80000100800 */
[----:B------:R-:W4:Y:S01]  /*348f0*/  LDL.LU R38, [R1+0x28] ;  /* 0x0000280001267983 */ /* 0x000f220000300800 */
[----:B------:R-:W-:-:S03]  /*34900*/  LEA.HI.X.SX32 R7, R7, R2, 0x1, P5 ;  /* 0x0000000207077211 */ /* 0x000fc600028f0eff */
[----:B------:R0:W-:Y:S04]  /*34910*/  STL [R1+0x1c48], R36 ;  /* 0x001c482401007387 */ /* 0x0001e80000100800 */
[----:B------:R-:W4:Y:S01]  /*34920*/  LDL.LU R37, [R1+0x24] ;  /* 0x0000240001257983 */ /* 0x000f220000300800 */
[----:B---3--:R-:W-:-:S05]  /*34930*/  IADD3 R34, P4, R48, R8, RZ ;  /* 0x0000000830227210 */ /* 0x008fca0007f9e0ff */
[----:B------:R-:W-:Y:S04]  /*34940*/  STL [R1+0x1c6c], R34 ;  /* 0x001c6c2201007387 */ /* 0x000fe80000100800 */
[----:B0-----:R-:W3:Y:S04]  /*34950*/  LDL.LU R36, [R1+0x20] ;  /* 0x0000200001247983 */ /* 0x001ee80000300800 */
[----:B------:R0:W-:Y:S04]  /*34960*/  STL [R1+0x1c50], R7 ;  /* 0x001c500701007387 */ /* 0x0001e80000100800 */
[----:B------:R-:W3:Y:S01]  /*34970*/  LDL.LU R251, [R1+0x1c] ;  /* 0x00001c0001fb7983 */ /* 0x000ee20000300800 */
[----:B0-----:R-:W-:-:S02]  /*34980*/  LEA.HI.X.SX32 R7, R0, R2, 0x1, P2 ;  /* 0x0000000200077211 */ /* 0x001fc400010f0eff */
[----:B------:R-:W-:Y:S02]  /*34990*/  LEA.HI.X.SX32 R48, R48, R2, 0x1, P4 ;  /* 0x0000000230307211 */ /* 0x000fe400020f0eff */
[----:B------:R-:W-:-:S05]  /*349a0*/  IADD3 R34, P5, R47, R8, RZ ;  /* 0x000000082f227210 */ /* 0x000fca0007fbe0ff */
[----:B------:R-:W-:Y:S04]  /*349b0*/  STL [R1+0x1c74], R34 ;  /* 0x001c742201007387 */ /* 0x000fe80000100800 */
[----:B------:R-:W3:Y:S04]  /*349c0*/  LDL.LU R0, [R1+0x18] ;  /* 0x0000180001007983 */ /* 0x000ee80000300800 */
[----:B------:R0:W-:Y:S04]  /*349d0*/  STL [R1+0x1c58], R7 ;  /* 0x001c580701007387 */ /* 0x0001e80000100800 */
[----:B0-----:R-:W3:Y:S01]  /*349e0*/  LDL.LU R7, [R1+0x14] ;  /* 0x0000140001077983 */ /* 0x001ee20000300800 */
[----:B--2---:R-:W-:-:S05]  /*349f0*/  IADD3 R34, P2, R46, R8, RZ ;  /* 0x000000082e227210 */ /* 0x004fca0007f5e0ff */
[----:B------:R0:W-:Y:S02]  /*34a00*/  STL [R1+0x1c7c], R34 ;  /* 0x001c7c2201007387 */ /* 0x0001e40000100800 */
[----:B0-----:R-:W-:Y:S02]  /*34a10*/  LEA.HI.X.SX32 R34, R252, R2, 0x1, P3 ;  /* 0x00000002fc227211 */ /* 0x001fe400018f0eff */
[----:B------:R-:W2:Y:S04]  /*34a20*/  LDL.LU R252, [R1+0x10] ;  /* 0x0000100001fc7983 */ /* 0x000ea80000300800 */
[----:B------:R0:W-:Y:S02]  /*34a30*/  STL [R1+0x1c60], R34 ;  /* 0x001c602201007387 */ /* 0x0001e40000100800 */
[----:B0-----:R-:W-:-:S05]  /*34a40*/  IADD3 R34, P3, R11, R8, RZ ;  /* 0x000000080b227210 */ /* 0x001fca0007f7e0ff */
[----:B------:R0:W-:Y:S01]  /*34a50*/  STL [R1+0x1c84], R34 ;  /* 0x001c842201007387 */ /* 0x0001e20000100800 */
[----:B------:R-:W-:-:S03]  /*34a60*/  LEA.HI.X.SX32 R47, R47, R2, 0x1, P5 ;  /* 0x000000022f2f7211 */ /* 0x000fc600028f0eff */
[----:B0-----:R-:W2:Y:S04]  /*34a70*/  LDL.LU R34, [R1+0x8] ;  /* 0x0000080001227983 */ /* 0x001ea80000300800 */
[----:B------:R0:W-:Y:S01]  /*34a80*/  STL [R1+0x1c68], R48 ;  /* 0x001c683001007387 */ /* 0x0001e20000100800 */
[----:B------:R-:W-:Y:S02]  /*34a90*/  LEA.HI.X.SX32 R46, R46, R2, 0x1, P2 ;  /* 0x000000022e2e7211 */ /* 0x000fe400010f0eff */
[----:B0-----:R-:W-:-:S05]  /*34aa0*/  IADD3 R48, P4, R45, R8, RZ ;  /* 0x000000082d307210 */ /* 0x001fca0007f9e0ff */
[----:B------:R0:W-:Y:S04]  /*34ab0*/  STL [R1+0x1c8c], R48 ;  /* 0x001c8c3001007387 */ /* 0x0001e80000100800 */
[----:B0-----:R-:W2:Y:S04]  /*34ac0*/  LDL.LU R48, [R1+0x2b80] ;  /* 0x002b800001307983 */ /* 0x001ea80000300800 */
[----:B------:R0:W-:Y:S02]  /*34ad0*/  STL [R1+0x1c70], R47 ;  /* 0x001c702f01007387 */ /* 0x0001e40000100800 */
[----:B0-----:R-:W-:-:S05]  /*34ae0*/  IADD3 R47, P5, R44, R8, RZ ;  /* 0x000000082c2f7210 */ /* 0x001fca0007fbe0ff */
[----:B------:R0:W-:Y:S04]  /*34af0*/  STL [R1+0x1c94], R47 ;  /* 0x001c942f01007387 */ /* 0x0001e80000100800 */
[----:B0-----:R-:W2:Y:S04]  /*34b00*/  LDL.LU R47, [R1+0x2b7c] ;  /* 0x002b7c00012f7983 */ /* 0x001ea80000300800 */
[----:B------:R4:W-:Y:S02]  /*34b10*/  STL [R1+0x1c78], R46 ;  /* 0x001c782e01007387 */ /* 0x0009e40000100800 */
[----:B----4-:R-:W-:-:S05]  /*34b20*/  IADD3 R46, P2, R43, R8, RZ ;  /* 0x000000082b2e7210 */ /* 0x010fca0007f5e0ff */
[----:B------:R0:W-:Y:S02]  /*34b30*/  STL [R1+0x1c9c], R46 ;  /* 0x001c9c2e01007387 */ /* 0x0001e40000100800 */
[-C--:B0-----:R-:W-:Y:S02]  /*34b40*/  LEA.HI.X.SX32 R46, R11, R2.reuse, 0x1, P3 ;  /* 0x000000020b2e7211 */ /* 0x081fe400018f0eff */
[----:B------:R-:W4:Y:S01]  /*34b50*/  LDL.LU R11, [R1+0xc] ;  /* 0x00000c00010b7983 */ /* 0x000f220000300800 */
[----:B------:R-:W-:-:S03]  /*34b60*/  LEA.HI.X.SX32 R45, R45, R2, 0x1, P4 ;  /* 0x000000022d2d7211 */ /* 0x000fc600020f0eff */
[----:B------:R0:W-:Y:S02]  /*34b70*/  STL [R1+0x1c80], R46 ;  /* 0x001c802e01007387 */ /* 0x0001e40000100800 */
[----:B0-----:R-:W-:-:S05]  /*34b80*/  IADD3 R46, P3, R42, R8, RZ ;  /* 0x000000082a2e7210 */ /* 0x001fca0007f7e0ff */
[----:B------:R0:W-:Y:S01]  /*34b90*/  STL [R1+0x1ca4], R46 ;  /* 0x001ca42e01007387 */ /* 0x0001e20000100800 */
[----:B------:R-:W-:-:S03]  /*34ba0*/  LEA.HI.X.SX32 R44, R44, R2, 0x1, P5 ;  /* 0x000000022c2c7211 */ /* 0x000fc600028f0eff */
[----:B0-----:R-:W4:Y:S04]  /*34bb0*/  LDL.LU R46, [R1+0x2b78] ;  /* 0x002b7800012e7983 */ /* 0x001f280000300800 */
        /* <DEDUP_REMOVED lines=26> */
[----:B---3--:R-:W-:-:S05]  /*34d60*/  IADD3 R40, P5, R36, R8, RZ ;  /* 0x0000000824287210 */ /* 0x008fca0007fbe0ff */
[----:B------:R0:W-:Y:S01]  /*34d70*/  STL [R1+0x1cd4], R40 ;  /* 0x001cd42801007387 */ /* 0x0001e20000100800 */
[----:B------:R-:W-:-:S03]  /*34d80*/  LEA.HI.X.SX32 R38, R38, R2, 0x1, P3 ;  /* 0x0000000226267211 */ /* 0x000fc600018f0eff */
[----:B0-----:R-:W3:Y:S04]  /*34d90*/  LDL.LU R40, [R1+0x2b60] ;  /* 0x002b600001287983 */ /* 0x001ee80000300800 */
[----:B------:R0:W-:Y:S02]  /*34da0*/  STL [R1+0x1cb8], R39 ;  /* 0x001cb82701007387 */ /* 0x0001e40000100800 */
[----:B0-----:R-:W-:-:S05]  /*34db0*/  IADD3 R39, P2, R251, R8, RZ ;  /* 0x00000008fb277210 */ /* 0x001fca0007f5e0ff */
        /* <DEDUP_REMOVED lines=14> */
[----:B--2---:R-:W-:-:S05]  /*34ea0*/  IADD3 R36, P5, R252, R8, RZ ;  /* 0x00000008fc247210 */ /* 0x004fca0007fbe0ff */
[----:B------:R0:W-:Y:S01]  /*34eb0*/  STL [R1+0x1cf4], R36 ;  /* 0x001cf42401007387 */ /* 0x0001e20000100800 */
[----:B------:R-:W-:-:S03]  /*34ec0*/  LEA.HI.X.SX32 R0, R0, R2, 0x1, P3 ;  /* 0x0000000200007211 */ /* 0x000fc600018f0eff */
[----:B0-----:R-:W2:Y:S04]  /*34ed0*/  LDL.LU R36, [R1+0x2b50] ;  /* 0x002b500001247983 */ /* 0x001ea80000300800 */
[----:B------:R4:W-:Y:S02]  /*34ee0*/  STL [R1+0x1cd8], R251 ;  /* 0x001cd8fb01007387 */ /* 0x0009e40000100800 */
[----:B----4-:R-:W-:-:S05]  /*34ef0*/  IADD3 R251, P2, R11, R8, RZ ;  /* 0x000000080bfb7210 */ /* 0x010fca0007f5e0ff */
[----:B------:R0:W-:Y:S04]  /*34f00*/  STL [R1+0x1cfc], R251 ;  /* 0x001cfcfb01007387 */ /* 0x0001e80000100800 */
[----:B0-----:R-:W4:Y:S04]  /*34f10*/  LDL.LU R251, [R1+0x2b4c] ;  /* 0x002b4c0001fb7983 */ /* 0x001f280000300800 */
[----:B------:R0:W-:Y:S02]  /*34f20*/  STL [R1+0x1ce0], R0 ;  /* 0x001ce00001007387 */ /* 0x0001e40000100800 */
[----:B0-----:R-:W-:-:S05]  /*34f30*/  IADD3 R0, P3, R34, R8, RZ ;  /* 0x0000000822007210 */ /* 0x001fca0007f7e0ff */
[----:B------:R0:W-:Y:S04]  /*34f40*/  STL [R1+0x1d04], R0 ;  /* 0x001d040001007387 */ /* 0x0001e80000100800 */
[----:B0-----:R-:W3:Y:S01]  /*34f50*/  LDL.LU R0, [R1+0x2b48] ;  /* 0x002b480001007983 */ /* 0x001ee20000300800 */
[----:B------:R-:W-:-:S05]  /*34f60*/  LEA.HI.X.SX32 R7, R7, R2, 0x1, P4 ;  /* 0x0000000207077211 */ /* 0x000fca00020f0eff */
[----:B------:R3:W-:Y:S02]  /*34f70*/  STL [R1+0x1ce8], R7 ;  /* 0x001ce80701007387 */ /* 0x0007e40000100800 */
[----:B---3--:R-:W-:-:S05]  /*34f80*/  IADD3 R7, P4, R0, R8, RZ ;  /* 0x0000000800077210 */ /* 0x008fca0007f9e0ff */
        /* <DEDUP_REMOVED lines=10> */
[----:B------:R0:W-:Y:S02]  /*35030*/  STL [R1+0x1d1c], R11 ;  /* 0x001d1c0b01007387 */ /* 0x0001e40000100800 */
[----:B0-----:R-:W-:Y:S02]  /*35040*/  LEA.HI.X.SX32 R11, R34, R2, 0x1, P3 ;  /* 0x00000002220b7211 */ /* 0x001fe400018f0eff */
[----:B----4-:R-:W-:-:S03]  /*35050*/  IADD3 R34, P3, R251, R8, RZ ;  /* 0x00000008fb227210 */ /* 0x010fc60007f7e0ff */
[----:B------:R0:W-:Y:S02]  /*35060*/  STL [R1+0x1d00], R11 ;  /* 0x001d000b01007387 */ /* 0x0001e40000100800 */
[----:B0-----:R-:W-:Y:S02]  /*35070*/  LEA.HI.X.SX32 R11, R0, R2, 0x1, P4 ;  /* 0x00000002000b7211 */ /* 0x001fe400020f0eff */
[----:B------:R0:W5:Y:S04]  /*35080*/  LDL.LU R0, [R1+0x2b3c] ;  /* 0x002b3c0001007983 */ /* 0x0001680000300800 */
[----:B------:R2:W-:Y:S04]  /*35090*/  STL [R1+0x1d24], R34 ;  /* 0x001d242201007387 */ /* 0x0005e80000100800 */
[----:B------:R1:W-:Y:S01]  /*350a0*/  STL [R1+0x1d08], R11 ;  /* 0x001d080b01007387 */ /* 0x0003e20000100800 */
[----:B--2---:R-:W-:-:S02]  /*350b0*/  IADD3 R34, P4, R36, R8, RZ ;  /* 0x0000000824227210 */ /* 0x004fc40007f9e0ff */
[-C--:B-1----:R-:W-:Y:S02]  /*350c0*/  LEA.HI.X.SX32 R11, R7, R2.reuse, 0x1, P5 ;  /* 0x00000002070b7211 */ /* 0x082fe400028f0eff */
[----:B------:R0:W5:Y:S01]  /*350d0*/  LDL.LU R7, [R1+0x2b38] ;  /* 0x002b380001077983 */ /* 0x0001620000300800 */
[----:B------:R-:W-:-:S03]  /*350e0*/  LEA.HI.X.SX32 R252, R252, R2, 0x1, P2 ;  /* 0x00000002fcfc7211 */ /* 0x000fc600010f0eff */
[----:B------:R1:W-:Y:S04]  /*350f0*/  STL [R1+0x1d2c], R34 ;  /* 0x001d2c2201007387 */ /* 0x0003e80000100800 */
[----:B------:R2:W-:Y:S01]  /*35100*/  STL [R1+0x1d10], R11 ;  /* 0x001d100b01007387 */ /* 0x0005e20000100800 */
[-C--:B-1----:R-:W-:Y:S02]  /*35110*/  IADD3 R34, P5, R37, R8.reuse, RZ ;  /* 0x0000000825227210 */ /* 0x082fe40007fbe0ff */
[----:B--2---:R-:W-:-:S03]  /*35120*/  IADD3 R11, P2, R38, R8, RZ ;  /* 0x00000008260b7210 */ /* 0x004fc60007f5e0ff */
[----:B------:R1:W-:Y:S04]  /*35130*/  STL [R1+0x1d34], R34 ;  /* 0x001d342201007387 */ /* 0x0003e80000100800 */
[----:B------:R-:W-:Y:S04]  /*35140*/  STL [R1+0x1d18], R252 ;  /* 0x001d18fc01007387 */ /* 0x000fe80000100800 */
[----:B------:R2:W-:Y:S01]  /*35150*/  STL [R1+0x1d3c], R11 ;  /* 0x001d3c0b01007387 */ /* 0x0005e20000100800 */
[----:B-1----:R-:W-:Y:S02]  /*35160*/  LEA.HI.X.SX32 R34, R251, R2, 0x1, P3 ;  /* 0x00000002fb227211 */ /* 0x002fe400018f0eff */
[----:B------:R-:W-:-:S03]  /*35170*/  IADD3 R251, P3, R39, R8, RZ ;  /* 0x0000000827fb7210 */ /* 0x000fc60007f7e0ff */
[----:B------:R1:W-:Y:S01]  /*35180*/  STL [R1+0x1d20], R34 ;  /* 0x001d202201007387 */ /* 0x0003e20000100800 */
[----:B--2---:R-:W-:-:S03]  /*35190*/  LEA.HI.X.SX32 R11, R36, R2, 0x1, P4 ;  /* 0x00000002240b7211 */ /* 0x004fc600020f0eff */
[----:B------:R-:W-:Y:S01]  /*351a0*/  STL [R1+0x1d44], R251 ;  /* 0x001d44fb01007387 */ /* 0x000fe20000100800 */
[----:B------:R-:W-:-:S03]  /*351b0*/  LEA.HI.X.SX32 R36, R37, R2, 0x1, P5 ;  /* 0x0000000225247211 */ /* 0x000fc600028f0eff */
[----:B------:R2:W-:Y:S01]  /*351c0*/  STL [R1+0x1d28], R11 ;  /* 0x001d280b01007387 */ /* 0x0005e20000100800 */
[----:B-1----:R-:W-:-:S05]  /*351d0*/  IADD3 R34, P4, R40, R8, RZ ;  /* 0x0000000828227210 */ /* 0x002fca0007f9e0ff */
[----:B------:R1:W-:Y:S01]  /*351e0*/  STL [R1+0x1d4c], R34 ;  /* 0x001d4c2201007387 */ /* 0x0003e20000100800 */
[----:B--2---:R-:W-:-:S03]  /*351f0*/  IADD3 R11, P5, R41, R8, RZ ;  /* 0x00000008290b7210 */ /* 0x004fc60007fbe0ff */
[----:B------:R2:W-:Y:S04]  /*35200*/  STL [R1+0x1d30], R36 ;  /* 0x001d302401007387 */ /* 0x0005e80000100800 */
[----:B------:R3:W-:Y:S01]  /*35210*/  STL [R1+0x1d54], R11 ;  /* 0x001d540b01007387 */ /* 0x0007e20000100800 */
[----:B-1----:R-:W-:Y:S02]  /*35220*/  LEA.HI.X.SX32 R34, R38, R2, 0x1, P2 ;  /* 0x0000000226227211 */ /* 0x002fe400010f0eff */
[----:B--2---:R-:W-:-:S03]  /*35230*/  IADD3 R36, P2, R42, R8, RZ ;  /* 0x000000082a247210 */ /* 0x004fc60007f5e0ff */
[----:B------:R1:W-:Y:S01]  /*35240*/  STL [R1+0x1d38], R34 ;  /* 0x001d382201007387 */ /* 0x0003e20000100800 */
[----:B---3--:R-:W-:-:S03]  /*35250*/  LEA.HI.X.SX32 R11, R39, R2, 0x1, P3 ;  /* 0x00000002270b7211 */ /* 0x008fc600018f0eff */
[----:B------:R2:W-:Y:S04]  /*35260*/  STL [R1+0x1d5c], R36 ;  /* 0x001d5c2401007387 */ /* 0x0005e80000100800 */
[----:B------:R3:W-:Y:S01]  /*35270*/  STL [R1+0x1d40], R11 ;  /* 0x001d400b01007387 */ /* 0x0007e20000100800 */
[----:B-1----:R-:W-:Y:S02]  /*35280*/  IADD3 R34, P3, R43, R8, RZ ;  /* 0x000000082b227210 */ /* 0x002fe40007f7e0ff */
[----:B--2---:R-:W-:-:S03]  /*35290*/  LEA.HI.X.SX32 R36, R40, R2, 0x1, P4 ;  /* 0x0000000228247211 */ /* 0x004fc600020f0eff */
[----:B------:R1:W-:Y:S01]  /*352a0*/  STL [R1+0x1d64], R34 ;  /* 0x001d642201007387 */ /* 0x0003e20000100800 */
[----:B---3--:R-:W-:-:S03]  /*352b0*/  IADD3 R11, P4, R44, R8, RZ ;  /* 0x000000082c0b7210 */ /* 0x008fc60007f9e0ff */
        /* <DEDUP_REMOVED lines=472> */
[----:B------:R-:W-:Y:S01]  /*37040*/  STL [R1+0x20f8], R34 ;  /* 0x0020f82201007387 */ /* 0x000fe20000100800 */
[----:B---3--:R-:W-:-:S03]  /*37050*/  LEA.HI.X.SX32 R11, R14, R2, 0x1, P3 ;  /* 0x000000020e0b7211 */ /* 0x008fc600018f0eff */
[----:B------:R1:W-:Y:S01]  /*37060*/  STL [R1+0x211c], R13 ;  /* 0x00211c0d01007387 */ /* 0x0003e20000100800 */
[----:B------:R-:W-:-:S03]  /*37070*/  IADD3 R14, P3, R18, R8, RZ ;  /* 0x00000008120e7210 */ /* 0x000fc60007f7e0ff */
[----:B------:R2:W-:Y:S01]  /*37080*/  STL [R1+0x2100], R11 ;  /* 0x0021000b01007387 */ /* 0x0005e20000100800 */
[----:B-1----:R-:W-:-:S03]  /*37090*/  LEA.HI.X.SX32 R13, R15, R2, 0x1, P4 ;  /* 0x000000020f0d7211 */ /* 0x002fc600020f0eff */
[----:B------:R1:W-:Y:S01]  /*370a0*/  STL [R1+0x2124], R14 ;  /* 0x0021240e01007387 */ /* 0x0003e20000100800 */
[----:B--2---:R-:W-:-:S03]  /*370b0*/  IADD3 R11, P4, R19, R8, RZ ;  /* 0x00000008130b7210 */ /* 0x004fc60007f9e0ff */
        /* <DEDUP_REMOVED lines=423> */
[----:B--2---:R-:W-:Y:S01]  /*38b30*/  IADD3 R13, P2, R6, R8, RZ ;  /* 0x00000008060d7210 */ /* 0x004fe20007f5e0ff */
[----:B------:R-:W2:Y:S02]  /*38b40*/  S2R R34, SR_TID.X ;  /* 0x0000000000227919 */ /* 0x000ea40000002100 */
[----:B------:R3:W-:Y:S01]  /*38b50*/  STL [R1+0x2458], R14 ;  /* 0x0024580e01007387 */ /* 0x0007e20000100800 */
[----:B-1----:R-:W-:-:S03]  /*38b60*/  LEA.HI.X.SX32 R11, R248, R2, 0x1, P3 ;  /* 0x00000002f80b7211 */ /* 0x002fc600018f0eff */
[----:B------:R1:W-:Y:S01]  /*38b70*/  STL [R1+0x247c], R13 ;  /* 0x00247c0d01007387 */ /* 0x0003e20000100800 */
[----:B---3--:R-:W-:-:S03]  /*38b80*/  IADD3 R14, P3, R9, R8, RZ ;  /* 0x00000008090e7210 */ /* 0x008fc60007f7e0ff */
        /* <DEDUP_REMOVED lines=8> */
[----:B------:R-:W-:Y:S01]  /*38c10*/  STL [R1+0x2470], R14 ;  /* 0x0024700e01007387 */ /* 0x000fe20000100800 */
[----:B-1----:R-:W-:-:S03]  /*38c20*/  LEA.HI.X.SX32 R11, R6, R2, 0x1, P2 ;  /* 0x00000002060b7211 */ /* 0x002fc600010f0eff */
[----:B------:R0:W5:Y:S01]  /*38c30*/  LDL.LU R6, [R1+0x2b34] ;  /* 0x002b340001067983 */ /* 0x0001620000300800 */
[----:B------:R-:W-:-:S03]  /*38c40*/  LEA.HI.X.SX32 R9, R9, R2, 0x1, P3 ;  /* 0x0000000209097211 */ /* 0x000fc600018f0eff */
[----:B------:R1:W-:Y:S04]  /*38c50*/  STL [R1+0x2484], R13 ;  /* 0x0024840d01007387 */ /* 0x0003e80000100800 */
[----:B------:R3:W-:Y:S01]  /*38c60*/  STL [R1+0x2478], R11 ;  /* 0x0024780b01007387 */ /* 0x0007e20000100800 */
[-C--:B-1----:R-:W-:Y:S02]  /*38c70*/  IADD3 R13, P2, R33, R8.reuse, RZ ;  /* 0x00000008210d7210 */ /* 0x082fe40007f5e0ff */
[----:B---3--:R-:W-:Y:S02]  /*38c80*/  IADD3 R11, P3, R35, R8, RZ ;  /* 0x00000008230b7210 */ /* 0x008fe40007f7e0ff */
[----:B------:R-:W-:Y:S01]  /*38c90*/  LEA.HI.X.SX32 R8, R10, R2, 0x1, P4 ;  /* 0x000000020a087211 */ /* 0x000fe200020f0eff */
[----:B------:R-:W-:Y:S04]  /*38ca0*/  STL [R1+0x2488], R13 ;  /* 0x0024880d01007387 */ /* 0x000fe80000100800 */
[----:B------:R1:W-:Y:S01]  /*38cb0*/  STL [R1+0x248c], R9 ;  /* 0x00248c0901007387 */ /* 0x0003e20000100800 */
[----:B------:R-:W-:-:S03]  /*38cc0*/  USHF.R.S32.HI UR51, URZ, 0x1f, UR51 ;  /* 0x0000001f3f337899 */ /* 0x000fc60008011433 */
[----:B------:R-:W-:Y:S04]  /*38cd0*/  STL [R1+0x186c], R11 ;  /* 0x00186c0b01007387 */ /* 0x000fe80000100800 */
[----:B------:R3:W-:Y:S01]  /*38ce0*/  STL [R1+0x1544], R8 ;  /* 0x0015440801007387 */ /* 0x0007e20000100800 */
[-C--:B-1----:R-:W-:Y:S02]  /*38cf0*/  LEA.HI.X.SX32 R9, R32, R2.reuse, 0x1, P5 ;  /* 0x0000000220097211 */ /* 0x082fe400028f0eff */
[-C--:B---3--:R-:W-:Y:S02]  /*38d00*/  LEA.HI.X.SX32 R8, R33, R2.reuse, 0x1, P2 ;  /* 0x0000000221087211 */ /* 0x088fe400010f0eff */
[----:B------:R-:W-:Y:S01]  /*38d10*/  LEA.HI.X.SX32 R2, R35, R2, 0x1, P3 ;  /* 0x0000000223027211 */ /* 0x000fe200018f0eff */
[----:B------:R1:W-:Y:S04]  /*38d20*/  STL [R1+0x1864], R9 ;  /* 0x0018640901007387 */ /* 0x0003e80000100800 */
[----:B------:R2:W-:Y:S04]  /*38d30*/  STL [R1+0x1868], R8 ;  /* 0x0018680801007387 */ /* 0x0005e80000100800 */
[----:B------:R3:W-:Y:S01]  /*38d40*/  STL [R1+0x1548], R2 ;  /* 0x0015480201007387 */ /* 0x0007e20000100800 */
[----:B-1----:R-:W-:Y:S01]  /*38d50*/  IADD3.X R9, R5, UR51, RZ, P1, !PT ;  /* 0x0000003305097c10 */ /* 0x002fe20008ffe4ff */
[----:B--2---:R-:W-:Y:S01]  /*38d60*/  IMAD.SHL.U32 R8, R34, 0x10, RZ ;  /* 0x0000001022087824 */ /* 0x004fe200078e00ff */
[----:B---3--:R-:W-:-:S04]  /*38d70*/  IADD3.X R2, R3, UR51, RZ, P0, !PT ;  /* 0x0000003303027c10 */ /* 0x008fc800087fe4ff */
[----:B------:R-:W-:Y:S04]  /*38d80*/  STL [R1+0x29a0], R8 ;  /* 0x0029a00801007387 */ /* 0x000fe80000100800 */
[----:B------:R-:W-:Y:S04]  /*38d90*/  STL [R1+0x154c], R9 ;  /* 0x00154c0901007387 */ /* 0x000fe80000100800 */
[----:B------:R1:W-:Y:S01]  /*38da0*/  STL [R1+0x1550], R2 ;  /* 0x0015500201007387 */ /* 0x0003e20000100800 */
[----:B------:R-:W-:Y:S02]  /*38db0*/  USHF.R.S32.HI UR8, URZ, 0x1f, UR27 ;  /* 0x0000001f3f087899 */ /* 0x000fe4000801141b */
[----:B-1----:R-:W-:-:S02]  /*38dc0*/  IADD3 R2, P0, R12, UR27, RZ ;  /* 0x0000001b0c027c10 */ /* 0x002fc4000ff1e0ff */
[----:B------:R-:W-:-:S03]  /*38dd0*/  IADD3 R9, P1, R4, UR27, RZ ;  /* 0x0000001b04097c10 */ /* 0x000fc6000ff3e0ff */
[----:B------:R1:W-:Y:S01]  /*38de0*/  STL [R1+0x1558], R2 ;  /* 0x0015580201007387 */ /* 0x0003e20000100800 */
[----:B------:R-:W-:Y:S01]  /*38df0*/  IADD3 R10, P3, R4, UR38, RZ ;  /* 0x00000026040a7c10 */ /* 0x000fe2000ff7e0ff */
[----:B------:R-:W-:Y:S02]  /*38e00*/  USHF.R.S32.HI UR27, URZ, 0x1f, UR38 ;  /* 0x0000001f3f1b7899 */ /* 0x000fe40008011426 */
[----:B------:R2:W-:Y:S01]  /*38e10*/  STL [R1+0x1560], R9 ;  /* 0x0015600901007387 */ /* 0x0005e20000100800 */
[----:B-1----:R-:W-:Y:S02]  /*38e20*/  IADD3 R2, P2, R12, UR38, RZ ;  /* 0x000000260c027c10 */ /* 0x002fe4000ff5e0ff */
[----:B--2---:R-:W-:-:S03]  /*38e30*/  IADD3.X R9, R5, UR8, RZ, P0, !PT ;  /* 0x0000000805097c10 */ /* 0x004fc600087fe4ff */
[----:B------:R1:W-:Y:S04]  /*38e40*/  STL [R1+0x1568], R2 ;  /* 0x0015680201007387 */ /* 0x0003e80000100800 */
[----:B------:R-:W-:Y:S01]  /*38e50*/  STL [R1+0x1570], R10 ;  /* 0x0015700a01007387 */ /* 0x000fe20000100800 */
[----:B-1----:R-:W-:-:S03]  /*38e60*/  IADD3.X R2, R3, UR8, RZ, P1, !PT ;  /* 0x0000000803027c10 */ /* 0x002fc60008ffe4ff */
[----:B------:R1:W-:Y:S04]  /*38e70*/  STL [R1+0x1554], R9 ;  /* 0x0015540901007387 */ /* 0x0003e80000100800 */
[----:B------:R2:W-:Y:S01]  /*38e80*/  STL [R1+0x155c], R2 ;  /* 0x00155c0201007387 */ /* 0x0005e20000100800 */
[----:B-1----:R-:W-:Y:S02]  /*38e90*/  IADD3.X R9, R5, UR27, RZ, P2, !PT ;  /* 0x0000001b05097c10 */ /* 0x002fe400097fe4ff */
[----:B--2---:R-:W-:-:S03]  /*38ea0*/  IADD3.X R2, R3, UR27, RZ, P3, !PT ;  /* 0x0000001b03027c10 */ /* 0x004fc60009ffe4ff */
[----:B------:R1:W-:Y:S04]  /*38eb0*/  STL [R1+0x1564], R9 ;  /* 0x0015640901007387 */ /* 0x0003e80000100800 */
[----:B------:R2:W-:Y:S04]  /*38ec0*/  STL [R1+0x156c], R2 ;  /* 0x00156c0201007387 */ /* 0x0005e80000100800 */
[----:B------:R-:W-:Y:S04]  /*38ed0*/  STL [R1+0x1178], RZ ;  /* 0x001178ff01007387 */ /* 0x000fe80000100800 */
        /* <DEDUP_REMOVED lines=768> */
[----:B------:R-:W-:Y:S04]  /*3bee0*/  STL [R1], RZ ;  /* 0x000000ff01007387 */ /* 0x000fe80000100800 */
        /* <DEDUP_REMOVED lines=79> */
[----:B------:R-:W-:Y:S01]  /*3c3e0*/  STL [R1+0x140], RZ ;  /* 0x000140ff01007387 */ /* 0x000fe20000100800 */
[----:B-1----:R-:W-:-:S03]  /*3c3f0*/  IADD3 R9, P0, R12, UR33, RZ ;  /* 0x000000210c097c10 */ /* 0x002fc6000ff1e0ff */
[----:B------:R-:W-:Y:S01]  /*3c400*/  STL [R1+0x144], RZ ;  /* 0x000144ff01007387 */ /* 0x000fe20000100800 */
[----:B--2---:R-:W-:-:S03]  /*3c410*/  IADD3 R2, P1, R4, UR33, RZ ;  /* 0x0000002104027c10 */ /* 0x004fc6000ff3e0ff */
[----:B------:R-:W-:Y:S01]  /*3c420*/  STL [R1+0x148], RZ ;  /* 0x000148ff01007387 */ /* 0x000fe20000100800 */
[----:B------:R-:W-:-:S03]  /*3c430*/  USHF.R.S32.HI UR33, URZ, 0x1f, UR33 ;  /* 0x0000001f3f217899 */ /* 0x000fc60008011421 */
[----:B------:R-:W-:Y:S04]  /*3c440*/  STL [R1+0x14c], RZ ;  /* 0x00014cff01007387 */ /* 0x000fe80000100800 */
[----:B------:R-:W-:Y:S04]  /*3c450*/  STL [R1+0x150], RZ ;  /* 0x000150ff01007387 */ /* 0x000fe80000100800 */
[----:B------:R-:W-:Y:S04]  /*3c460*/  STL [R1+0x154], RZ ;  /* 0x000154ff01007387 */ /* 0x000fe80000100800 */
[----:B------:R-:W-:Y:S04]  /*3c470*/  STL [R1+0x158], RZ ;  /* 0x000158ff01007387 */ /* 0x000fe80000100800 */
[----:B------:R-:W-:Y:S04]  /*3c480*/  STL [R1+0x15c], RZ ;  /* 0x00015cff01007387 */ /* 0x000fe80000100800 */
[----:B------:R-:W-:Y:S04]  /*3c490*/  STL [R1+0x160], RZ ;  /* 0x000160ff01007387 */ /* 0x000fe80000100800 */
[----:B------:R-:W-:Y:S04]  /*3c4a0*/  STL [R1+0x164], RZ ;  /* 0x000164ff01007387 */ /* 0x000fe80000100800 */
[----:B------:R1:W-:Y:S04]  /*3c4b0*/  STL [R1+0x1578], R9 ;  /* 0x0015780901007387 */ /* 0x0003e80000100800 */
[----:B------:R2:W-:Y:S04]  /*3c4c0*/  STL [R1+0x1580], R2 ;  /* 0x0015800201007387 */ /* 0x0005e80000100800 */
[----:B------:R-:W-:Y:S01]  /*3c4d0*/  STL [R1+0x168], RZ ;  /* 0x000168ff01007387 */ /* 0x000fe20000100800 */
[----:B-1----:R-:W-:-:S03]  /*3c4e0*/  IADD3.X R9, R5, UR33, RZ, P0, !PT ;  /* 0x0000002105097c10 */ /* 0x002fc600087fe4ff */
[----:B------:R-:W-:Y:S01]  /*3c4f0*/  STL [R1+0x16c], RZ ;  /* 0x00016cff01007387 */ /* 0x000fe20000100800 */
[----:B--2---:R-:W-:-:S03]  /*3c500*/  IADD3.X R2, R3, UR33, RZ, P1, !PT ;  /* 0x0000002103027c10 */ /* 0x004fc60008ffe4ff */
[----:B------:R-:W-:Y:S01]  /*3c510*/  STL [R1+0x170], RZ ;  /* 0x000170ff01007387 */ /* 0x000fe20000100800 */
[----:B------:R-:W-:-:S03]  /*3c520*/  USHF.R.S32.HI UR33, URZ, 0x1f, UR7 ;  /* 0x0000001f3f217899 */ /* 0x000fc60008011407 */
[----:B------:R1:W-:Y:S04]  /*3c530*/  STL [R1+0x1574], R9 ;  /* 0x0015740901007387 */ /* 0x0003e80000100800 */
[----:B------:R2:W-:Y:S01]  /*3c540*/  STL [R1+0x157c], R2 ;  /* 0x00157c0201007387 */ /* 0x0005e20000100800 */
[----:B-1----:R-:W-:-:S03]  /*3c550*/  IADD3 R9, P0, R12, UR7, RZ ;  /* 0x000000070c097c10 */ /* 0x002fc6000ff1e0ff */
[----:B------:R-:W-:Y:S01]  /*3c560*/  STL [R1+0x174], RZ ;  /* 0x000174ff01007387 */ /* 0x000fe20000100800 */
[----:B--2---:R-:W-:-:S03]  /*3c570*/  IADD3 R2, P1, R4, UR7, RZ ;  /* 0x0000000704027c10 */ /* 0x004fc6000ff3e0ff */
[----:B------:R1:W-:Y:S04]  /*3c580*/  STL [R1+0x1588], R9 ;  /* 0x0015880901007387 */ /* 0x0003e80000100800 */
[----:B------:R-:W-:Y:S04]  /*3c590*/  STL [R1+0x178], RZ ;  /* 0x000178ff01007387 */ /* 0x000fe80000100800 */
[----:B------:R2:W-:Y:S01]  /*3c5a0*/  STL [R1+0x1590], R2 ;  /* 0x0015900201007387 */ /* 0x0005e20000100800 */
[----:B-1----:R-:W-:Y:S01]  /*3c5b0*/  IADD3.X R9, R5, UR33, RZ, P0, !PT ;  /* 0x0000002105097c10 */ /* 0x002fe200087fe4ff */
[----:B------:R-:W-:-:S04]  /*3c5c0*/  USHF.R.S32.HI UR7, URZ, 0x1f, UR44 ;  /* 0x0000001f3f077899 */ /* 0x000fc8000801142c */
[----:B------:R1:W-:Y:S01]  /*3c5d0*/  STL [R1+0x1584], R9 ;  /* 0x0015840901007387 */ /* 0x0003e20000100800 */
[----:B--2---:R-:W-:-:S05]  /*3c5e0*/  IADD3.X R2, R3, UR33, RZ, P1, !PT ;  /* 0x0000002103027c10 */ /* 0x004fca0008ffe4ff */
[----:B------:R2:W-:Y:S01]  /*3c5f0*/  STL [R1+0x158c], R2 ;  /* 0x00158c0201007387 */ /* 0x0005e20000100800 */
[----:B-1----:R-:W-:-:S05]  /*3c600*/  IADD3 R9, P0, R12, UR44, RZ ;  /* 0x0000002c0c097c10 */ /* 0x002fca000ff1e0ff */
[----:B------:R1:W-:Y:S01]  /*3c610*/  STL [R1+0x1598], R9 ;  /* 0x0015980901007387 */ /* 0x0003e20000100800 */
[----:B--2---:R-:W-:-:S03]  /*3c620*/  IADD3 R2, P1, R4, UR44, RZ ;  /* 0x0000002c04027c10 */ /* 0x004fc6000ff3e0ff */
        /* <DEDUP_REMOVED lines=202> */
[----:B-1----:R-:W-:Y:S02]  /*3d2d0*/  IADD3.X R9, R5, UR16, RZ, P0, !PT ;  /* 0x0000001005097c10 */ /* 0x002fe400087fe4ff */
[----:B--2---:R-:W-:-:S03]  /*3d2e0*/  IADD3.X R2, R3, UR16, RZ, P1, !PT ;  /* 0x0000001003027c10 */ /* 0x004fc60008ffe4ff */
[----:B------:R-:W-:Y:S04]  /*3d2f0*/  STL [R1+0x16d4], R9 ;  /* 0x0016d40901007387 */ /* 0x000fe80000100800 */
[----:B------:R1:W-:Y:S01]  /*3d300*/  STL [R1+0x16dc], R2 ;  /* 0x0016dc0201007387 */ /* 0x0003e20000100800 */
[----:B------:R-:W-:Y:S01]  /*3d310*/  LOP3.LUT R34, R34, 0x7f, RZ, 0xc0, !PT ;  /* 0x0000007f22227812 */ /* 0x000fe200078ec0ff */
[----:B------:R-:W-:Y:S02]  /*3d320*/  USHF.R.U32.HI UR38, URZ, 0x4, UR4 ;  /* 0x000000043f267899 */ /* 0x000fe40008011604 */
[----:B------:R-:W-:Y:S01]  /*3d330*/  UIMAD UR51, UR60, 0x9, URZ ;  /* 0x000000093c3378a4 */ /* 0x000fe2000f8e023f */
[C---:B------:R-:W-:Y:S02]  /*3d340*/  LOP3.LUT R239, R34.reuse, 0x10, RZ, 0x3c, !PT ;  /* 0x0000001022ef7812 */ /* 0x040fe400078e3cff */
[----:B------:R-:W-:-:S02]  /*3d350*/  LOP3.LUT R238, R34, 0x20, RZ, 0x3c, !PT ;  /* 0x0000002022ee7812 */ /* 0x000fc400078e3cff */
[C---:B------:R-:W-:Y:S02]  /*3d360*/  LOP3.LUT R237, R34.reuse, 0x30, RZ, 0x3c, !PT ;  /* 0x0000003022ed7812 */ /* 0x040fe400078e3cff */
[C---:B------:R-:W-:Y:S02]  /*3d370*/  LOP3.LUT R236, R34.reuse, 0x40, RZ, 0x3c, !PT ;  /* 0x0000004022ec7812 */ /* 0x040fe400078e3cff */
[C---:B------:R-:W-:Y:S02]  /*3d380*/  LOP3.LUT R235, R34.reuse, 0x50, RZ, 0x3c, !PT ;  /* 0x0000005022eb7812 */ /* 0x040fe400078e3cff */
[C---:B------:R-:W-:Y:S02]  /*3d390*/  LOP3.LUT R234, R34.reuse, 0x60, RZ, 0x3c, !PT ;  /* 0x0000006022ea7812 */ /* 0x040fe400078e3cff */
[----:B------:R-:W-:Y:S01]  /*3d3a0*/  LOP3.LUT R233, R34, 0x70, RZ, 0x3c, !PT ;  /* 0x0000007022e97812 */ /* 0x000fe200078e3cff */
[----:B------:R-:W-:Y:S01]  /*3d3b0*/  UMOV UR8, URZ ;  /* 0x0000003f00087c82 */ /* 0x000fe20008000000 */
[----:B------:R-:W-:Y:S01]  /*3d3c0*/  UMOV UR27, URZ ;  /* 0x0000003f001b7c82 */ /* 0x000fe20008000000 */
[----:B------:R-:W-:-:S02]  /*3d3d0*/  USHF.L.U32 UR5, UR5, 0x7, URZ ;  /* 0x0000000705057899 */ /* 0x000fc4000800063f */
[----:B------:R-:W-:Y:S02]  /*3d3e0*/  USHF.R.S32.HI UR9, URZ, 0x1f, UR9 ;  /* 0x0000001f3f097899 */ /* 0x000fe40008011409 */
[----:B------:R-:W-:Y:S02]  /*3d3f0*/  USHF.L.U32 UR6, UR6, 0x7, URZ ;  /* 0x0000000706067899 */ /* 0x000fe4000800063f */
[----:B------:R-:W-:Y:S02]  /*3d400*/  USHF.R.U32.HI UR36, URZ, 0x4, UR36 ;  /* 0x000000043f247899 */ /* 0x000fe40008011624 */
[----:B------:R-:W-:Y:S02]  /*3d410*/  USGXT.U32 UR38, UR38, 0xe ;  /* 0x0000000e2626789a */ /* 0x000fe40008000000 */
[----:B------:R-:W-:Y:S02]  /*3d420*/  USHF.R.S32.HI UR7, URZ, 0x1f, UR25 ;  /* 0x0000001f3f077899 */ /* 0x000fe40008011419 */
[----:B------:R-:W-:-:S02]  /*3d430*/  USHF.R.S32.HI UR30, URZ, 0x1f, UR24 ;  /* 0x0000001f3f1e7899 */ /* 0x000fc40008011418 */
[----:B------:R-:W-:Y:S02]  /*3d440*/  USHF.R.S32.HI UR35, URZ, 0x1f, UR61 ;  /* 0x0000001f3f237899 */ /* 0x000fe4000801143d */
[----:B------:R-:W-:Y:S02]  /*3d450*/  USHF.R.S32.HI UR43, URZ, 0x1f, UR31 ;  /* 0x0000001f3f2b7899 */ /* 0x000fe4000801141f */
[----:B------:R-:W-:Y:S02]  /*3d460*/  USHF.R.S32.HI UR15, URZ, 0x1f, UR34 ;  /* 0x0000001f3f0f7899 */ /* 0x000fe40008011422 */
[----:B------:R-:W-:Y:S02]  /*3d470*/  USHF.R.S32.HI UR19, URZ, 0x1f, UR42 ;  /* 0x0000001f3f137899 */ /* 0x000fe4000801142a */
        /* <DEDUP_REMOVED lines=16> */
[----:B------:R-:W-:Y:S01]  /*3d580*/  USHF.R.S32.HI UR16, URZ, 0x1f, UR20 ;  /* 0x0000001f3f107899 */ /* 0x000fe20008011414 */
[----:B------:R-:W2:Y:S01]  /*3d590*/  LDC R252, c[0x0][0x230] ;  /* 0x00008c00fffc7b82 */ /* 0x000ea20000000800 */
[----:B-1----:R-:W-:Y:S01]  /*3d5a0*/  IADD3 R2, P0, R12, UR25, RZ ;  /* 0x000000190c027c10 */ /* 0x002fe2000ff1e0ff */
[----:B------:R-:W-:Y:S01]  /*3d5b0*/  USGXT.U32 UR36, UR36, 0xe ;  /* 0x0000000e2424789a */ /* 0x000fe20008000000 */
[----:B------:R-:W-:Y:S01]  /*3d5c0*/  IADD3 R9, P1, R4, UR25, RZ ;  /* 0x0000001904097c10 */ /* 0x000fe2000ff3e0ff */
[----:B------:R-:W-:Y:S02]  /*3d5d0*/  UIADD3 UR26, UP1, UR38, 0x2, URZ ;  /* 0x00000002261a7890 */ /* 0x000fe4000ff3e03f */
[----:B------:R1:W-:Y:S02]  /*3d5e0*/  STL [R1+0x16e8], R2 ;  /* 0x0016e80201007387 */ /* 0x0003e40000100800 */
[----:B------:R-:W-:-:S02]  /*3d5f0*/  UIADD3.X UR27, UR27, 0x40000040, URZ, UP1, !UPT ;  /* 0x400000401b1b7890 */ /* 0x000fc40008ffe43f */
[----:B------:R3:W-:Y:S01]  /*3d600*/  STL [R1+0x16f0], R9 ;  /* 0x0016f00901007387 */ /* 0x0007e20000100800 */
[----:B-1----:R-:W-:Y:S02]  /*3d610*/  LOP3.LUT R2, R8, 0x70, RZ, 0xc0, !PT ;  /* 0x0000007008027812 */ /* 0x002fe400078ec0ff */
[----:B------:R-:W-:Y:S02]  /*3d620*/  IADD3.X R8, R3, UR7, RZ, P1, !PT ;  /* 0x0000000703087c10 */ /* 0x000fe40008ffe4ff */
[----:B---3--:R-:W-:Y:S01]  /*3d630*/  IADD3.X R9, R5, UR7, RZ, P0, !PT ;  /* 0x0000000705097c10 */ /* 0x008fe200087fe4ff */
[----:B------:R-:W-:Y:S01]  /*3d640*/  IMAD R2, R34, 0x80, R2 ;  /* 0x0000008022027824 */ /* 0x000fe200078e0202 */
[----:B------:R-:W-:Y:S01]  /*3d650*/  USHF.R.S32.HI UR7, URZ, 0x1f, UR6 ;  /* 0x0000001f3f077899 */ /* 0x000fe20008011406 */
[----:B--2---:R-:W-:Y:S02]  /*3d660*/  VIADD R252, R252, 0x7f ;  /* 0x0000007ffcfc7836 */ /* 0x004fe40000000000 */
[----:B------:R1:W-:Y:S03]  /*3d670*/  STL [R1+0x16e4], R9 ;  /* 0x0016e40901007387 */ /* 0x0003e60000100800 */
[----:B------:R-:W-:Y:S01]  /*3d680*/  SHF.R.S32.HI R11, RZ, 0x1f, R252 ;  /* 0x0000001fff0b7819 */ /* 0x000fe200000114fc */
[----:B------:R2:W-:Y:S03]  /*3d690*/  STL [R1+0x16ec], R8 ;  /* 0x0016ec0801007387 */ /* 0x0005e60000100800 */
[----:B------:R-:W-:-:S02]  /*3d6a0*/  LEA.HI R11, R11, R252, RZ, 0x7 ;  /* 0x000000fc0b0b7211 */ /* 0x000fc400078f38ff */
[----:B-1----:R-:W-:Y:S02]  /*3d6b0*/  IADD3 R9, P5, R4, UR24, RZ ;  /* 0x0000001804097c10 */ /* 0x002fe4000ffbe0ff */
[----:B--2---:R-:W-:Y:S01]  /*3d6c0*/  IADD3 R8, P4, R12, UR24, RZ ;  /* 0x000000180c087c10 */ /* 0x004fe2000ff9e0ff */
[----:B------:R-:W-:-:S04]  /*3d6d0*/  UIADD3 UR24, UP0, UR36, 0x2, URZ ;  /* 0x0000000224187890 */ /* 0x000fc8000ff1e03f */
[----:B------:R1:W-:Y:S01]  /*3d6e0*/  STL [R1+0x16f8], R8 ;  /* 0x0016f80801007387 */ /* 0x0003e20000100800 */
[----:B------:R-:W-:Y:S02]  /*3d6f0*/  UIADD3.X UR25, UR8, 0x40000040, URZ, UP0, !UPT ;  /* 0x4000004008197890 */ /* 0x000fe400087fe43f */
[----:B------:R-:W-:Y:S01]  /*3d700*/  USHF.R.S32.HI UR8, URZ, 0x1f, UR5 ;  /* 0x0000001f3f087899 */ /* 0x000fe20008011405 */
[----:B------:R2:W-:Y:S04]  /*3d710*/  STL [R1+0x1700], R9 ;  /* 0x0017000901007387 */ /* 0x0005e80000100800 */
[----:B------:R-:W-:Y:S01]  /*3d720*/  STL [R1+0x296c], R2 ;  /* 0x00296c0201007387 */ /* 0x000fe20000100800 */
[----:B-1----:R-:W-:Y:S02]  /*3d730*/  SHF.R.S32.HI R8, RZ, 0x7, R11 ;  /* 0x00000007ff087819 */ /* 0x002fe4000001140b */
[----:B------:R-:W-:-:S02]  /*3d740*/  IADD3 R8, P1, R4, UR61, RZ ;  /* 0x0000003d04087c10 */ /* 0x000fc4000ff3e0ff */
[----:B--2---:R-:W-:-:S05]  /*3d750*/  IADD3 R9, P0, R12, UR61, RZ ;  /* 0x0000003d0c097c10 */ /* 0x004fca000ff1e0ff */
[----:B------:R-:W-:Y:S04]  /*3d760*/  STL [R1+0x1708], R9 ;  /* 0x0017080901007387 */ /* 0x000fe80000100800 */
[----:B------:R1:W-:Y:S02]  /*3d770*/  STL [R1+0x1710], R8 ;  /* 0x0017100801007387 */ /* 0x0003e40000100800 */
[----:B-1----:R-:W-:Y:S02]  /*3d780*/  IADD3 R8, P2, R12, UR31, RZ ;  /* 0x0000001f0c087c10 */ /* 0x002fe4000ff5e0ff */
[----:B------:R-:W-:Y:S02]  /*3d790*/  CS2R R24, SRZ ;  /* 0x0000000000187805 */ /* 0x000fe4000001ff00 */
[----:B------:R-:W-:-:S02]  /*3d7a0*/  IADD3 R10, P3, R4, UR31, RZ ;  /* 0x0000001f040a7c10 */ /* 0x000fc4000ff7e0ff */
[----:B------:R-:W-:Y:S02]  /*3d7b0*/  CS2R R26, SRZ ;  /* 0x00000000001a7805 */ /* 0x000fe4000001ff00 */
[----:B------:R-:W-:Y:S01]  /*3d7c0*/  IADD3.X R9, R5, UR30, RZ, P4, !PT ;  /* 0x0000001e05097c10 */ /* 0x000fe2000a7fe4ff */
[----:B------:R1:W-:Y:S01]  /*3d7d0*/  STL [R1+0x1718], R8 ;  /* 0x0017180801007387 */ /* 0x0003e20000100800 */
[----:B------:R-:W-:Y:S02]  /*3d7e0*/  CS2R R28, SRZ ;  /* 0x00000000001c7805 */ /* 0x000fe4000001ff00 */
[----:B------:R-:W-:Y:S02]  /*3d7f0*/  CS2R R30, SRZ ;  /* 0x00000000001e7805 */ /* 0x000fe4000001ff00 */
[----:B------:R-:W-:Y:S01]  /*3d800*/  CS2R R32, SRZ ;  /* 0x0000000000207805 */ /* 0x000fe2000001ff00 */
[----:B------:R2:W-:Y:S01]  /*3d810*/  STL [R1+0x1720], R10 ;  /* 0x0017200a01007387 */ /* 0x0005e20000100800 */
[----:B------:R-:W-:-:S02]  /*3d820*/  CS2R R34, SRZ ;  /* 0x0000000000227805 */ /* 0x000fc4000001ff00 */
[----:B------:R-:W-:Y:S02]  /*3d830*/  CS2R R36, SRZ ;  /* 0x0000000000247805 */ /* 0x000fe4000001ff00 */
[----:B------:R-:W-:Y:S01]  /*3d840*/  CS2R R38, SRZ ;  /* 0x0000000000267805 */ /* 0x000fe2000001ff00 */
[----:B------:R3:W-:Y:S01]  /*3d850*/  STL [R1+0x16f4], R9 ;  /* 0x0016f40901007387 */ /* 0x0007e20000100800 */
[----:B------:R-:W-:Y:S02]  /*3d860*/  CS2R R40, SRZ ;  /* 0x0000000000287805 */ /* 0x000fe4000001ff00 */
[----:B-1----:R-:W-:Y:S02]  /*3d870*/  IADD3.X R8, R3, UR30, RZ, P5, !PT ;  /* 0x0000001e03087c10 */ /* 0x002fe4000affe4ff */
[----:B------:R-:W-:Y:S02]  /*3d880*/  CS2R R42, SRZ ;  /* 0x00000000002a7805 */ /* 0x000fe4000001ff00 */
[----:B------:R-:W-:-:S02]  /*3d890*/  CS2R R44, SRZ ;  /* 0x00000000002c7805 */ /* 0x000fc4000001ff00 */
[----:B------:R-:W-:Y:S02]  /*3d8a0*/  CS2R R46, SRZ ;  /* 0x00000000002e7805 */ /* 0x000fe4000001ff00 */
[----:B--2---:R-:W-:Y:S01]  /*3d8b0*/  IADD3 R10, P5, R4, UR34, RZ ;  /* 0x00000022040a7c10 */ /* 0x004fe2000ffbe0ff */
[----:B------:R1:W-:Y:S01]  /*3d8c0*/  STL [R1+0x16fc], R8 ;  /* 0x0016fc0801007387 */ /* 0x0003e20000100800 */
[----:B------:R-:W-:Y:S02]  /*3d8d0*/  CS2R R48, SRZ ;  /* 0x0000000000307805 */ /* 0x000fe4000001ff00 */
[----:B------:R-:W-:Y:S02]  /*3d8e0*/  CS2R R50, SRZ ;  /* 0x0000000000327805 */ /* 0x000fe4000001ff00 */
[----:B---3--:R-:W-:Y:S02]  /*3d8f0*/  IADD3 R9, P4, R12, UR34, RZ ;  /* 0x000000220c097c10 */ /* 0x008fe4000ff9e0ff */
[----:B------:R-:W-:-:S02]  /*3d900*/  CS2R R52, SRZ ;  /* 0x0000000000347805 */ /* 0x000fc4000001ff00 */
[----:B------:R-:W-:Y:S02]  /*3d910*/  CS2R R54, SRZ ;  /* 0x0000000000367805 */ /* 0x000fe4000001ff00 */
[----:B------:R-:W-:Y:S02]  /*3d920*/  CS2R R56, SRZ ;  /* 0x0000000000387805 */ /* 0x000fe4000001ff00 */
[----:B------:R-:W-:Y:S01]  /*3d930*/  CS2R R58, SRZ ;  /* 0x00000000003a7805 */ /* 0x000fe2000001ff00 */
[----:B------:R2:W-:Y:S01]  /*3d940*/  STL [R1+0x1728], R9 ;  /* 0x0017280901007387 */ /* 0x0005e20000100800 */
[----:B------:R-:W-:Y:S02]  /*3d950*/  CS2R R60, SRZ ;  /* 0x00000000003c7805 */ /* 0x000fe4000001ff00 */
[----:B-1----:R-:W-:Y:S02]  /*3d960*/  IADD3.X R8, R5, UR35, RZ, P0, !PT ;  /* 0x0000002305087c10 */ /* 0x002fe400087fe4ff */
[----:B------:R-:W-:Y:S01]  /*3d970*/  CS2R R62, SRZ ;  /* 0x00000000003e7805 */ /* 0x000fe2000001ff00 */
[----:B------:R1:W-:Y:S01]  /*3d980*/  STL [R1+0x1730], R10 ;  /* 0x0017300a01007387 */ /* 0x0003e20000100800 */
[----:B------:R-:W-:-:S02]  /*3d990*/  CS2R R64, SRZ ;  /* 0x0000000000407805 */ /* 0x000fc4000001ff00 */
[----:B------:R-:W-:Y:S02]  /*3d9a0*/  CS2R R66, SRZ ;  /* 0x0000000000427805 */ /* 0x000fe4000001ff00 */
[----:B------:R-:W-:Y:S01]  /*3d9b0*/  CS2R R68, SRZ ;  /* 0x0000000000447805 */ /* 0x000fe2000001ff00 */
[----:B------:R3:W-:Y:S01]  /*3d9c0*/  STL [R1+0x1704], R8 ;  /* 0x0017040801007387 */ /* 0x0007e20000100800 */
[----:B------:R-:W-:Y:S02]  /*3d9d0*/  CS2R R70, SRZ ;  /* 0x0000000000467805 */ /* 0x000fe4000001ff00 */
[----:B--2---:R-:W-:Y:S02]  /*3d9e0*/  IADD3.X R9, R3, UR35, RZ, P1, !PT ;  /* 0x0000002303097c10 */ /* 0x004fe40008ffe4ff */
[----:B------:R-:W-:Y:S02]  /*3d9f0*/  CS2R R72, SRZ ;  /* 0x0000000000487805 */ /* 0x000fe4000001ff00 */
[----:B------:R-:W-:-:S02]  /*3da00*/  CS2R R74, SRZ ;  /* 0x00000000004a7805 */ /* 0x000fc4000001ff00 */
[----:B------:R-:W-:Y:S02]  /*3da10*/  CS2R R76, SRZ ;  /* 0x00000000004c7805 */ /* 0x000fe4000001ff00 */
[----:B-1----:R-:W-:Y:S01]  /*3da20*/  IADD3 R10, P1, R4, UR42, RZ ;  /* 0x0000002a040a7c10 */ /* 0x002fe2000ff3e0ff */
        /* <DEDUP_REMOVED lines=56> */
[----:B-1----:R-:W-:Y:S01]  /*3ddb0*/  IADD3.X R9, R5, UR19, RZ, P0, !PT ;  /* 0x0000001305097c10 */ /* 0x002fe200087fe4ff */
[----:B------:R-:W-:Y:S01]  /*3ddc0*/  UIADD3.64 UR30, UR26, 0x2, URZ ;  /* 0x000000021a1e7897 */ /* 0x000fe2000fffe03f */
[----:B------:R1:W-:Y:S01]  /*3ddd0*/  STL [R1+0x1760], R10 ;  /* 0x0017600a01007387 */ /* 0x0003e20000100800 */
[----:B------:R-:W-:-:S02]  /*3dde0*/  UIADD3.64 UR34, UR26, 0x4, URZ ;  /* 0x000000041a227897 */ /* 0x000fc4000fffe03f */
[----:B------:R-:W-:Y:S01]  /*3ddf0*/  UIADD3.64 UR42, UR26, 0x7fe, URZ ;  /* 0x000007fe1a2a7897 */ /* 0x000fe2000fffe03f */
[----:B------:R3:W-:Y:S01]  /*3de00*/  STL [R1+0x1734], R9 ;  /* 0x0017340901007387 */ /* 0x0007e20000100800 */
[----:B------:R-:W-:Y:S01]  /*3de10*/  UIADD3.64 UR14, UR26, 0x800, URZ ;  /* 0x000008001a0e7897 */ /* 0x000fe2000fffe03f */
[----:B--2---:R-:W-:Y:S01]  /*3de20*/  IADD3.X R8, R3, UR19, RZ, P1, !PT ;  /* 0x0000001303087c10 */ /* 0x004fe20008ffe4ff */
[----:B------:R-:W-:Y:S01]  /*3de30*/  UIADD3.64 UR18, UR26, 0x802, URZ ;  /* 0x000008021a127897 */ /* 0x000fe2000fffe03f */
[----:B-1----:R-:W-:-:S03]  /*3de40*/  IADD3 R10, P1, R4, UR22, RZ ;  /* 0x00000016040a7c10 */ /* 0x002fc6000ff3e0ff */
[----:B------:R1:W-:Y:S01]  /*3de50*/  STL [R1+0x173c], R8 ;  /* 0x00173c0801007387 */ /* 0x0003e20000100800 */
[----:B---3--:R-:W-:-:S05]  /*3de60*/  IADD3 R9, P0, R12, UR22, RZ ;  /* 0x000000160c097c10 */ /* 0x008fca000ff1e0ff */
[----:B------:R2:W-:Y:S01]  /*3de70*/  STL [R1+0x1768], R9 ;  /* 0x0017680901007387 */ /* 0x0005e20000100800 */
[----:B-1----:R-:W-:-:S03]  /*3de80*/  IADD3.X R8, R5, UR23, RZ, P2, !PT ;  /* 0x0000001705087c10 */ /* 0x002fc600097fe4ff */
[----:B------:R1:W-:Y:S04]  /*3de90*/  STL [R1+0x1770], R10 ;  /* 0x0017700a01007387 */ /* 0x0003e80000100800 */
[----:B------:R3:W-:Y:S01]  /*3dea0*/  STL [R1+0x1744], R8 ;  /* 0x0017440801007387 */ /* 0x0007e20000100800 */
        /* <DEDUP_REMOVED lines=46> */
[----:B------:R-:W-:Y:S02]  /*3e190*/  UIADD3.64 UR56, UR24, 0x202, URZ ;  /* 0x0000020218387897 */ /* 0x000fe4000fffe03f */
[----:B------:R-:W-:Y:S01]  /*3e1a0*/  UIADD3.64 UR56, UR24, 0x5fe, URZ ;  /* 0x000005fe18387897 */ /* 0x000fe2000fffe03f */
[----:B-1----:R-:W-:Y:S01]  /*3e1b0*/  IADD3 R10, P1, R4, UR53, RZ ;  /* 0x00000035040a7c10 */ /* 0x002fe2000ff3e0ff */
        /* <DEDUP_REMOVED lines=48> */
[----:B---3--:R-:W-:Y:S02]  /*3e4c0*/  IADD3 R8, P5, R12, UR41, RZ ;  /* 0x000000290c087c10 */ /* 0x008fe4000ffbe0ff */
[----:B------:R-:W-:-:S03]  /*3e4d0*/  ULDC UR46, c[0x0][0x238] ;  /* 0x00008e00002e7ab9 */ /* 0x000fc60000000800 */
        /* <DEDUP_REMOVED lines=8> */
[----:B---3--:R-:W-:Y:S01]  /*3e560*/  IADD3 R9, P1, R12, UR39, RZ ;  /* 0x000000270c097c10 */ /* 0x008fe2000ff3e0ff */
[----:B------:R-:W-:-:S04]  /*3e570*/  UMOV UR39, 0x40000040 ;  /* 0x4000004000277882 */ /* 0x000fc80000000000 */
[----:B------:R2:W-:Y:S01]  /*3e580*/  STL [R1+0x1828], R9 ;  /* 0x0018280901007387 */ /* 0x0005e20000100800 */
[----:B-1----:R-:W-:-:S03]  /*3e590*/  IADD3.X R8, R5, UR40, RZ, P2, !PT ;  /* 0x0000002805087c10 */ /* 0x002fc600097fe4ff */
[----:B------:R1:W-:Y:S04]  /*3e5a0*/  STL [R1+0x1830], R10 ;  /* 0x0018300a01007387 */ /* 0x0003e80000100800 */
[----:B------:R3:W-:Y:S01]  /*3e5b0*/  STL [R1+0x1804], R8 ;  /* 0x0018040801007387 */ /* 0x0007e20000100800 */
[----:B--2---:R-:W-:Y:S02]  /*3e5c0*/  IADD3.X R9, R3, UR40, RZ, P3, !PT ;  /* 0x0000002803097c10 */ /* 0x004fe40009ffe4ff */
        /* <DEDUP_REMOVED lines=8> */
[----:B------:R-:W-:Y:S01]  /*3e650*/  UMOV UR37, 0x40000040 ;  /* 0x4000004000257882 */ /* 0x000fe20000000000 */
[----:B-1----:R-:W-:-:S03]  /*3e660*/  IADD3 R10, P6, R12, UR20, RZ ;  /* 0x000000140c0a7c10 */ /* 0x002fc6000ffde0ff */
[----:B------:R1:W-:Y:S01]  /*3e670*/  STL [R1+0x181c], R8 ;  /* 0x00181c0801007387 */ /* 0x0003e20000100800 */
[----:B---3--:R-:W-:-:S03]  /*3e680*/  IADD3 R9, P5, R4, UR20, RZ ;  /* 0x0000001404097c10 */ /* 0x008fc6000ffbe0ff */
[----:B------:R2:W-:Y:S04]  /*3e690*/  STL [R1+0x1848], R10 ;  /* 0x0018480a01007387 */ /* 0x0005e80000100800 */
[----:B------:R3:W-:Y:S01]  /*3e6a0*/  STL [R1+0x1850], R9 ;  /* 0x0018500901007387 */ /* 0x0007e20000100800 */
[----:B-1----:R-:W-:Y:S02]  /*3e6b0*/  IADD3 R8, P4, R12, UR17, RZ ;  /* 0x000000110c087c10 */ /* 0x002fe4000ff9e0ff */
[----:B--2---:R-:W-:-:S03]  /*3e6c0*/  LOP3.LUT R10, R2, 0x30, RZ, 0x3c, !PT ;  /* 0x00000030020a7812 */ /* 0x004fc600078e3cff */
[----:B------:R1:W-:Y:S01]  /*3e6d0*/  STL [R1+0x1858], R8 ;  /* 0x0018580801007387 */ /* 0x0003e20000100800 */
[----:B---3--:R-:W-:-:S03]  /*3e6e0*/  LOP3.LUT R9, R2, 0x20, RZ, 0x3c, !PT ;  /* 0x0000002002097812 */ /* 0x008fc600078e3cff */
[----:B------:R-:W-:Y:S04]  /*3e6f0*/  STL [R1+0x1d0], RZ ;  /* 0x0001d0ff01007387 */ /* 0x000fe80000100800 */
[----:B------:R-:W-:Y:S01]  /*3e700*/  STL [R1+0x1d4], RZ ;  /* 0x0001d4ff01007387 */ /* 0x000fe20000100800 */
[----:B-1----:R-:W-:-:S03]  /*3e710*/  LOP3.LUT R8, R2, 0x10, RZ, 0x3c, !PT ;  /* 0x0000001002087812 */ /* 0x002fc600078e3cff */
        /* <DEDUP_REMOVED lines=12> */
[----:B------:R-:W-:Y:S01]  /*3e7e0*/  STL [R1+0x2980], R10 ;  /* 0x0029800a01007387 */ /* 0x000fe20000100800 */
[----:B-1----:R-:W-:-:S02]  /*3e7f0*/  LOP3.LUT R8, R2, 0x40, RZ, 0x3c, !PT ;  /* 0x0000004002087812 */ /* 0x002fc400078e3cff */
[----:B--2---:R-:W-:-:S03]  /*3e800*/  LOP3.LUT R9, R2, 0x50, RZ, 0x3c, !PT ;  /* 0x0000005002097812 */ /* 0x004fc600078e3cff */
[----:B------:R1:W-:Y:S04]  /*3e810*/  STL [R1+0x297c], R8 ;  /* 0x00297c0801007387 */ /* 0x0003e80000100800 */
[----:B------:R2:W-:Y:S01]  /*3e820*/  STL [R1+0x2978], R9 ;  /* 0x0029780901007387 */ /* 0x0005e20000100800 */
[C---:B-1----:R-:W-:Y:S02]  /*3e830*/  LOP3.LUT R8, R2.reuse, 0x60, RZ, 0x3c, !PT ;  /* 0x0000006002087812 */ /* 0x042fe400078e3cff */
[----:B------:R-:W-:Y:S02]  /*3e840*/  LOP3.LUT R2, R2, 0x70, RZ, 0x3c, !PT ;  /* 0x0000007002027812 */ /* 0x000fe400078e3cff */
[----:B--2---:R-:W-:Y:S01]  /*3e850*/  IADD3.X R9, R5, UR12, RZ, P1, !PT ;  /* 0x0000000c05097c10 */ /* 0x004fe20008ffe4ff */
[----:B------:R1:W-:Y:S04]  /*3e860*/  STL [R1+0x2974], R8 ;  /* 0x0029740801007387 */ /* 0x0003e80000100800 */
[----:B------:R2:W-:Y:S04]  /*3e870*/  STL [R1+0x2970], R2 ;  /* 0x0029700201007387 */ /* 0x0005e80000100800 */
[----:B------:R3:W-:Y:S01]  /*3e880*/  STL [R1+0x1824], R9 ;  /* 0x0018240901007387 */ /* 0x0007e20000100800 */
[----:B-1----:R-:W-:-:S02]  /*3e890*/  IADD3 R8, P1, R4, UR46, RZ ;  /* 0x0000002e04087c10 */ /* 0x002fc4000ff3e0ff */
[----:B--2---:R-:W-:-:S03]  /*3e8a0*/  IADD3.X R2, R3, UR12, RZ, P0, !PT ;  /* 0x0000000c03027c10 */ /* 0x004fc600087fe4ff */
[----:B------:R1:W-:Y:S01]  /*3e8b0*/  STL [R1+0x1860], R8 ;  /* 0x0018600801007387 */ /* 0x0003e20000100800 */
[----:B---3--:R-:W-:-:S03]  /*3e8c0*/  IADD3.X R9, R5, UR13, RZ, P3, !PT ;  /* 0x0000000d05097c10 */ /* 0x008fc60009ffe4ff */
[----:B------:R2:W-:Y:S04]  /*3e8d0*/  STL [R1+0x182c], R2 ;  /* 0x00182c0201007387 */ /* 0x0005e80000100800 */
[----:B------:R3:W-:Y:S01]  /*3e8e0*/  STL [R1+0x1834], R9 ;  /* 0x0018340901007387 */ /* 0x0007e20000100800 */
[----:B-1----:R-:W-:Y:S02]  /*3e8f0*/  IADD3.X R8, R3, UR13, RZ, P2, !PT ;  /* 0x0000000d03087c10 */ /* 0x002fe400097fe4ff */
[----:B--2---:R-:W-:-:S03]  /*3e900*/  IADD3.X R2, R5, UR16, RZ, P6, !PT ;  /* 0x0000001005027c10 */ /* 0x004fc6000b7fe4ff */
[----:B------:R1:W-:Y:S01]  /*3e910*/  STL [R1+0x183c], R8 ;  /* 0x00183c0801007387 */ /* 0x0003e20000100800 */
[----:B---3--:R-:W-:-:S03]  /*3e920*/  IADD3.X R9, R3, UR16, RZ, P5, !PT ;  /* 0x0000001003097c10 */ /* 0x008fc6000affe4ff */
[----:B------:R2:W-:Y:S04]  /*3e930*/  STL [R1+0x1844], R2 ;  /* 0x0018440201007387 */ /* 0x0005e80000100800 */
[----:B------:R0:W-:Y:S01]  /*3e940*/  STL [R1+0x184c], R9 ;  /* 0x00184c0901007387 */ /* 0x0001e20000100800 */
[----:B-1----:R-:W-:Y:S02]  /*3e950*/  IADD3.X R8, R5, UR9, RZ, P4, !PT ;  /* 0x0000000905087c10 */ /* 0x002fe4000a7fe4ff */
[----:B--2---:R-:W-:-:S03]  /*3e960*/  IADD3.X R2, R3, UR9, RZ, P1, !PT ;  /* 0x0000000903027c10 */ /* 0x004fc60008ffe4ff */
[----:B------:R0:W-:Y:S04]  /*3e970*/  STL [R1+0x1854], R8 ;  /* 0x0018540801007387 */ /* 0x0001e80000100800 */
[----:B------:R0:W-:Y:S02]  /*3e980*/  STL [R1+0x185c], R2 ;  /* 0x00185c0201007387 */ /* 0x0001e40000100800 */
.L_x_2:
[----:B------:R-:W-:Y:S01]  /*3e990*/  STL [R1+0x38ec], R246 ;  /* 0x0038ecf601007387 */ /* 0x000fe20000100800 */
[----:B0-----:R-:W0:Y:S03]  /*3e9a0*/  LDC R2, c[0x0][0x230] ;  /* 0x00008c00ff027b82 */ /* 0x001e260000000800 */
[----:B------:R-:W-:Y:S04]  /*3e9b0*/  STL [R1+0x38f0], R246 ;  /* 0x0038f0f601007387 */ /* 0x000fe80000100800 */
        /* <DEDUP_REMOVED lines=14> */
[----:B-----5:R-:W-:Y:S04]  /*3eaa0*/  STL [R1+0x35d0], R239 ;  /* 0x0035d0ef01007387 */ /* 0x020fe80000100800 */
        /* <DEDUP_REMOVED lines=46> */
[----:B-1----:R1:W-:Y:S04]  /*3ed90*/  STL.64 [R1+0x2d70], R150 ;  /* 0x002d709601007387 */ /* 0x0023e80000100a00 */
[----:B-1----:R-:W2:Y:S04]  /*3eda0*/  LDL.LU R150, [R1+0x1860] ;  /* 0x0018600001967983 */ /* 0x002ea80000300800 */
[----:B------:R-:W0:Y:S04]  /*3edb0*/  LDL.LU R151, [R1+0x1178] ;  /* 0x0011780001977983 */ /* 0x000e280000300800 */
[----:B------:R1:W-:Y:S04]  /*3edc0*/  STL.64 [R1+0x2d68], R148 ;  /* 0x002d689401007387 */ /* 0x0003e80000100a00 */
[----:B-1----:R-:W3:Y:S04]  /*3edd0*/  LDL.LU R149, [R1+0x1840] ;  /* 0x0018400001957983 */ /* 0x002ee80000300800 */
[----:B------:R-:W-:Y:S04]  /*3ede0*/  STL.64 [R1+0x2d60], R146 ;  /* 0x002d609201007387 */ /* 0x000fe80000100a00 */
[----:B------:R-:W-:Y:S04]  /*3edf0*/  STL.64 [R1+0x2d58], R144 ;  /* 0x002d589001007387 */ /* 0x000fe80000100a00 */
[----:B------:R-:W-:Y:S04]  /*3ee00*/  STL [R1+0x35b0], R144 ;  /* 0x0035b09001007387 */ /* 0x000fe80000100800 */
[----:B------:R-:W-:Y:S04]  /*3ee10*/  STL [R1+0x37c4], R144 ;  /* 0x0037c49001007387 */ /* 0x000fe80000100800 */
[----:B------:R-:W-:Y:S04]  /*3ee20*/  STL.64 [R1+0x2d50], R142 ;  /* 0x002d508e01007387 */ /* 0x000fe80000100a00 */
[----:B------:R-:W-:Y:S04]  /*3ee30*/  STL [R1+0x35b8], R142 ;  /* 0x0035b88e01007387 */ /* 0x000fe80000100800 */
[----:B------:R-:W-:Y:S04]  /*3ee40*/  STL [R1+0x37c8], R142 ;  /* 0x0037c88e01007387 */ /* 0x000fe80000100800 */
        /* <DEDUP_REMOVED lines=197> */
[----:B------:R-:W-:Y:S04]  /*3faa0*/  STL.64 [R1+0x2bd8], R48 ;  /* 0x002bd83001007387 */ /* 0x000fe80000100a00 */
[----:B------:R-:W-:Y:S04]  /*3fab0*/  STL [R1+0x3730], R48 ;  /* 0x0037303001007387 */ /* 0x000fe80000100800 */
[----:B------:R-:W-:Y:S04]  /*3fac0*/  STL [R1+0x372c], R49 ;  /* 0x00372c3101007387 */ /* 0x000fe80000100800 */
[----:B------:R1:W-:Y:S04]  /*3fad0*/  STL.64 [R1+0x2bd0], R46 ;  /* 0x002bd02e01007387 */ /* 0x0003e80000100a00 */
[----:B-1----:R-:W4:Y:S01]  /*3fae0*/  LDL R46, [R1+0x185c] ;  /* 0x00185c00012e7983 */ /* 0x002f220000100800 */
[----:B0-----:R-:W-:Y:S01]  /*3faf0*/  IMAD R2, R151, -0x80, R2 ;  /* 0xffffff8097027824 */ /* 0x001fe200078e0202 */
[----:B------:R-:W-:-:S02]  /*3fb00*/  MOV R148, UR49 ;  /* 0x0000003100947c02 */ /* 0x000fc40008000f00 */
[----:B------:R-:W-:Y:S01]  /*3fb10*/  STL [R1+0x3734], R47 ;  /* 0x0037342f01007387 */ /* 0x000fe20000100800 */
[----:B------:R-:W-:Y:S02]  /*3fb20*/  MOV R147, UR48 ;  /* 0x0000003000937c02 */ /* 0x000fe40008000f00 */
[C---:B------:R-:W-:Y:S01]  /*3fb30*/  ISETP.GT.AND P0, PT, R2.reuse, RZ, PT ;  /* 0x000000ff0200720c */ /* 0x040fe20003f04270 */
[----:B------:R-:W-:Y:S01]  /*3fb40*/  STL.64 [R1+0x2bc8], R44 ;  /* 0x002bc82c01007387 */ /* 0x000fe20000100a00 */
[----:B------:R-:W-:Y:S02]  /*3fb50*/  ISETP.GT.AND P1, PT, R2, 0x1, PT ;  /* 0x000000010200780c */ /* 0x000fe40003f24270 */
[----:B------:R-:W-:Y:S01]  /*3fb60*/  PRMT R92, RZ, 0x7610, R92 ;  /* 0x00007610ff5c7816 */ /* 0x000fe2000000005c */
[----:B------:R-:W-:Y:S01]  /*3fb70*/  STL [R1+0x373c], R44 ;  /* 0x00373c2c01007387 */ /* 0x000fe20000100800 */
[----:B------:R-:W-:Y:S02]  /*3fb80*/  MOV R146, UR45 ;  /* 0x0000002d00927c02 */ /* 0x000fe40008000f00 */
[----:B------:R-:W-:Y:S01]  /*3fb90*/  MOV R145, UR44 ;  /* 0x0000002c00917c02 */ /* 0x000fe20008000f00 */
[----:B------:R-:W-:Y:S01]  /*3fba0*/  STL [R1+0x3738], R45 ;  /* 0x0037382d01007387 */ /* 0x000fe20000100800 */
[----:B------:R-:W-:-:S02]  /*3fbb0*/  PRMT R99, RZ, 0x7610, R99 ;  /* 0x00007610ff637816 */ /* 0x000fc40000000063 */
[----:B------:R-:W-:Y:S01]  /*3fbc0*/  PRMT R93, RZ, 0x7610, R93 ;  /* 0x00007610ff5d7816 */ /* 0x000fe2000000005d */
[----:B------:R-:W-:Y:S01]  /*3fbd0*/  STL.64 [R1+0x2bc0], R42 ;  /* 0x002bc02a01007387 */ /* 0x000fe20000100a00 */
[----:B------:R-:W-:Y:S01]  /*3fbe0*/  @P0 IMAD.MOV.U32 R8, RZ, RZ, R4 ;  /* 0x000000ffff080224 */ /* 0x000fe200078e0004 */
[----:B------:R-:W-:Y:S01]  /*3fbf0*/  PRMT R98, RZ, 0x7610, R98 ;  /* 0x00007610ff627816 */ /* 0x000fe20000000062 */
[----:B------:R-:W-:Y:S01]  /*3fc00*/  @P0 IMAD.MOV.U32 R9, RZ, RZ, R3 ;  /* 0x000000ffff090224 */ /* 0x000fe200078e0003 */
[----:B------:R-:W-:Y:S01]  /*3fc10*/  STL.64 [R1+0x2bb8], R40 ;  /* 0x002bb82801007387 */ /* 0x000fe20000100a00 */
[----:B------:R-:W-:-:S03]  /*3fc20*/  ISETP.GT.AND P2, PT, R2, 0x2, PT ;  /* 0x000000020200780c */ /* 0x000fc60003f44270 */
[----:B------:R-:W-:Y:S04]  /*3fc30*/  STL [R1+0x3740], R41 ;  /* 0x0037402901007387 */ /* 0x000fe80000100800 */
[----:B------:R-:W-:Y:S04]  /*3fc40*/  STL.64 [R1+0x2bb0], R38 ;  /* 0x002bb02601007387 */ /* 0x000fe80000100a00 */
        /* <DEDUP_REMOVED lines=16> */
[----:B------:R-:W-:Y:S04]  /*3fd50*/  STL.64 [R1+0x2b78], R24 ;  /* 0x002b781801007387 */ /* 0x000fe80000100a00 */
[----:B------:R-:W-:Y:S04]  /*3fd60*/  STL [R1+0x376c], R25 ;  /* 0x00376c1901007387 */ /* 0x000fe80000100800 */
[----:B-----5:R-:W-:Y:S04]  /*3fd70*/  STL [R1+0x2b3c], R7 ;  /* 0x002b3c0701007387 */ /* 0x020fe80000100800 */
[----:B------:R-:W-:Y:S04]  /*3fd80*/  STL [R1+0x2b38], R6 ;  /* 0x002b380601007387 */ /* 0x000fe80000100800 */
[----:B------:R-:W-:Y:S04]  /*3fd90*/  STL [R1+0x2b34], R0 ;  /* 0x002b340001007387 */ /* 0x000fe80000100800 */
[----:B------:R-:W-:Y:S04]  /*3fda0*/  STL [R1+0x3770], R148 ;  /* 0x0037709401007387 */ /* 0x000fe80000100800 */
[----:B------:R-:W-:Y:S04]  /*3fdb0*/  STL [R1+0x3774], R147 ;  /* 0x0037749301007387 */ /* 0x000fe80000100800 */
[----:B------:R-:W-:Y:S04]  /*3fdc0*/  STL [R1+0x3778], R146 ;  /* 0x0037789201007387 */ /* 0x000fe80000100800 */
[----:B------:R0:W3:Y:S04]  /*3fdd0*/  @P0 LDG.E.U8 R92, desc[UR10][R8.64] ;  /* 0x0000000a085c0981 */ /* 0x0000e8000c1e1100 */
[----:B------:R-:W-:Y:S04]  /*3fde0*/  STL [R1+0x377c], R145 ;  /* 0x00377c9101007387 */ /* 0x000fe80000100800 */
[----:B------:R-:W-:Y:S01]  /*3fdf0*/  STL [R1+0x3780], R151 ;  /* 0x0037809701007387 */ /* 0x000fe20000100800 */
[----:B0-----:R-:W-:-:S02]  /*3fe00*/  @P0 IMAD.MOV.U32 R8, RZ, RZ, R12 ;  /* 0x000000ffff080224 */ /* 0x001fc400078e000c */
[----:B------:R-:W-:Y:S01]  /*3fe10*/  @P0 IMAD.MOV.U32 R9, RZ, RZ, R5 ;  /* 0x000000ffff090224 */ /* 0x000fe200078e0005 */
[----:B------:R-:W-:Y:S04]  /*3fe20*/  STL [R1+0x2b70], R4 ;  /* 0x002b700401007387 */ /* 0x000fe80000100800 */
[----:B------:R-:W-:Y:S04]  /*3fe30*/  STL [R1+0x3784], R4 ;  /* 0x0037840401007387 */ /* 0x000fe80000100800 */
[----:B------:R0:W-:Y:S04]  /*3fe40*/  STL [R1+0x2b68], R3 ;  /* 0x002b680301007387 */ /* 0x0001e80000100800 */
[----:B------:R2:W3:Y:S04]  /*3fe50*/  @P0 LDG.E.U8 R99, desc[UR10][R8.64] ;  /* 0x0000000a08630981 */ /* 0x0004e8000c1e1100 */
[----:B0-----:R-:W3:Y:S04]  /*3fe60*/  LDL.LU R3, [R1+0x1848] ;  /* 0x0018480001037983 */ /* 0x001ee80000300800 */
[----:B------:R-:W-:Y:S01]  /*3fe70*/  STL [R1+0x3408], R12 ;  /* 0x0034080c01007387 */ /* 0x000fe20000100800 */
[----:B--2---:R-:W-:-:S03]  /*3fe80*/  @P1 IMAD.MOV.U32 R8, RZ, RZ, R150 ;  /* 0x000000ffff081224 */ /* 0x004fc600078e0096 */
[----:B------:R-:W-:Y:S04]  /*3fe90*/  STL [R1+0x3788], R12 ;  /* 0x0037880c01007387 */ /* 0x000fe80000100800 */
[----:B------:R-:W-:Y:S04]  /*3fea0*/  STL [R1+0x2b64], R5 ;  /* 0x002b640501007387 */ /* 0x000fe80000100800 */
[----:B------:R-:W-:Y:S04]  /*3feb0*/  STL [R1+0x378c], R5 ;  /* 0x00378c0501007387 */ /* 0x000fe80000100800 */
[----:B------:R-:W-:Y:S01]  /*3fec0*/  STL [R1+0x3790], R150 ;  /* 0x0037909601007387 */ /* 0x000fe20000100800 */
[----:B----4-:R-:W-:-:S03]  /*3fed0*/  @P1 IMAD.MOV.U32 R9, RZ, RZ, R46 ;  /* 0x000000ffff091224 */ /* 0x010fc600078e002e */
[----:B------:R-:W2:Y:S04]  /*3fee0*/  LDL.LU R46, [R1+0x1838] ;  /* 0x00183800012e7983 */ /* 0x000ea80000300800 */
[----:B------:R0:W4:Y:S04]  /*3fef0*/  @P1 LDG.E.U8 R93, desc[UR10][R8.64] ;  /* 0x0000000a085d1981 */ /* 0x000128000c1e1100 */
[----:B------:R-:W0:Y:S04]  /*3ff00*/  LDL R8, [R1+0x1854] ;  /* 0x0018540001087983 */ /* 0x000e280000100800 */
[----:B------:R-:W0:Y:S02]  /*3ff10*/  LDL R9, [R1+0x1858] ;  /* 0x0018580001097983 */ /* 0x000e240000100800 */
[----:B0-----:R-:W-:-:S04]  /*3ff20*/  @P1 LOP3.LUT R9, R9, R8, RZ, 0x3c, !PT ;  /* 0x0000000809091212 */ /* 0x001fc800078e3cff */
[----:B------:R-:W-:-:S04]  /*3ff30*/  @P1 LOP3.LUT R8, R9, R8, RZ, 0x3c, !PT ;  /* 0x0000000809081212 */ /* 0x000fc800078e3cff */
[----:B------:R-:W-:-:S05]  /*3ff40*/  @P1 LOP3.LUT R9, R9, R8, RZ, 0x3c, !PT ;  /* 0x0000000809091212 */ /* 0x000fca00078e3cff */
[----:B------:R0:W4:Y:S04]  /*3ff50*/  @P1 LDG.E.U8 R98, desc[UR10][R8.64] ;  /* 0x0000000a08621981 */ /* 0x000128000c1e1100 */
[----:B------:R-:W0:Y:S04]  /*3ff60*/  LDL R8, [R1+0x184c] ;  /* 0x00184c0001087983 */ /* 0x000e280000100800 */
[----:B------:R-:W0:Y:S01]  /*3ff70*/  LDL R9, [R1+0x1850] ;  /* 0x0018500001097983 */ /* 0x000e220000100800 */
[----:B------:R-:W-:Y:S02]  /*3ff80*/  PRMT R87, RZ, 0x7610, R87 ;  /* 0x00007610ff577816 */ /* 0x000fe40000000057 */
[----:B0-----:R-:W-:-:S04]  /*3ff90*/  @P2 LOP3.LUT R9, R9, R8, RZ, 0x3c, !PT ;  /* 0x0000000809092212 */ /* 0x001fc800078e3cff */
[----:B------:R-:W-:-:S04]  /*3ffa0*/  @P2 LOP3.LUT R8, R9, R8, RZ, 0x3c, !PT ;  /* 0x0000000809082212 */ /* 0x000fc800078e3cff */
[----:B------:R-:W-:-:S05]  /*3ffb0*/  @P2 LOP3.LUT R9, R9, R8, RZ, 0x3c, !PT ;  /* 0x0000000809092212 */ /* 0x000fca00078e3cff */
[----:B------:R3:W4:Y:S04]  /*3ffc0*/  @P2 LDG.E.U8 R87, desc[UR10][R8.64] ;  /* 0x0000000a08572981 */ /* 0x000728000c1e1100 */
[----:B------:R-:W2:Y:S01]  /*3ffd0*/  LDL R9, [R1+0x1844] ;  /* 0x0018440001097983 */ /* 0x000ea20000100800 */
[----:B------:R-:W-:Y:S01]  /*3ffe0*/  PRMT R111, RZ, 0x7610, R111 ;  /* 0x00007610ff6f7816 */ /* 0x000fe2000000006f */
[----:B---3--:R-:W-:Y:S02]  /*3fff0*/  @P2 IMAD.MOV.U32 R8, RZ, RZ, R3 ;  /* 0x000000ffff082224 */ /* 0x008fe400078e0003 */
[----:B------:R-:W-:Y:S04]  /*40000*/  STL [R1+0x2b6c], R3 ;  /* 0x002b6c0301007387 */ /* 0x000fe80000100800 */
[----:B------:R-:W-:Y:S01]  /*40010*/  STL [R1+0x3794], R3 ;  /* 0x0037940301007387 */ /* 0x000fe20000100800 */
[----:B------:R-:W-:-:S03]  /*40020*/  ISETP.GT.AND P0, PT, R2, 0x3, PT ;  /* 0x000000030200780c */ /* 0x000fc60003f04270 */
[----:B--2---:R0:W2:Y:S04]  /*40030*/  @P2 LDG.E.U8 R111, desc[UR10][R8.64] ;  /* 0x0000000a086f2981 */ /* 0x0040a8000c1e1100 */
[----:B------:R-:W3:Y:S01]  /*40040*/  LDL R9, [R1+0x183c] ;  /* 0x00183c0001097983 */ /* 0x000ee20000100800 */
[----:B------:R-:W-:-:S05]  /*40050*/  PRMT R86, RZ, 0x7610, R86 ;  /* 0x00007610ff567816 */ /* 0x000fca0000000056 */
[----:B0-----:R-:W-:Y:S01]  /*40060*/  @P0 IMAD.MOV.U32 R8, RZ, RZ, R149 ;  /* 0x000000ffff080224 */ /* 0x001fe200078e0095 */
[----:B------:R-:W-:Y:S01]  /*40070*/  STL [R1+0x3798], R149 ;  /* 0x0037989501007387 */ /* 0x000fe20000100800 */
[----:B------:R-:W-:-:S03]  /*40080*/  PRMT R108, RZ, 0x7610, R108 ;  /* 0x00007610ff6c7816 */ /* 0x000fc6000000006c */
[----:B---3--:R0:W3:Y:S04]  /*40090*/  @P0 LDG.E.U8 R86, desc[UR10][R8.64] ;  /* 0x0000000a08560981 */ /* 0x0080e8000c1e1100 */
[----:B------:R-:W4:Y:S01]  /*400a0*/  LDL R9, [R1+0x1834] ;  /* 0x0018340001097983 */ /* 0x000f220000100800 */
[----:B0-----:R-:W-:-:S03]  /*400b0*/  @P0 IMAD.MOV.U32 R8, RZ, RZ, R46 ;  /* 0x000000ffff080224 */ /* 0x001fc600078e002e */
[----:B------:R-:W-:Y:S01]  /*400c0*/  STL [R1+0x379c], R46 ;  /* 0x00379c2e01007387 */ /* 0x000fe20000100800 */
[----:B------:R-:W-:-:S03]  /*400d0*/  ISETP.GT.AND P1, PT, R2, 0x4, PT ;  /* 0x000000040200780c */ /* 0x000fc60003f24270 */
[----:B----4-:R0:W4:Y:S04]  /*400e0*/  @P0 LDG.E.U8 R108, desc[UR10][R8.64] ;  /* 0x0000000a086c0981 */ /* 0x010128000c1e1100 */
[----:B------:R-:W0:Y:S04]  /*400f0*/  LDL R8, [R1+0x182c] ;  /* 0x00182c0001087983 */ /* 0x000e280000100800 */
[----:B------:R-:W0:Y:S01]  /*40100*/  LDL R9, [R1+0x1830] ;  /* 0x0018300001097983 */ /* 0x000e220000100800 */
[----:B------:R-:W-:Y:S02]  /*40110*/  PRMT R94, RZ, 0x7610, R94 ;  /* 0x00007610ff5e7816 */ /* 0x000fe4000000005e */
[----:B0-----:R-:W-:-:S04]  /*40120*/  @P1 LOP3.LUT R9, R9, R8, RZ, 0x3c, !PT ;  /* 0x0000000809091212 */ /* 0x001fc800078e3cff */
[----:B------:R-:W-:-:S04]  /*40130*/  @P1 LOP3.LUT R8, R9, R8, RZ, 0x3c, !PT ;  /* 0x0000000809081212 */ /* 0x000fc800078e3cff */
[----:B------:R-:W-:-:S05]  /*40140*/  @P1 LOP3.LUT R9, R9, R8, RZ, 0x3c, !PT ;  /* 0x0000000809091212 */ /* 0x000fca00078e3cff */
[----:B------:R0:W2:Y:S04]  /*40150*/  @P1 LDG.E.U8 R94, desc[UR10][R8.64] ;  /* 0x0000000a085e1981 */ /* 0x0000a8000c1e1100 */
[----:B------:R-:W0:Y:S04]  /*40160*/  LDL R8, [R1+0x1824] ;  /* 0x0018240001087983 */ /* 0x000e280000100800 */
[----:B------:R-:W0:Y:S01]  /*40170*/  LDL R9, [R1+0x1828] ;  /* 0x0018280001097983 */ /* 0x000e220000100800 */
[----:B------:R-:W-:Y:S02]  /*40180*/  PRMT R101, RZ, 0x7610, R101 ;  /* 0x00007610ff657816 */ /* 0x000fe40000000065 */
[----:B0-----:R-:W-:-:S04]  /*40190*/  @P1 LOP3.LUT R9, R9, R8, RZ, 0x3c, !PT ;  /* 0x0000000809091212 */ /* 0x001fc800078e3cff */
[----:B------:R-:W-:-:S04]  /*401a0*/  @P1 LOP3.LUT R8, R9, R8, RZ, 0x3c, !PT ;  /* 0x0000000809081212 */ /* 0x000fc800078e3cff */
[----:B------:R-:W-:-:S05]  /*401b0*/  @P1 LOP3.LUT R9, R9, R8, RZ, 0x3c, !PT ;  /* 0x0000000809091212 */ /* 0x000fca00078e3cff */
[----:B------:R0:W4:Y:S04]  /*401c0*/  @P1 LDG.E.U8 R101, desc[UR10][R8.64] ;  /* 0x0000000a08651981 */ /* 0x000128000c1e1100 */
[----:B------:R-:W0:Y:S04]  /*401d0*/  LDL R8, [R1+0x181c] ;  /* 0x00181c0001087983 */ /* 0x000e280000100800 */
[----:B------:R-:W0:Y:S01]  /*401e0*/  LDL R9, [R1+0x1820] ;  /* 0x0018200001097983 */ /* 0x000e220000100800 */
[----:B------:R-:W-:Y:S02]  /*401f0*/  ISETP.GT.AND P2, PT, R2, 0x5, PT ;  /* 0x000000050200780c */ /* 0x000fe40003f44270 */
[----:B------:R-:W-:-:S11]  /*40200*/  PRMT R95, RZ, 0x7610, R95 ;  /* 0x00007610ff5f7816 */ /* 0x000fd6000000005f */
[----:B0-----:R-:W-:-:S04]  /*40210*/  @P2 LOP3.LUT R9, R9, R8, RZ, 0x3c, !PT ;  /* 0x0000000809092212 */ /* 0x001fc800078e3cff */
[----:B------:R-:W-:-:S04]  /*40220*/  @P2 LOP3.LUT R8, R9, R8, RZ, 0x3c, !PT ;  /* 0x0000000809082212 */ /* 0x000fc800078e3cff */
[----:B------:R-:W-:-:S05]  /*40230*/  @P2 LOP3.LUT R9, R9, R8, RZ, 0x3c, !PT ;  /* 0x0000000809092212 */ /* 0x000fca00078e3cff */
[----:B------:R0:W3:Y:S04]  /*40240*/  @P2 LDG.E.U8 R95, desc[UR10][R8.64] ;  /* 0x0000000a085f2981 */ /* 0x0000e8000c1e1100 */
        /* <DEDUP_REMOVED lines=1131> */
[----:B------:R-:W2:Y:S01]  /*44900*/  @P0 LDG.E.U8 R246, desc[UR10][R8.64] ;  /* 0x0000000a08f60981 */ /* 0x000ea2000c1e1100 */
[----:B------:R-:W-:-:S03]  /*44910*/  ISETP.GT.AND P1, PT, R2, 0x51, PT ;  /* 0x000000510200780c */ /* 0x000fc60003f24270 */
[----:B--2---:R0:W-:Y:S04]  /*44920*/  STL [R1+0xfb0], R246 ;  /* 0x000fb0f601007387 */ /* 0x0041e80000100800 */
[----:B0-----:R-:W2:Y:S04]  /*44930*/  LDL.LU R246, [R1+0x38f0] ;  /* 0x0038f00001f67983 */ /* 0x001ea80000300800 */
[----:B------:R-:W3:Y:S04]  /*44940*/  LDL R8, [R1+0x277c] ;  /* 0x00277c0001087983 */ /* 0x000ee80000100800 */
[----:B------:R-:W3:Y:S01]  /*44950*/  LDL R9, [R1+0x2780] ;  /* 0x0027800001097983 */ /* 0x000ee20000100800 */
[----:B------:R-:W-:-:S02]  /*44960*/  PRMT R238, RZ, 0x7610, R238 ;  /* 0x00007610ffee7816 */ /* 0x000fc400000000ee */
[----:B---3--:R-:W-:-:S04]  /*44970*/  @P1 LOP3.LUT R9, R9, R8, RZ, 0x3c, !PT ;  /* 0x0000000809091212 */ /* 0x008fc800078e3cff */
[----:B------:R-:W-:-:S04]  /*44980*/  @P1 LOP3.LUT R8, R9, R8, RZ, 0x3c, !PT ;  /* 0x0000000809081212 */ /* 0x000fc800078e3cff */
[----:B------:R-:W-:-:S05]  /*44990*/  @P1 LOP3.LUT R9, R9, R8, RZ, 0x3c, !PT ;  /* 0x0000000809091212 */ /* 0x000fca00078e3cff */
[----:B------:R0:W3:Y:S04]  /*449a0*/  @P1 LDG.E.U8 R238, desc[UR10][R8.64] ;  /* 0x0000000a08ee1981 */ /* 0x0000e8000c1e1100 */
[----:B------:R-:W0:Y:S04]  /*449b0*/  LDL R8, [R1+0x2774] ;  /* 0x0027740001087983 */ /* 0x000e280000100800 */
[----:B------:R-:W0:Y:S01]  /*449c0*/  LDL R9, [R1+0x2778] ;  /* 0x0027780001097983 */ /* 0x000e220000100800 */
[----:B--2---:R-:W-:Y:S02]  /*449d0*/  PRMT R246, RZ, 0x7610, R246 ;  /* 0x00007610fff67816 */ /* 0x004fe400000000f6 */
[----:B0-----:R-:W-:-:S04]  /*449e0*/  @P1 LOP3.LUT R9, R9, R8, RZ, 0x3c, !PT ;  /* 0x0000000809091212 */ /* 0x001fc800078e3cff */
[----:B------:R-:W-:-:S04]  /*449f0*/  @P1 LOP3.LUT R8, R9, R8, RZ, 0x3c, !PT ;  /* 0x0000000809081212 */ /* 0x000fc800078e3cff */
[----:B------:R-:W-:-:S05]  /*44a00*/  @P1 LOP3.LUT R9, R9, R8, RZ, 0x3c, !PT ;  /* 0x0000000809091212 */ /* 0x000fca00078e3cff */
[----:B------:R-:W2:Y:S01]  /*44a10*/  @P1 LDG.E.U8 R246, desc[UR10][R8.64] ;  /* 0x0000000a08f61981 */ /* 0x000ea2000c1e1100 */
[----:B------:R-:W-:-:S03]  /*44a20*/  ISETP.GT.AND P0, PT, R2, 0x52, PT ;  /* 0x000000520200780c */ /* 0x000fc60003f04270 */
[----:B--2---:R0:W-:Y:S04]  /*44a30*/  STL [R1+0xfa8], R246 ;  /* 0x000fa8f601007387 */ /* 0x0041e80000100800 */
[----:B0-----:R-:W2:Y:S04]  /*44a40*/  LDL.LU R246, [R1+0x38ec] ;  /* 0x0038ec0001f67983 */ /* 0x001ea80000300800 */
[----:B------:R-:W4:Y:S04]  /*44a50*/  LDL R8, [R1+0x276c] ;  /* 0x00276c0001087983 */ /* 0x000f280000100800 */
[----:B------:R-:W4:Y:S01]  /*44a60*/  LDL R9, [R1+0x2770] ;  /* 0x0027700001097983 */ /* 0x000f220000100800 */
[----:B--2---:R-:W-:-:S02]  /*44a70*/  PRMT R246, RZ, 0x7610, R246 ;  /* 0x00007610fff67816 */ /* 0x004fc400000000f6 */
[----:B----4-:R-:W-:-:S04]  /*44a80*/  @P0 LOP3.LUT R9, R9, R8, RZ, 0x3c, !PT ;  /* 0x0000000809090212 */ /* 0x010fc800078e3cff */
        /* <DEDUP_REMOVED lines=9> */
[----:B------:R-:W4:Y:S01]  /*44b20*/  @P0 LDG.E.U8 R231, desc[UR10][R8.64] ;  /* 0x0000000a08e70981 */ /* 0x000f22000c1e1100 */
[----:B------:R-:W-:-:S03]  /*44b30*/  ISETP.GT.AND P1, PT, R2, 0x53, PT ;  /* 0x000000530200780c */ /* 0x000fc60003f24270 */
[----:B----4-:R0:W-:Y:S04]  /*44b40*/  STL [R1+0xfa0], R231 ;  /* 0x000fa0e701007387 */ /* 0x0101e80000100800 */
[----:B0-----:R-:W4:Y:S04]  /*44b50*/  LDL.LU R231, [R1+0x38e8] ;  /* 0x0038e80001e77983 */ /* 0x001f280000300800 */
[----:B------:R-:W3:Y:S04]  /*44b60*/  LDL R8, [R1+0x275c] ;  /* 0x00275c0001087983 */ /* 0x000ee80000100800 */
[----:B------:R-:W3:Y:S01]  /*44b70*/  LDL R9, [R1+0x2760] ;  /* 0x0027600001097983 */ /* 0x000ee20000100800 */
[----:B----4-:R-:W-:-:S02]  /*44b80*/  PRMT R231, RZ, 0x7610, R231 ;  /* 0x00007610ffe77816 */ /* 0x010fc400000000e7 */
[----:B---3--:R-:W-:-:S04]  /*44b90*/  @P1 LOP3.LUT R9, R9, R8, RZ, 0x3c, !PT ;  /* 0x0000000809091212 */ /* 0x008fc800078e3cff */
        /* <DEDUP_REMOVED lines=13> */
[----:B------:R-:W2:Y:S04]  /*44c70*/  LDL R8, [R1+0x274c] ;  /* 0x00274c0001087983 */ /* 0x000ea80000100800 */
[----:B------:R-:W2:Y:S01]  /*44c80*/  LDL R9, [R1+0x2750] ;  /* 0x0027500001097983 */ /* 0x000ea20000100800 */
[----:B----4-:R-:W-:-:S02]  /*44c90*/  PRMT R223, RZ, 0x7610, R223 ;  /* 0x00007610ffdf7816 */ /* 0x010fc400000000df */
[----:B--2---:R-:W-:-:S04]  /*44ca0*/  @P0 LOP3.LUT R9, R9, R8, RZ, 0x3c, !PT ;  /* 0x0000000809090212 */ /* 0x004fc800078e3cff */
        /* <DEDUP_REMOVED lines=206> */
[----:B------:R-:W2:Y:S04]  /*45990*/  @P0 LDG.E.U8 R84, desc[UR10][R8.64] ;  /* 0x0000000a08540981 */ /* 0x000ea8000c1e1100 */
[----:B--2---:R0:W-:Y:S04]  /*459a0*/  STL [R1+0xfb8], R84 ;  /* 0x000fb85401007387 */ /* 0x0041e80000100800 */
[----:B0-----:R-:W2:Y:S04]  /*459b0*/  LDL.LU R84, [R1+0x38b0] ;  /* 0x0038b00001547983 */ /* 0x001ea80000300800 */
[----:B------:R-:W4:Y:S04]  /*459c0*/  LDL R8, [R1+0x2684] ;  /* 0x0026840001087983 */ /* 0x000f280000100800 */
[----:B------:R-:W4:Y:S01]  /*459d0*/  LDL R9, [R1+0x2688] ;  /* 0x0026880001097983 */ /* 0x000f220000100800 */
[----:B------:R-:W-:-:S02]  /*459e0*/  PRMT R146, RZ, 0x7610, R146 ;  /* 0x00007610ff927816 */ /* 0x000fc40000000092 */
[----:B----4-:R-:W-:-:S04]  /*459f0*/  @P0 LOP3.LUT R9, R9, R8, RZ, 0x3c, !PT ;  /* 0x0000000809090212 */ /* 0x010fc800078e3cff */
[----:B------:R-:W-:-:S04]  /*45a00*/  @P0 LOP3.LUT R8, R9, R8, RZ, 0x3c, !PT ;  /* 0x0000000809080212 */ /* 0x000fc800078e3cff */
[----:B------:R-:W-:-:S05]  /*45a10*/  @P0 LOP3.LUT R9, R9, R8, RZ, 0x3c, !PT ;  /* 0x0000000809090212 */ /* 0x000fca00078e3cff */
[----:B------:R-:W4:Y:S04]  /*45a20*/  @P0 LDG.E.U8 R146, desc[UR10][R8.64] ;  /* 0x0000000a08920981 */ /* 0x000f28000c1e1100 */
[----:B------:R-:W3:Y:S04]  /*45a30*/  LDL R8, [R1+0x267c] ;  /* 0x00267c0001087983 */ /* 0x000ee80000100800 */
[----:B------:R-:W3:Y:S01]  /*45a40*/  LDL R9, [R1+0x2680] ;  /* 0x0026800001097983 */ /* 0x000ee20000100800 */
[----:B------:R-:W-:-:S03]  /*45a50*/  ISETP.GT.AND P1, PT, R2, 0x61, PT ;  /* 0x000000610200780c */ /* 0x000fc60003f24270 */
[----:B----4-:R0:W-:Y:S10]  /*45a60*/  STL [R1+0x37a0], R146 ;  /* 0x0037a09201007387 */ /* 0x0101f40000100800 */
[----:B---3--:R-:W-:-:S04]  /*45a70*/  @P1 LOP3.LUT R9, R9, R8, RZ, 0x3c, !PT ;  /* 0x0000000809091212 */ /* 0x008fc800078e3cff */
[C---:B------:R-:W-:Y:S02]  /*45a80*/  @P1 LOP3.LUT R8, R9.reuse, R8, RZ, 0x3c, !PT ;  /* 0x0000000809081212 */ /* 0x040fe400078e3cff */
[----:B0-----:R-:W-:Y:S02]  /*45a90*/  PRMT R146, RZ, 0x7610, R146 ;  /* 0x00007610ff927816 */ /* 0x001fe40000000092 */
[----:B------:R-:W-:-:S05]  /*45aa0*/  @P1 LOP3.LUT R9, R9, R8, RZ, 0x3c, !PT ;  /* 0x0000000809091212 */ /* 0x000fca00078e3cff */
[----:B------:R-:W3:Y:S04]  /*45ab0*/  @P1 LDG.E.U8 R146, desc[UR10][R8.64] ;  /* 0x0000000a08921981 */ /* 0x000ee8000c1e1100 */
[----:B------:R-:W4:Y:S04]  /*45ac0*/  LDL R8, [R1+0x2674] ;  /* 0x0026740001087983 */ /* 0x000f280000100800 */
[----:B------:R-:W4:Y:S01]  /*45ad0*/  LDL R9, [R1+0x2678] ;  /* 0x0026780001097983 */ /* 0x000f220000100800 */
[----:B------:R-:W-:-:S03]  /*45ae0*/  PRMT R147, RZ, 0x7610, R147 ;  /* 0x00007610ff937816 */ /* 0x000fc60000000093 */
[----:B---3--:R0:W-:Y:S01]  /*45af0*/  STL [R1+0x37a4], R146 ;  /* 0x0037a49201007387 */ /* 0x0081e20000100800 */
[----:B------:R-:W-:Y:S02]  /*45b00*/  ISETP.GT.AND P0, PT, R2, 0x62, PT ;  /* 0x000000620200780c */ /* 0x000fe40003f04270 */
[----:B------:R-:W-:Y:S02]  /*45b10*/  PRMT R46, RZ, 0x7610, R46 ;  /* 0x00007610ff2e7816 */ /* 0x000fe4000000002e */
[----:B------:R-:W-:Y:S02]  /*45b20*/  PRMT R36, RZ, 0x7610, R36 ;  /* 0x00007610ff247816 */ /* 0x000fe40000000024 */
[----:B------:R-:W-:Y:S01]  /*45b30*/  PRMT R149, RZ, 0x7610, R149 ;  /* 0x00007610ff957816 */ /* 0x000fe20000000095 */
[----:B0-----:R-:W3:Y:S01]  /*45b40*/  LDL R146, [R1+0x2658] ;  /* 0x0026580001927983 */ /* 0x001ee20000100800 */
[----:B----4-:R-:W-:-:S04]  /*45b50*/  @P1 LOP3.LUT R9, R9, R8, RZ, 0x3c, !PT ;  /* 0x0000000809091212 */ /* 0x010fc800078e3cff */
[----:B------:R-:W-:-:S04]  /*45b60*/  @P1 LOP3.LUT R8, R9, R8, RZ, 0x3c, !PT ;  /* 0x0000000809081212 */ /* 0x000fc800078e3cff */
[----:B------:R-:W-:-:S05]  /*45b70*/  @P1 LOP3.LUT R9, R9, R8, RZ, 0x3c, !PT ;  /* 0x0000000809091212 */ /* 0x000fca00078e3cff */
        /* <DEDUP_REMOVED lines=15> */
[----:B------:R-:W-:-:S13]  /*45c70*/  ISETP.GT.AND P1, PT, R2, 0x63, PT ;  /* 0x000000630200780c */ /* 0x000fda0003f24270 */
[----:B0-----:R-:W-:-:S04]  /*45c80*/  @P1 LOP3.LUT R9, R9, R8, RZ, 0x3c, !PT ;  /* 0x0000000809091212 */ /* 0x001fc800078e3cff */
[----:B------:R-:W-:-:S04]  /*45c90*/  @P1 LOP3.LUT R8, R9, R8, RZ, 0x3c, !PT ;  /* 0x0000000809081212 */ /* 0x000fc800078e3cff */
[----:B------:R-:W-:-:S05]  /*45ca0*/  @P1 LOP3.LUT R9, R9, R8, RZ, 0x3c, !PT ;  /* 0x0000000809091212 */ /* 0x000fca00078e3cff */
[----:B------:R3:W4:Y:S04]  /*45cb0*/  @P1 LDG.E.U8 R149, desc[UR10][R8.64] ;  /* 0x0000000a08951981 */ /* 0x000728000c1e1100 */
[----:B------:R-:W2:Y:S01]  /*45cc0*/  LDL R9, [R1+0x2654] ;  /* 0x0026540001097983 */ /* 0x000ea20000100800 */
[----:B------:R-:W-:Y:S01]  /*45cd0*/  PRMT R35, RZ, 0x7610, R35 ;  /* 0x00007610ff237816 */ /* 0x000fe20000000023 */
[----:B---3--:R-:W-:Y:S01]  /*45ce0*/  @P1 IMAD.MOV.U32 R8, RZ, RZ, R146 ;  /* 0x000000ffff081224 */ /* 0x008fe200078e0092 */
[----:B------:R-:W-:Y:S01]  /*45cf0*/  ISETP.GT.AND P0, PT, R2, 0x64, PT ;  /* 0x000000640200780c */ /* 0x000fe20003f04270 */
[----:B------:R-:W3:Y:S04]  /*45d00*/  LDL R146, [R1+0x2630] ;  /* 0x0026300001927983 */ /* 0x000ee80000100800 */
[----:B--2---:R0:W2:Y:S04]  /*45d10*/  @P1 LDG.E.U8 R35, desc[UR10][R8.64] ;  /* 0x0000000a08231981 */ /* 0x0040a8000c1e1100 */
[----:B------:R-:W0:Y:S04]  /*45d20*/  LDL R8, [R1+0x264c] ;  /* 0x00264c0001087983 */ /* 0x000e280000100800 */
[----:B------:R-:W0:Y:S01]  /*45d30*/  LDL R9, [R1+0x2650] ;  /* 0x0026500001097983 */ /* 0x000e220000100800 */
[----:B------:R-:W-:-:S02]  /*45d40*/  PRMT R3, RZ, 0x7610, R3 ;  /* 0x00007610ff037816 */ /* 0x000fc40000000003 */
        /* <DEDUP_REMOVED lines=13> */
[----:B------:R-:W-:Y:S02]  /*45e20*/  ISETP.GT.AND P1, PT, R2, 0x65, PT ;  /* 0x000000650200780c */ /* 0x000fe40003f24270 */
[----:B------:R-:W-:-:S11]  /*45e30*/  PRMT R150, RZ, 0x7610, R150 ;  /* 0x00007610ff967816 */ /* 0x000fd60000000096 */
[----:B0-----:R-:W-:-:S04]  /*45e40*/  @P1 LOP3.LUT R9, R9, R8, RZ, 0x3c, !PT ;  /* 0x0000000809091212 */ /* 0x001fc800078e3cff */
[----:B------:R-:W-:-:S04]  /*45e50*/  @P1 LOP3.LUT R8, R9, R8, RZ, 0x3c, !PT ;  /* 0x0000000809081212 */ /* 0x000fc800078e3cff */
[----:B------:R-:W-:-:S05]  /*45e60*/  @P1 LOP3.LUT R9, R9, R8, RZ, 0x3c, !PT ;  /* 0x0000000809091212 */ /* 0x000fca00078e3cff */
[----:B------:R0:W2:Y:S04]  /*45e70*/  @P1 LDG.E.U8 R150, desc[UR10][R8.64] ;  /* 0x0000000a08961981 */ /* 0x0000a8000c1e1100 */
[----:B------:R-:W0:Y:S04]  /*45e80*/  LDL R8, [R1+0x2634] ;  /* 0x0026340001087983 */ /* 0x000e280000100800 */
[----:B------:R-:W0:Y:S01]  /*45e90*/  LDL R9, [R1+0x2638] ;  /* 0x0026380001097983 */ /* 0x000e220000100800 */
[----:B------:R-:W-:Y:S02]  /*45ea0*/  PRMT R25, RZ, 0x7610, R25 ;  /* 0x00007610ff197816 */ /* 0x000fe40000000019 */
[----:B------:R-:W-:-:S02]  /*45eb0*/  ISETP.GT.AND P0, PT, R2, 0x66, PT ;  /* 0x000000660200780c */ /* 0x000fc40003f04270 */
[----:B0-----:R-:W-:-:S04]  /*45ec0*/  @P1 LOP3.LUT R9, R9, R8, RZ, 0x3c, !PT ;  /* 0x0000000809091212 */ /* 0x001fc800078e3cff */
[----:B------:R-:W-:-:S04]  /*45ed0*/  @P1 LOP3.LUT R8, R9, R8, RZ, 0x3c, !PT ;  /* 0x0000000809081212 */ /* 0x000fc800078e3cff */
[----:B------:R-:W-:-:S05]  /*45ee0*/  @P1 LOP3.LUT R9, R9, R8, RZ, 0x3c, !PT ;  /* 0x0000000809091212 */ /* 0x000fca00078e3cff */
[----:B------:R3:W2:Y:S04]  /*45ef0*/  @P1 LDG.E.U8 R25, desc[UR10][R8.64] ;  /* 0x0000000a08191981 */ /* 0x0006a8000c1e1100 */
[----:B------:R-:W4:Y:S01]  /*45f00*/  LDL R9, [R1+0x262c] ;  /* 0x00262c0001097983 */ /* 0x000f220000100800 */
[----:B------:R-:W-:Y:S01]  /*45f10*/  PRMT R5, RZ, 0x7610, R5 ;  /* 0x00007610ff057816 */ /* 0x000fe20000000005 */
[----:B---3--:R-:W-:Y:S01]  /*45f20*/  @P0 IMAD.MOV.U32 R8, RZ, RZ, R146 ;  /* 0x000000ffff080224 */ /* 0x008fe200078e0092 */
[----:B------:R-:W-:Y:S01]  /*45f30*/  PRMT R39, RZ, 0x7610, R39 ;  /* 0x00007610ff277816 */ /* 0x000fe20000000027 */
[----:B------:R-:W3:Y:S04]  /*45f40*/  LDL R146, [R1+0x2608] ;  /* 0x0026080001927983 */ /* 0x000ee80000100800 */
[----:B----4-:R0:W4:Y:S04]  /*45f50*/  @P0 LDG.E.U8 R5, desc[UR10][R8.64] ;  /* 0x0000000a08050981 */ /* 0x010128000c1e1100 */
        /* <DEDUP_REMOVED lines=100> */
[----:B------:R-:W4:Y:S01]  /*465a0*/  LDL R9, [R1+0x25b4] ;  /* 0x0025b40001097983 */ /* 0x000f220000100800 */
[----:B------:R-:W-:Y:S01]  /*465b0*/  PRMT R32, RZ, 0x7610, R32 ;  /* 0x00007610ff207816 */ /* 0x000fe20000000020 */
[----:B---3--:R-:W-:Y:S01]  /*465c0*/  @P1 IMAD.MOV.U32 R8, RZ, RZ, R146 ;  /* 0x000000ffff081224 */ /* 0x008fe200078e0092 */
[----:B------:R-:W-:Y:S01]  /*465d0*/  ISETP.GT.AND P0, PT, R2, 0x6e, PT ;  /* 0x0000006e0200780c */ /* 0x000fe20003f04270 */
[----:B------:R-:W3:Y:S04]  /*465e0*/  LDL R146, [R1+0x2590] ;  /* 0x0025900001927983 */ /* 0x000ee80000100800 */
[----:B----4-:R0:W4:Y:S04]  /*465f0*/  @P1 LDG.E.U8 R32, desc[UR10][R8.64] ;  /* 0x0000000a08201981 */ /* 0x010128000c1e1100 */
[----:B------:R-:W0:Y:S04]  /*46600*/  LDL R8, [R1+0x25ac] ;  /* 0x0025ac0001087983 */ /* 0x000e280000100800 */
[----:B------:R-:W0:Y:S01]  /*46610*/  LDL R9, [R1+0x25b0] ;  /* 0x0025b00001097983 */ /* 0x000e220000100800 */
[----:B------:R-:W-:-:S02]  /*46620*/  PRMT R50, RZ, 0x7610, R50 ;  /* 0x00007610ff327816 */ /* 0x000fc40000000032 */
        /* <DEDUP_REMOVED lines=22> */
[----:B------:R-:W-:-:S02]  /*46790*/  ISETP.GT.AND P0, PT, R2, 0x70, PT ;  /* 0x000000700200780c */ /* 0x000fc40003f04270 */
[----:B0-----:R-:W-:-:S04]  /*467a0*/  @P1 LOP3.LUT R9, R9, R8, RZ, 0x3c, !PT ;  /* 0x0000000809091212 */ /* 0x001fc800078e3cff */
[----:B------:R-:W-:-:S04]  /*467b0*/  @P1 LOP3.LUT R8, R9, R8, RZ, 0x3c, !PT ;  /* 0x0000000809081212 */ /* 0x000fc800078e3cff */
[----:B------:R-:W-:-:S05]  /*467c0*/  @P1 LOP3.LUT R9, R9, R8, RZ, 0x3c, !PT ;  /* 0x0000000809091212 */ /* 0x000fca00078e3cff */
[----:B------:R3:W4:Y:S04]  /*467d0*/  @P1 LDG.E.U8 R34, desc[UR10][R8.64] ;  /* 0x0000000a08221981 */ /* 0x000728000c1e1100 */
[----:B------:R-:W2:Y:S01]  /*467e0*/  LDL R9, [R1+0x258c] ;  /* 0x00258c0001097983 */ /* 0x000ea20000100800 */
[----:B------:R-:W-:Y:S01]  /*467f0*/  PRMT R47, RZ, 0x7610, R47 ;  /* 0x00007610ff2f7816 */ /* 0x000fe2000000002f */
[----:B---3--:R-:W-:Y:S01]  /*46800*/  @P0 IMAD.MOV.U32 R8, RZ, RZ, R146 ;  /* 0x000000ffff080224 */ /* 0x008fe200078e0092 */
[----:B------:R-:W-:Y:S01]  /*46810*/  PRMT R63, RZ, 0x7610, R63 ;  /* 0x00007610ff3f7816 */ /* 0x000fe2000000003f */
[----:B------:R-:W3:Y:S04]  /*46820*/  LDL R146, [R1+0x2568] ;  /* 0x0025680001927983 */ /* 0x000ee80000100800 */
[----:B--2---:R0:W2:Y:S04]  /*46830*/  @P0 LDG.E.U8 R47, desc[UR10][R8.64] ;  /* 0x0000000a082f0981 */ /* 0x0040a8000c1e1100 */
        /* <DEDUP_REMOVED lines=210> */
[----:B------:R-:W-:Y:S02]  /*47560*/  LOP3.LUT R92, R92, 0xffff, RZ, 0xc0, !PT ;  /* 0x0000ffff5c5c7812 */ /* 0x000fe400078ec0ff */
[----:B------:R-:W-:Y:S02]  /*47570*/  LOP3.LUT R93, R93, 0xffff, RZ, 0xc0, !PT ;  /* 0x0000ffff5d5d7812 */ /* 0x000fe400078ec0ff */
[----:B------:R-:W-:-:S02]  /*47580*/  LOP3.LUT R94, R94, 0xffff, RZ, 0xc0, !PT ;  /* 0x0000ffff5e5e7812 */ /* 0x000fc400078ec0ff */
[----:B------:R-:W-:Y:S02]  /*47590*/  PRMT R92, R92, 0x3340, R93 ;  /* 0x000033405c5c7816 */ /* 0x000fe4000000005d */
[----:B------:R-:W-:Y:S02]  /*475a0*/  LOP3.LUT R95, R95, 0xffff, RZ, 0xc0, !PT ;  /* 0x0000ffff5f5f7812 */ /* 0x000fe400078ec0ff */
[----:B------:R-:W-:Y:S02]  /*475b0*/  LOP3.LUT R96, R96, 0xffff, RZ, 0xc0, !PT ;  /* 0x0000ffff60607812 */ /* 0x000fe400078ec0ff */
[----:B------:R-:W-:Y:S02]  /*475c0*/  PRMT R94, R94, 0x3340, R95 ;  /* 0x000033405e5e7816 */ /* 0x000fe4000000005f */
[----:B------:R-:W-:Y:S02]  /*475d0*/  LOP3.LUT R97, R97, 0xffff, RZ, 0xc0, !PT ;  /* 0x0000ffff61617812 */ /* 0x000fe400078ec0ff */
[----:B------:R-:W-:-:S02]  /*475e0*/  LOP3.LUT R15, R15, 0xffff, RZ, 0xc0, !PT ;  /* 0x0000ffff0f0f7812 */ /* 0x000fc400078ec0ff */
[----:B------:R-:W-:Y:S02]  /*475f0*/  LOP3.LUT R14, R14, 0xffff, RZ, 0xc0, !PT ;  /* 0x0000ffff0e0e7812 */ /* 0x000fe400078ec0ff */
[----:B------:R-:W-:Y:S02]  /*47600*/  PRMT R96, R96, 0x3340, R97 ;  /* 0x0000334060607816 */ /* 0x000fe40000000061 */
[----:B------:R-:W-:Y:S02]  /*47610*/  LOP3.LUT R11, R11, 0xffff, RZ, 0xc0, !PT ;  /* 0x0000ffff0b0b7812 */ /* 0x000fe400078ec0ff */
[----:B------:R-:W-:Y:S02]  /*47620*/  LOP3.LUT R10, R10, 0xffff, RZ, 0xc0, !PT ;  /* 0x0000ffff0a0a7812 */ /* 0x000fe400078ec0ff */
[----:B------:R-:W-:Y:S02]  /*47630*/  PRMT R14, R15, 0x3340, R14 ;  /* 0x000033400f0e7816 */ /* 0x000fe4000000000e */
[----:B------:R-:W-:-:S04]  /*47640*/  PRMT R11, R11, 0x3340, R10 ;  /* 0x000033400b0b7816 */ /* 0x000fc8000000000a */
[----:B------:R-:W-:Y:S01]  /*47650*/  PRMT R11, R14, 0x5410, R11 ;  /* 0x000054100e0b7816 */ /* 0x000fe2000000000b */
[----:B--2---:R0:W2:Y:S02]  /*47660*/  @P1 LDG.E.U8 R56, desc[UR10][R8.64] ;  /* 0x0000000a08381981 */ /* 0x0040a4000c1e1100 */
[----:B0-----:R-:W-:Y:S02]  /*47670*/  LOP3.LUT R9, R87, 0xffff, RZ, 0xc0, !PT ;  /* 0x0000ffff57097812 */ /* 0x001fe400078ec0ff */
[----:B------:R-:W-:Y:S01]  /*47680*/  LOP3.LUT R8, R86, 0xffff, RZ, 0xc0, !PT ;  /* 0x0000ffff56087812 */ /* 0x000fe200078ec0ff */
[----:B------:R-:W3:Y:S03]  /*47690*/  LDL.LU R87, [R1+0x38ac] ;  /* 0x0038ac0001577983 */ /* 0x000ee60000300800 */
[----:B------:R-:W-:Y:S01]  /*476a0*/  PRMT R93, R9, 0x3340, R8 ;  /* 0x00003340095d7816 */ /* 0x000fe20000000008 */
[----:B------:R-:W4:Y:S01]  /*476b0*/  LDL.LU R86, [R1+0x38a8] ;  /* 0x0038a80001567983 */ /* 0x000f220000300800 */
[----:B------:R-:W-:-:S02]  /*476c0*/  LOP3.LUT R9, R89, 0xffff, RZ, 0xc0, !PT ;  /* 0x0000ffff59097812 */ /* 0x000fc400078ec0ff */
[----:B------:R-:W-:Y:S01]  /*476d0*/  LOP3.LUT R8, R88, 0xffff, RZ, 0xc0, !PT ;  /* 0x0000ffff58087812 */ /* 0x000fe200078ec0ff */
[----:B------:R-:W2:Y:S03]  /*476e0*/  LDL.LU R89, [R1+0x38a4] ;  /* 0x0038a40001597983 */ /* 0x000ea60000300800 */
[----:B------:R-:W-:Y:S01]  /*476f0*/  PRMT R95, R9, 0x3340, R8 ;  /* 0x00003340095f7816 */ /* 0x000fe20000000008 */
[----:B------:R-:W2:Y:S01]  /*47700*/  LDL.LU R88, [R1+0x38a0] ;  /* 0x0038a00001587983 */ /* 0x000ea20000300800 */
[----:B------:R-:W-:Y:S02]  /*47710*/  LOP3.LUT R9, R91, 0xffff, RZ, 0xc0, !PT ;  /* 0x0000ffff5b097812 */ /* 0x000fe400078ec0ff */
[----:B------:R-:W-:Y:S01]  /*47720*/  LOP3.LUT R8, R90, 0xffff, RZ, 0xc0, !PT ;  /* 0x0000ffff5a087812 */ /* 0x000fe200078ec0ff */
[----:B------:R-:W2:Y:S03]  /*47730*/  LDL.LU R91, [R1+0x389c] ;  /* 0x00389c00015b7983 */ /* 0x000ea60000300800 */
[----:B------:R-:W-:Y:S01]  /*47740*/  PRMT R97, R9, 0x3340, R8 ;  /* 0x0000334009617816 */ /* 0x000fe20000000008 */
[----:B------:R-:W2:Y:S01]  /*47750*/  LDL.LU R90, [R1+0x3898] ;  /* 0x00389800015a7983 */ /* 0x000ea20000300800 */
[----:B------:R-:W-:-:S03]  /*47760*/  PRMT R8, R92, 0x5410, R93 ;  /* 0x000054105c087816 */ /* 0x000fc6000000005d */
[----:B------:R-:W3:Y:S01]  /*47770*/  LDL R146, [R1+0x296c] ;  /* 0x00296c0001927983 */ /* 0x000ee20000100800 */
[----:B------:R-:W-:-:S03]  /*47780*/  PRMT R9, R94, 0x5410, R95 ;  /* 0x000054105e097816 */ /* 0x000fc6000000005f */
[----:B------:R-:W4:Y:S01]  /*47790*/  LDL R15, [R1+0x2498] ;  /* 0x00249800010f7983 */ /* 0x000f220000100800 */
[----:B------:R-:W-:-:S03]  /*477a0*/  PRMT R10, R96, 0x5410, R97 ;  /* 0x00005410600a7816 */ /* 0x000fc60000000061 */
[----:B------:R-:W2:Y:S04]  /*477b0*/  LDL.LU R93, [R1+0x3894] ;  /* 0x00389400015d7983 */ /* 0x000ea80000300800 */
[----:B------:R-:W2:Y:S04]  /*477c0*/  LDL.LU R92, [R1+0x3890] ;  /* 0x00389000015c7983 */ /* 0x000ea80000300800 */
[----:B------:R-:W2:Y:S04]  /*477d0*/  LDL.LU R95, [R1+0x388c] ;  /* 0x00388c00015f7983 */ /* 0x000ea80000300800 */
[----:B------:R-:W2:Y:S04]  /*477e0*/  LDL.LU R94, [R1+0x3888] ;  /* 0x00388800015e7983 */ /* 0x000ea80000300800 */
[----:B------:R-:W2:Y:S04]  /*477f0*/  LDL.LU R97, [R1+0x3884] ;  /* 0x0038840001617983 */ /* 0x000ea80000300800 */
[----:B------:R-:W2:Y:S04]  /*47800*/  LDL.LU R96, [R1+0x3880] ;  /* 0x0038800001607983 */ /* 0x000ea80000300800 */
[----:B------:R-:W4:Y:S01]  /*47810*/  LDL R14, [R1+0x2494] ;  /* 0x00249400010e7983 */ /* 0x000f220000100800 */
[----:B------:R-:W-:-:S02]  /*47820*/  PRMT R71, RZ, 0x7610, R71 ;  /* 0x00007610ff477816 */ /* 0x000fc40000000047 */
[----:B----4-:R-:W-:-:S04]  /*47830*/  @P1 LOP3.LUT R15, R15, R14, RZ, 0x3c, !PT ;  /* 0x0000000e0f0f1212 */ /* 0x010fc800078e3cff */
[----:B------:R-:W-:-:S04]  /*47840*/  @P1 LOP3.LUT R14, R15, R14, RZ, 0x3c, !PT ;  /* 0x0000000e0f0e1212 */ /* 0x000fc800078e3cff */
[----:B------:R-:W-:-:S05]  /*47850*/  @P1 LOP3.LUT R15, R15, R14, RZ, 0x3c, !PT ;  /* 0x0000000e0f0f1212 */ /* 0x000fca00078e3cff */
[----:B------:R0:W4:Y:S01]  /*47860*/  @P1 LDG.E.U8 R71, desc[UR10][R14.64] ;  /* 0x0000000a0e471981 */ /* 0x000122000c1e1100 */
[----:B------:R-:W-:Y:S06]  /*47870*/  BAR.SYNC.DEFER_BLOCKING 0x0 ;  /* 0x0000000000007b1d */ /* 0x000fec0000010000 */
[----:B---3--:R1:W-:Y:S02]  /*47880*/  STS.128 [R146+UR4+0x10000], R8 ;  /* 0x0100000892007988 */ /* 0x0083e40008000c04 */
[----:B-1----:R-:W-:Y:S02]  /*47890*/  LOP3.LUT R11, R99, 0xffff, RZ, 0xc0, !PT ;  /* 0x0000ffff630b7812 */ /* 0x002fe400078ec0ff */
[----:B------:R-:W-:Y:S01]  /*478a0*/  LOP3.LUT R10, R98, 0xffff, RZ, 0xc0, !PT ;  /* 0x0000ffff620a7812 */ /* 0x000fe200078ec0ff */
[----:B------:R-:W3:Y:S01]  /*478b0*/  LDL.LU R99, [R1+0x387c] ;  /* 0x00387c0001637983 */ /* 0x000ee20000300800 */
[----:B------:R-:W-:-:S02]  /*478c0*/  LOP3.LUT R9, R111, 0xffff, RZ, 0xc0, !PT ;  /* 0x0000ffff6f097812 */ /* 0x000fc400078ec0ff */
[----:B------:R-:W-:Y:S01]  /*478d0*/  LOP3.LUT R8, R108, 0xffff, RZ, 0xc0, !PT ;  /* 0x0000ffff6c087812 */ /* 0x000fe200078ec0ff */
[----:B------:R-:W4:Y:S01]  /*478e0*/  LDL.LU R98, [R1+0x3878] ;  /* 0x0038780001627983 */ /* 0x000f220000300800 */
[----:B------:R-:W-:Y:S02]  /*478f0*/  PRMT R111, R11, 0x3340, R10 ;  /* 0x000033400b6f7816 */ /* 0x000fe4000000000a */
[----:B------:R-:W-:Y:S02]  /*47900*/  PRMT R108, R9, 0x3340, R8 ;  /* 0x00003340096c7816 */ /* 0x000fe40000000008 */
[----:B------:R-:W-:Y:S02]  /*47910*/  LOP3.LUT R11, R101, 0xffff, RZ, 0xc0, !PT ;  /* 0x0000ffff650b7812 */ /* 0x000fe400078ec0ff */
[----:B------:R-:W-:Y:S01]  /*47920*/  LOP3.LUT R10, R100, 0xffff, RZ, 0xc0, !PT ;  /* 0x0000ffff640a7812 */ /* 0x000fe200078ec0ff */
[----:B------:R-:W3:Y:S01]  /*47930*/  LDL.LU R101, [R1+0x3874] ;  /* 0x0038740001657983 */ /* 0x000ee20000300800 */
[----:B------:R-:W-:-:S02]  /*47940*/  LOP3.LUT R9, R113, 0xffff, RZ, 0xc0, !PT ;  /* 0x0000ffff71097812 */ /* 0x000fc400078ec0ff */
[----:B------:R-:W-:Y:S01]  /*47950*/  LOP3.LUT R8, R110, 0xffff, RZ, 0xc0, !PT ;  /* 0x0000ffff6e087812 */ /* 0x000fe200078ec0ff */
[----:B------:R-:W3:Y:S01]  /*47960*/  LDL.LU R100, [R1+0x3870] ;  /* 0x0038700001647983 */ /* 0x000ee20000300800 */
        /* <DEDUP_REMOVED lines=9> */
[----:B0-----:R-:W-:Y:S01]  /*47a00*/  PRMT R15, R9, 0x3340, R8 ;  /* 0x00003340090f7816 */ /* 0x001fe20000000008 */
[----:B------:R-:W3:Y:S01]  /*47a10*/  LDL.LU R105, [R1+0x3864] ;  /* 0x0038640001697983 */ /* 0x000ee20000300800 */
[----:B------:R-:W-:Y:S02]  /*47a20*/  LOP3.LUT R11, R104, 0xffff, RZ, 0xc0, !PT ;  /* 0x0000ffff680b7812 */ /* 0x000fe400078ec0ff */
[----:B------:R-:W-:Y:S01]  /*47a30*/  LOP3.LUT R10, R107, 0xffff, RZ, 0xc0, !PT ;  /* 0x0000ffff6b0a7812 */ /* 0x000fe200078ec0ff */
[----:B------:R-:W3:Y:S01]  /*47a40*/  LDL.LU R104, [R1+0x3860] ;  /* 0x0038600001687983 */ /* 0x000ee20000300800 */
[----:B------:R-:W-:-:S02]  /*47a50*/  LOP3.LUT R9, R106, 0xffff, RZ, 0xc0, !PT ;  /* 0x0000ffff6a097812 */ /* 0x000fc400078ec0ff */
[----:B------:R-:W-:Y:S01]  /*47a60*/  LOP3.LUT R8, R109, 0xffff, RZ, 0xc0, !PT ;  /* 0x0000ffff6d087812 */ /* 0x000fe200078ec0ff */
[----:B------:R-:W3:Y:S01]  /*47a70*/  LDL.LU R107, [R1+0x385c] ;  /* 0x00385c00016b7983 */ /* 0x000ee20000300800 */
[----:B------:R-:W-:Y:S02]  /*47a80*/  PRMT R14, R11, 0x3340, R10 ;  /* 0x000033400b0e7816 */ /* 0x000fe4000000000a */
[----:B------:R-:W-:Y:S01]  /*47a90*/  PRMT R11, R9, 0x3340, R8 ;  /* 0x00003340090b7816 */ /* 0x000fe20000000008 */
[----:B------:R-:W3:Y:S01]  /*47aa0*/  LDL.LU R106, [R1+0x3858] ;  /* 0x00385800016a7983 */ /* 0x000ee20000300800 */
[----:B------:R-:W-:Y:S02]  /*47ab0*/  PRMT R8, R111, 0x5410, R108 ;  /* 0x000054106f087816 */ /* 0x000fe4000000006c */
[----:B------:R-:W-:Y:S01]  /*47ac0*/  PRMT R9, R113, 0x5410, R110 ;  /* 0x0000541071097816 */ /* 0x000fe2000000006e */
[----:B------:R-:W3:Y:S01]  /*47ad0*/  LDL.LU R109, [R1+0x3854] ;  /* 0x00385400016d7983 */ /* 0x000ee20000300800 */
[----:B------:R-:W-:-:S02]  /*47ae0*/  PRMT R10, R112, 0x5410, R15 ;  /* 0x00005410700a7816 */ /* 0x000fc4000000000f */
[----:B------:R-:W-:Y:S01]  /*47af0*/  PRMT R11, R14, 0x5410, R11 ;  /* 0x000054100e0b7816 */ /* 0x000fe2000000000b */
[----:B------:R-:W3:Y:S04]  /*47b00*/  LDL.LU R108, [R1+0x3850] ;  /* 0x00385000016c7983 */ /* 0x000ee80000300800 */
[----:B------:R0:W-:Y:S04]  /*47b10*/  STS.128 [R146+UR4+0x14000], R8 ;  /* 0x0140000892007988 */ /* 0x0001e80008000c04 */
[----:B------:R-:W3:Y:S04]  /*47b20*/  LDL.LU R111, [R1+0x384c] ;  /* 0x00384c00016f7983 */ /* 0x000ee80000300800 */
[----:B------:R-:W3:Y:S04]  /*47b30*/  LDL.LU R110, [R1+0x3848] ;  /* 0x00384800016e7983 */ /* 0x000ee80000300800 */
[----:B------:R-:W3:Y:S01]  /*47b40*/  LDL.LU R113, [R1+0x3844] ;  /* 0x0038440001717983 */ /* 0x000ee20000300800 */
[----:B0-----:R-:W-:-:S03]  /*47b50*/  LOP3.LUT R11, R115, 0xffff, RZ, 0xc0, !PT ;  /* 0x0000ffff730b7812 */ /* 0x001fc600078ec0ff */
[----:B------:R-:W3:Y:S01]  /*47b60*/  LDL.LU R112, [R1+0x3840] ;  /* 0x0038400001707983 */ /* 0x000ee20000300800 */
[----:B------:R-:W-:Y:S02]  /*47b70*/  LOP3.LUT R10, R114, 0xffff, RZ, 0xc0, !PT ;  /* 0x0000ffff720a7812 */ /* 0x000fe400078ec0ff */
[----:B------:R-:W-:Y:S01]  /*47b80*/  LOP3.LUT R9, R127, 0xffff, RZ, 0xc0, !PT ;  /* 0x0000ffff7f097812 */ /* 0x000fe200078ec0ff */
[----:B------:R-:W3:Y:S01]  /*47b90*/  LDL.LU R115, [R1+0x383c] ;  /* 0x00383c0001737983 */ /* 0x000ee20000300800 */
[----:B------:R-:W-:Y:S02]  /*47ba0*/  LOP3.LUT R8, R124, 0xffff, RZ, 0xc0, !PT ;  /* 0x0000ffff7c087812 */ /* 0x000fe400078ec0ff */
[----:B------:R-:W-:Y:S01]  /*47bb0*/  PRMT R127, R11, 0x3340, R10 ;  /* 0x000033400b7f7816 */ /* 0x000fe2000000000a */
[----:B------:R-:W3:Y:S01]  /*47bc0*/  LDL.LU R114, [R1+0x3838] ;  /* 0x0038380001727983 */ /* 0x000ee20000300800 */
[----:B------:R-:W-:Y:S02]  /*47bd0*/  LOP3.LUT R11, R117, 0xffff, RZ, 0xc0, !PT ;  /* 0x0000ffff750b7812 */ /* 0x000fe400078ec0ff */
[----:B------:R-:W-:Y:S01]  /*47be0*/  LOP3.LUT R10, R116, 0xffff, RZ, 0xc0, !PT ;  /* 0x0000ffff740a7812 */ /* 0x000fe200078ec0ff */
[----:B------:R-:W3:Y:S01]  /*47bf0*/  LDL.LU R117, [R1+0x3834] ;  /* 0x0038340001757983 */ /* 0x000ee20000300800 */
[----:B------:R-:W-:-:S02]  /*47c00*/  PRMT R124, R9, 0x3340, R8 ;  /* 0x00003340097c7816 */ /* 0x000fc40000000008 */
[----:B------:R-:W-:Y:S01]  /*47c10*/  LOP3.LUT R9, R129, 0xffff, RZ, 0xc0, !PT ;  /* 0x0000ffff81097812 */ /* 0x000fe200078ec0ff */
[----:B------:R-:W3:Y:S01]  /*47c20*/  LDL.LU R116, [R1+0x3830] ;  /* 0x0038300001747983 */ /* 0x000ee20000300800 */
[----:B------:R-:W-:Y:S02]  /*47c30*/  PRMT R129, R11, 0x3340, R10 ;  /* 0x000033400b817816 */ /* 0x000fe4000000000a */
[----:B------:R-:W-:Y:S02]  /*47c40*/  LOP3.LUT R11, R119, 0xffff, RZ, 0xc0, !PT ;  /* 0x0000ffff770b7812 */ /* 0x000fe400078ec0ff */
[----:B------:R-:W3:Y:S04]  /*47c50*/  LDL.LU R119, [R1+0x382c] ;  /* 0x00382c0001777983 */ /* 0x000ee80000300800 */
[----:B------:R-:W2:Y:S01]  /*47c60*/  LDL R146, [R1+0x2988] ;  /* 0x0029880001927983 */ /* 0x000ea20000100800 */
[----:B------:R-:W-:-:S02]  /*47c70*/  LOP3.LUT R8, R126, 0xffff, RZ, 0xc0, !PT ;  /* 0x0000ffff7e087812 */ /* 0x000fc400078ec0ff */
[----:B------:R-:W-:Y:S02]  /*47c80*/  LOP3.LUT R10, R118, 0xffff, RZ, 0xc0, !PT ;  /* 0x0000ffff760a7812 */ /* 0x000fe400078ec0ff */
[----:B------:R-:W-:Y:S01]  /*47c90*/  PRMT R126, R9, 0x3340, R8 ;  /* 0x00003340097e7816 */ /* 0x000fe20000000008 */
[----:B------:R-:W3:Y:S01]  /*47ca0*/  LDL.LU R118, [R1+0x3828] ;  /* 0x0038280001767983 */ /* 0x000ee20000300800 */
[----:B------:R-:W-:Y:S02]  /*47cb0*/  LOP3.LUT R9, R121, 0xffff, RZ, 0xc0, !PT ;  /* 0x0000ffff79097812 */ /* 0x000fe400078ec0ff */
[----:B------:R-:W-:Y:S01]  /*47cc0*/  LOP3.LUT R8, R128, 0xffff, RZ, 0xc0, !PT ;  /* 0x0000ffff80087812 */ /* 0x000fe200078ec0ff */
[----:B------:R-:W3:Y:S01]  /*47cd0*/  LDL.LU R121, [R1+0x3824] ;  /* 0x0038240001797983 */ /* 0x000ee20000300800 */
[----:B------:R-:W-:Y:S02]  /*47ce0*/  PRMT R128, R11, 0x3340, R10 ;  /* 0x000033400b807816 */ /* 0x000fe4000000000a */
[----:B------:R-:W-:-:S02]  /*47cf0*/  PRMT R15, R9, 0x3340, R8 ;  /* 0x00003340090f7816 */ /* 0x000fc40000000008 */
[----:B------:R-:W-:Y:S02]  /*47d00*/  LOP3.LUT R11, R120, 0xffff, RZ, 0xc0, !PT ;  /* 0x0000ffff780b7812 */ /* 0x000fe400078ec0ff */
[----:B------:R-:W-:Y:S01]  /*47d10*/  LOP3.LUT R10, R123, 0xffff, RZ, 0xc0, !PT ;  /* 0x0000ffff7b0a7812 */ /* 0x000fe200078ec0ff */
[----:B------:R-:W3:Y:S01]  /*47d20*/  LDL.LU R120, [R1+0x3820] ;  /* 0x0038200001787983 */ /* 0x000ee20000300800 */
[----:B------:R-:W-:Y:S02]  /*47d30*/  LOP3.LUT R9, R122, 0xffff, RZ, 0xc0, !PT ;  /* 0x0000ffff7a097812 */ /* 0x000fe400078ec0ff */
[----:B------:R-:W-:Y:S01]  /*47d40*/  LOP3.LUT R8, R125, 0xffff, RZ, 0xc0, !PT ;  /* 0x0000ffff7d087812 */ /* 0x000fe200078ec0ff */
[----:B------:R-:W3:Y:S01]  /*47d50*/  LDL.LU R123, [R1+0x381c] ;  /* 0x00381c00017b7983 */ /* 0x000ee20000300800 */
[----:B------:R-:W-:Y:S02]  /*47d60*/  PRMT R14, R11, 0x3340, R10 ;  /* 0x000033400b0e7816 */ /* 0x000fe4000000000a */
[----:B------:R-:W-:Y:S01]  /*47d70*/  PRMT R11, R9, 0x3340, R8 ;  /* 0x00003340090b7816 */ /* 0x000fe20000000008 */
[----:B------:R-:W3:Y:S01]  /*47d80*/  LDL.LU R122, [R1+0x3818] ;  /* 0x00381800017a7983 */ /* 0x000ee20000300800 */
[----:B------:R-:W-:-:S02]  /*47d90*/  PRMT R8, R127, 0x5410, R124 ;  /* 0x000054107f087816 */ /* 0x000fc4000000007c */
[----:B------:R-:W-:Y:S01]  /*47da0*/  PRMT R9, R129, 0x5410, R126 ;  /* 0x0000541081097816 */ /* 0x000fe2000000007e */
[----:B------:R-:W3:Y:S01]  /*47db0*/  LDL.LU R125, [R1+0x3814] ;  /* 0x00381400017d7983 */ /* 0x000ee20000300800 */
[----:B------:R-:W-:Y:S02]  /*47dc0*/  PRMT R10, R128, 0x5410, R15 ;  /* 0x00005410800a7816 */ /* 0x000fe4000000000f */
[----:B------:R-:W-:Y:S01]  /*47dd0*/  PRMT R11, R14, 0x5410, R11 ;  /* 0x000054100e0b7816 */ /* 0x000fe2000000000b */
[----:B------:R-:W3:Y:S04]  /*47de0*/  LDL.LU R124, [R1+0x3810] ;  /* 0x00381000017c7983 */ /* 0x000ee80000300800 */
[----:B------:R-:W3:Y:S04]  /*47df0*/  LDL.LU R127, [R1+0x380c] ;  /* 0x00380c00017f7983 */ /* 0x000ee80000300800 */
[----:B------:R-:W3:Y:S04]  /*47e00*/  LDL.LU R126, [R1+0x3808] ;  /* 0x00380800017e7983 */ /* 0x000ee80000300800 */
[----:B------:R-:W3:Y:S04]  /*47e10*/  LDL.LU R129, [R1+0x3804] ;  /* 0x0038040001817983 */ /* 0x000ee80000300800 */
[----:B------:R-:W3:Y:S04]  /*47e20*/  LDL.LU R128, [R1+0x3800] ;  /* 0x0038000001807983 */ /* 0x000ee80000300800 */
[----:B--2---:R0:W-:Y:S02]  /*47e30*/  STS.128 [R146+UR4+0x10000], R8 ;  /* 0x0100000892007988 */ /* 0x0041e40008000c04 */
[----:B0-----:R-:W-:-:S02]  /*47e40*/  LOP3.LUT R11, R131, 0xffff, RZ, 0xc0, !PT ;  /* 0x0000ffff830b7812 */ /* 0x001fc400078ec0ff */
[----:B------:R-:W-:Y:S01]  /*47e50*/  LOP3.LUT R10, R130, 0xffff, RZ, 0xc0, !PT ;  /* 0x0000ffff820a7812 */ /* 0x000fe200078ec0ff */
[----:B------:R-:W2:Y:S01]  /*47e60*/  LDL.LU R131, [R1+0x37fc] ;  /* 0x0037fc0001837983 */ /* 0x000ea20000300800 */
[----:B------:R-:W-:Y:S02]  /*47e70*/  LOP3.LUT R9, R143, 0xffff, RZ, 0xc0, !PT ;  /* 0x0000ffff8f097812 */ /* 0x000fe400078ec0ff */
[----:B------:R-:W-:Y:S01]  /*47e80*/  LOP3.LUT R8, R140, 0xffff, RZ, 0xc0, !PT ;  /* 0x0000ffff8c087812 */ /* 0x000fe200078ec0ff */
[----:B------:R-:W2:Y:S01]  /*47e90*/  LDL.LU R130, [R1+0x37f8] ;  /* 0x0037f80001827983 */ /* 0x000ea20000300800 */
[----:B------:R-:W-:Y:S02]  /*47ea0*/  PRMT R143, R11, 0x3340, R10 ;  /* 0x000033400b8f7816 */ /* 0x000fe4000000000a */
[----:B------:R-:W-:Y:S02]  /*47eb0*/  PRMT R140, R9, 0x3340, R8 ;  /* 0x00003340098c7816 */ /* 0x000fe40000000008 */
[----:B------:R-:W-:-:S02]  /*47ec0*/  LOP3.LUT R11, R133, 0xffff, RZ, 0xc0, !PT ;  /* 0x0000ffff850b7812 */ /* 0x000fc400078ec0ff */
        /* <DEDUP_REMOVED lines=14> */
[----:B------:R-:W-:Y:S01]  /*47fb0*/  PRMT R15, R9, 0x3340, R8 ;  /* 0x00003340090f7816 */ /* 0x000fe20000000008 */
[----:B------:R-:W2:Y:S01]  /*47fc0*/  LDL.LU R137, [R1+0x37e4] ;  /* 0x0037e40001897983 */ /* 0x000ea20000300800 */
        /* <DEDUP_REMOVED lines=9> */
[----:B------:R-:W-:-:S02]  /*48060*/  PRMT R8, R143, 0x5410, R140 ;  /* 0x000054108f087816 */ /* 0x000fc4000000008c */
[----:B------:R-:W-:Y:S01]  /*48070*/  PRMT R9, R144, 0x5410, R142 ;  /* 0x0000541090097816 */ /* 0x000fe2000000008e */
[----:B------:R-:W2:Y:S01]  /*48080*/  LDL.LU R141, [R1+0x37d4] ;  /* 0x0037d400018d7983 */ /* 0x000ea20000300800 */
[----:B------:R-:W-:Y:S02]  /*48090*/  PRMT R10, R235, 0x5410, R15 ;  /* 0x00005410eb0a7816 */ /* 0x000fe4000000000f */
[----:B------:R-:W-:Y:S01]  /*480a0*/  PRMT R11, R14, 0x5410, R11 ;  /* 0x000054100e0b7816 */ /* 0x000fe2000000000b */
[----:B------:R-:W2:Y:S04]  /*480b0*/  LDL.LU R140, [R1+0x37d0] ;  /* 0x0037d000018c7983 */ /* 0x000ea80000300800 */
[----:B------:R-:W2:Y:S04]  /*480c0*/  LDL.LU R143, [R1+0x37cc] ;  /* 0x0037cc00018f7983 */ /* 0x000ea80000300800 */
[----:B------:R-:W2:Y:S04]  /*480d0*/  LDL.LU R142, [R1+0x37c8] ;  /* 0x0037c800018e7983 */ /* 0x000ea80000300800 */
[----:B------:R-:W2:Y:S04]  /*480e0*/  LDL.LU R144, [R1+0x37c4] ;  /* 0x0037c40001907983 */ /* 0x000ea80000300800 */
[----:B------:R0:W-:Y:S04]  /*480f0*/  STS.128 [R146+UR4+0x14000], R8 ;  /* 0x0140000892007988 */ /* 0x0001e80008000c04 */
[----:B------:R-:W2:Y:S01]  /*48100*/  LDL.LU R235, [R1+0x37c0] ;  /* 0x0037c00001eb7983 */ /* 0x000ea20000300800 */
[----:B0-----:R-:W-:-:S03]  /*48110*/  LOP3.LUT R8, R234, 0xffff, RZ, 0xc0, !PT ;  /* 0x0000ffffea087812 */ /* 0x001fc600078ec0ff */
[----:B------:R-:W4:Y:S01]  /*48120*/  LDL R234, [R1+0x2984] ;  /* 0x0029840001ea7983 */ /* 0x000f220000100800 */
[----:B------:R-:W0:Y:S01]  /*48130*/  S2R R146, SR_TID.X ;  /* 0x0000000000927919 */ /* 0x000e220000002100 */
[----:B------:R-:W-:Y:S02]  /*48140*/  LOP3.LUT R252, R252, 0xffff, RZ, 0xc0, !PT ;  /* 0x0000fffffcfc7812 */ /* 0x000fe400078ec0ff */
[----:B------:R-:W-:Y:S02]  /*48150*/  LOP3.LUT R249, R249, 0xffff, RZ, 0xc0, !PT ;  /* 0x0000fffff9f97812 */ /* 0x000fe400078ec0ff */
[----:B------:R-:W-:Y:S02]  /*48160*/  LOP3.LUT R245, R245, 0xffff, RZ, 0xc0, !PT ;  /* 0x0000fffff5f57812 */ /* 0x000fe400078ec0ff */
[----:B------:R-:W-:Y:S02]  /*48170*/  LOP3.LUT R242, R242, 0xffff, RZ, 0xc0, !PT ;  /* 0x0000fffff2f27812 */ /* 0x000fe400078ec0ff */
[----:B------:R-:W-:-:S02]  /*48180*/  LOP3.LUT R230, R230, 0xffff, RZ, 0xc0, !PT ;  /* 0x0000ffffe6e67812 */ /* 0x000fc400078ec0ff */
[----:B------:R-:W-:Y:S02]  /*48190*/  LOP3.LUT R227, R227, 0xffff, RZ, 0xc0, !PT ;  /* 0x0000ffffe3e37812 */ /* 0x000fe400078ec0ff */
        /* <DEDUP_REMOVED lines=9> */
[----:B------:R-:W-:Y:S02]  /*48230*/  PRMT R252, R8, 0x3340, R252 ;  /* 0x0000334008fc7816 */ /* 0x000fe400000000fc */
[----:B------:R-:W-:-:S02]  /*48240*/  PRMT R8, R249, 0x3340, R245 ;  /* 0x00003340f9087816 */ /* 0x000fc400000000f5 */
[----:B------:R-:W-:Y:S02]  /*48250*/  PRMT R230, R242, 0x3340, R230 ;  /* 0x00003340f2e67816 */ /* 0x000fe400000000e6 */
[----:B------:R-:W-:Y:S02]  /*48260*/  PRMT R9, R227, 0x3340, R222 ;  /* 0x00003340e3097816 */ /* 0x000fe400000000de */
[----:B------:R-:W-:Y:S02]  /*48270*/  PRMT R214, R219, 0x3340, R214 ;  /* 0x00003340dbd67816 */ /* 0x000fe400000000d6 */
[----:B------:R-:W-:Y:S02]  /*48280*/  PRMT R10, R210, 0x3340, R204 ;  /* 0x00003340d20a7816 */ /* 0x000fe400000000cc */
[----:B------:R-:W-:Y:S02]  /*48290*/  PRMT R192, R198, 0x3340, R192 ;  /* 0x00003340c6c07816 */ /* 0x000fe400000000c0 */
[----:B------:R-:W-:-:S02]  /*482a0*/  PRMT R11, R185, 0x3340, R179 ;  /* 0x00003340b90b7816 */ /* 0x000fc400000000b3 */
[----:B------:R-:W-:Y:S02]  /*482b0*/  PRMT R8, R252, 0x5410, R8 ;  /* 0x00005410fc087816 */ /* 0x000fe40000000008 */
[----:B------:R-:W-:Y:S02]  /*482c0*/  PRMT R9, R230, 0x5410, R9 ;  /* 0x00005410e6097816 */ /* 0x000fe40000000009 */
[----:B------:R-:W-:Y:S02]  /*482d0*/  PRMT R10, R214, 0x5410, R10 ;  /* 0x00005410d60a7816 */ /* 0x000fe4000000000a */
[----:B------:R-:W-:Y:S02]  /*482e0*/  PRMT R11, R192, 0x5410, R11 ;  /* 0x00005410c00b7816 */ /* 0x000fe4000000000b */
[----:B0-----:R-:W-:Y:S02]  /*482f0*/  LOP3.LUT R14, R146, 0x7f, RZ, 0xc0, !PT ;  /* 0x0000007f920e7812 */ /* 0x001fe400078ec0ff */
[----:B------:R-:W-:-:S02]  /*48300*/  LOP3.LUT R250, R250, 0xffff, RZ, 0xc0, !PT ;  /* 0x0000fffffafa7812 */ /* 0x000fc400078ec0ff */
[----:B------:R-:W-:Y:S02]  /*48310*/  ISETP.GE.AND P0, PT, R14, R2, PT ;  /* 0x000000020e00720c */ /* 0x000fe40003f06270 */
        /* <DEDUP_REMOVED lines=14> */
[----:B------:R-:W-:Y:S02]  /*48400*/  PRMT R240, R243, 0x3340, R240 ;  /* 0x00003340f3f07816 */ /* 0x000fe400000000f0 */
[----:B------:R-:W-:Y:S02]  /*48410*/  PRMT R217, R220, 0x3340, R217 ;  /* 0x00003340dcd97816 */ /* 0x000fe400000000d9 */
[----:B------:R-:W-:Y:S01]  /*48420*/  PRMT R195, R201, 0x3340, R195 ;  /* 0x00003340c9c37816 */ /* 0x000fe200000000c3 */
[----:B----4-:R0:W-:Y:S02]  /*48430*/  STS.128 [R234+UR4+0x10000], R8 ;  /* 0x01000008ea007988 */ /* 0x0101e40008000c04 */
[----:B0-----:R-:W-:-:S02]  /*48440*/  LOP3.LUT R8, R236, 0xffff, RZ, 0xc0, !PT ;  /* 0x0000ffffec087812 */ /* 0x001fc400078ec0ff */
[----:B------:R-:W-:Y:S01]  /*48450*/  PRMT R9, R228, 0x3340, R225 ;  /* 0x00003340e4097816 */ /* 0x000fe200000000e1 */
[----:B------:R-:W4:Y:S01]  /*48460*/  LDL.LU R236, [R1+0x37bc] ;  /* 0x0037bc0001ec7983 */ /* 0x000f220000300800 */
[----:B------:R-:W-:Y:S02]  /*48470*/  PRMT R2, R8, 0x3340, R2 ;  /* 0x0000334008027816 */ /* 0x000fe40000000002 */
[----:B------:R-:W-:Y:S01]  /*48480*/  PRMT R8, R250, 0x3340, R248 ;  /* 0x00003340fa087816 */ /* 0x000fe200000000f8 */
[----:B------:R-:W4:Y:S01]  /*48490*/  LDL.LU R233, [R1+0x37b8] ;  /* 0x0037b80001e97983 */ /* 0x000f220000300800 */
[----:B------:R-:W-:Y:S02]  /*484a0*/  PRMT R10, R212, 0x3340, R206 ;  /* 0x00003340d40a7816 */ /* 0x000fe400000000ce */
[----:B------:R-:W-:Y:S01]  /*484b0*/  PRMT R11, R189, 0x3340, R183 ;  /* 0x00003340bd0b7816 */ /* 0x000fe200000000b7 */
[----:B------:R-:W3:Y:S01]  /*484c0*/  LDL R146, [R1+0x23e4] ;  /* 0x0023e40001927983 */ /* 0x000ee20000100800 */
[----:B------:R-:W-:-:S02]  /*484d0*/  PRMT R8, R2, 0x5410, R8 ;  /* 0x0000541002087816 */ /* 0x000fc40000000008 */
[----:B------:R-:W-:Y:S01]  /*484e0*/  PRMT R9, R240, 0x5410, R9 ;  /* 0x00005410f0097816 */ /* 0x000fe20000000009 */
[----:B------:R-:W2:Y:S01]  /*484f0*/  LDL R15, [R1+0x23a0] ;  /* 0x0023a000010f7983 */ /* 0x000ea20000100800 */
[----:B------:R-:W-:Y:S02]  /*48500*/  PRMT R10, R217, 0x5410, R10 ;  /* 0x00005410d90a7816 */ /* 0x000fe4000000000a */
[----:B------:R-:W-:Y:S01]  /*48510*/  PRMT R11, R195, 0x5410, R11 ;  /* 0x00005410c30b7816 */ /* 0x000fe2000000000b */
[----:B------:R-:W4:Y:S04]  /*48520*/  LDL R14, [R1+0x23a4] ;  /* 0x0023a400010e7983 */ /* 0x000f280000100800 */
[----:B------:R-:W2:Y:S04]  /*48530*/  LDL R2, [R1+0x23e0] ;  /* 0x0023e00001027983 */ /* 0x000ea80000100800 */
[----:B------:R0:W-:Y:S04]  /*48540*/  STS.128 [R234+UR4+0x14000], R8 ;  /* 0x01400008ea007988 */ /* 0x0001e80008000c04 */
[----:B0-----:R-:W4:Y:S04]  /*48550*/  LDL.LU R234, [R1+0x37b4] ;  /* 0x0037b40001ea7983 */ /* 0x001f280000300800 */
[----:B------:R-:W3:Y:S04]  /*48560*/  LDL R8, [R1+0x248c] ;  /* 0x00248c0001087983 */ /* 0x000ee80000100800 */
[----:B------:R-:W3:Y:S01]  /*48570*/  LDL R9, [R1+0x2490] ;  /* 0x0024900001097983 */ /* 0x000ee20000100800 */
[----:B------:R-:W-:-:S03]  /*48580*/  PRMT R79, RZ, 0x7610, R79 ;  /* 0x00007610ff4f7816 */ /* 0x000fc6000000004f */
[----:B------:R-:W2:Y:S04]  /*48590*/  LDL R10, [R1+0x2420] ;  /* 0x00242000010a7983 */ /* 0x000ea80000100800 */
[----:B------:R-:W4:Y:S01]  /*485a0*/  LDL R11, [R1+0x2424] ;  /* 0x00242400010b7983 */ /* 0x000f220000100800 */
[----:B---3--:R-:W-:-:S04]  /*485b0*/  @!P0 LOP3.LUT R9, R9, R8, RZ, 0x3c, !PT ;  /* 0x0000000809098212 */ /* 0x008fc800078e3cff */
[----:B------:R-:W-:-:S04]  /*485c0*/  @!P0 LOP3.LUT R8, R9, R8, RZ, 0x3c, !PT ;  /* 0x0000000809088212 */ /* 0x000fc800078e3cff */
[----:B------:R-:W-:-:S05]  /*485d0*/  @!P0 LOP3.LUT R9, R9, R8, RZ, 0x3c, !PT ;  /* 0x0000000809098212 */ /* 0x000fca00078e3cff */
[----:B------:R0:W3:Y:S04]  /*485e0*/  @!P0 LDG.E.U8 R79, desc[UR10][R8.64] ;  /* 0x0000000a084f8981 */ /* 0x0000e8000c1e1100 */
[----:B------:R-:W0:Y:S04]  /*485f0*/  LDL R8, [R1+0x2460] ;  /* 0x0024600001087983 */ /* 0x000e280000100800 */
[----:B------:R-:W0:Y:S01]  /*48600*/  LDL R9, [R1+0x2464] ;  /* 0x0024640001097983 */ /* 0x000e220000100800 */
[----:B------:R-:W-:Y:S02]  /*48610*/  PRMT R80, RZ, 0x7610, R80 ;  /* 0x00007610ff507816 */ /* 0x000fe40000000050 */
[----:B------:R-:W-:-:S02]  /*48620*/  PRMT R81, RZ, 0x7610, R81 ;  /* 0x00007610ff517816 */ /* 0x000fc40000000051 */
[----:B------:R-:W-:Y:S02]  /*48630*/  PRMT R82, RZ, 0x7610, R82 ;  /* 0x00007610ff527816 */ /* 0x000fe40000000052 */
[----:B0-----:R-:W-:-:S04]  /*48640*/  @!P0 LOP3.LUT R9, R9, R8, RZ, 0x3c, !PT ;  /* 0x0000000809098212 */ /* 0x001fc800078e3cff */
[----:B------:R-:W-:-:S04]  /*48650*/  @!P0 LOP3.LUT R8, R9, R8, RZ, 0x3c, !PT ;  /* 0x0000000809088212 */ /* 0x000fc800078e3cff */
[----:B------:R-:W-:-:S05]  /*48660*/  @!P0 LOP3.LUT R9, R9, R8, RZ, 0x3c, !PT ;  /* 0x0000000809098212 */ /* 0x000fca00078e3cff */
[----:B------:R4:W3:Y:S02]  /*48670*/  @!P0 LDG.E.U8 R80, desc[UR10][R8.64] ;  /* 0x0000000a08508981 */ /* 0x0008e4000c1e1100 */
[----:B----4-:R-:W-:Y:S02]  /*48680*/  @!P0 IMAD.MOV.U32 R8, RZ, RZ, R11 ;  /* 0x000000ffff088224 */ /* 0x010fe400078e000b */
[----:B--2---:R-:W-:-:S05]  /*48690*/  @!P0 IMAD.MOV.U32 R9, RZ, RZ, R10 ;  /* 0x000000ffff098224 */ /* 0x004fca00078e000a */
[----:B------:R0:W2:Y:S02]  /*486a0*/  @!P0 LDG.E.U8 R81, desc[UR10][R8.64] ;  /* 0x0000000a08518981 */ /* 0x0000a4000c1e1100 */
[----:B0-----:R-:W-:Y:S02]  /*486b0*/  @!P0 IMAD.MOV.U32 R8, RZ, RZ, R146 ;  /* 0x000000ffff088224 */ /* 0x001fe400078e0092 */
[----:B------:R-:W-:Y:S01]  /*486c0*/  @!P0 IMAD.MOV.U32 R9, RZ, RZ, R2 ;  /* 0x000000ffff098224 */ /* 0x000fe200078e0002 */
[----:B------:R-:W-:Y:S01]  /*486d0*/  LOP3.LUT R20, R20, 0xffff, RZ, 0xc0, !PT ;  /* 0x0000ffff14147812 */ /* 0x000fe200078ec0ff */
[----:B------:R-:W4:Y:S04]  /*486e0*/  LDL R2, [R1+0x2364] ;  /* 0x0023640001027983 */ /* 0x000f280000100800 */
[----:B------:R0:W2:Y:S01]  /*486f0*/  @!P0 LDG.E.U8 R82, desc[UR10][R8.64] ;  /* 0x0000000a08528981 */ /* 0x0000a2000c1e1100 */
[----:B------:R-:W-:-:S02]  /*48700*/  LOP3.LUT R18, R18, 0xffff, RZ, 0xc0, !PT ;  /* 0x0000ffff12127812 */ /* 0x000fc400078ec0ff */
[----:B------:R-:W-:Y:S01]  /*48710*/  LOP3.LUT R16, R16, 0xffff, RZ, 0xc0, !PT ;  /* 0x0000ffff10107812 */ /* 0x000fe200078ec0ff */
[----:B------:R-:W3:Y:S01]  /*48720*/  LDL R146, [R1+0x2980] ;  /* 0x0029800001927983 */ /* 0x000ee20000100800 */
[----:B0-----:R-:W-:-:S03]  /*48730*/  @!P0 IMAD.MOV.U32 R8, RZ, RZ, R14 ;  /* 0x000000ffff088224 */ /* 0x001fc600078e000e */
[----:B------:R-:W4:Y:S01]  /*48740*/  LDL R14, [R1+0x2360] ;  /* 0x00236000010e7983 */ /* 0x000f220000100800 */
[----:B------:R-:W-:Y:S01]  /*48750*/  LOP3.LUT R13, R13, 0xffff, RZ, 0xc0, !PT ;  /* 0x0000ffff0d0d7812 */ /* 0x000fe200078ec0ff */
[----:B------:R-:W-:Y:S01]  /*48760*/  @!P0 IMAD.MOV.U32 R9, RZ, RZ, R15 ;  /* 0x000000ffff098224 */ /* 0x000fe200078e000f */
[----:B------:R-:W-:Y:S02]  /*48770*/  PRMT R84, RZ, 0x7610, R84 ;  /* 0x00007610ff547816 */ /* 0x000fe40000000054 */
[----:B------:R-:W-:Y:S02]  /*48780*/  PRMT R18, R20, 0x3340, R18 ;  /* 0x0000334014127816 */ /* 0x000fe40000000012 */
[----:B------:R-:W-:Y:S02]  /*48790*/  PRMT R11, R16, 0x3340, R13 ;  /* 0x00003340100b7816 */ /* 0x000fe4000000000d */
[----:B------:R-:W2:Y:S02]  /*487a0*/  LDL R16, [R1+0x22e0] ;  /* 0x0022e00001107983 */ /* 0x000ea40000100800 */
[----:B------:R-:W-:-:S02]  /*487b0*/  PRMT R11, R18, 0x5410, R11 ;  /* 0x00005410120b7816 */ /* 0x000fc4000000000b */
[----:B------:R-:W2:Y:S04]  /*487c0*/  LDL R18, [R1+0x2324] ;  /* 0x0023240001127983 */ /* 0x000ea80000100800 */
[----:B------:R-:W2:Y:S01]  /*487d0*/  LDL R13, [R1+0x22e4] ;  /* 0x0022e400010d7983 */ /* 0x000ea20000100800 */
[----:B----4-:R-:W-:Y:S02]  /*487e0*/  @!P0 IMAD.MOV.U32 R15, RZ, RZ, R14 ;  /* 0x000000ffff0f8224 */ /* 0x010fe400078e000e */
[----:B------:R-:W-:Y:S01]  /*487f0*/  @!P0 IMAD.MOV.U32 R14, RZ, RZ, R2 ;  /* 0x000000ffff0e8224 */ /* 0x000fe200078e0002 */
[----:B------:R-:W-:Y:S01]  /*48800*/  PRMT R83, RZ, 0x7610, R83 ;  /* 0x00007610ff537816 */ /* 0x000fe20000000053 */
[----:B------:R-:W4:Y:S04]  /*48810*/  LDL R2, [R1+0x2264] ;  /* 0x0022640001027983 */ /* 0x000f280000100800 */
[----:B------:R-:W4:Y:S01]  /*48820*/  @!P0 LDG.E.U8 R84, desc[UR10][R14.64] ;  /* 0x0000000a0e548981 */ /* 0x000f22000c1e1100 */
[----:B------:R-:W-:-:S02]  /*48830*/  LOP3.LUT R200, R200, 0xffff, RZ, 0xc0, !PT ;  /* 0x0000ffffc8c87812 */ /* 0x000fc400078ec0ff */
[----:B------:R-:W-:Y:S01]  /*48840*/  LOP3.LUT R194, R194, 0xffff, RZ, 0xc0, !PT ;  /* 0x0000ffffc2c27812 */ /* 0x000fe200078ec0ff */
[----:B------:R0:W4:Y:S04]  /*48850*/  @!P0 LDG.E.U8 R83, desc[UR10][R8.64] ;  /* 0x0000000a08538981 */ /* 0x000128000c1e1100 */
[----:B------:R-:W4:Y:S01]  /*48860*/  LDL R15, [R1+0x2320] ;  /* 0x00232000010f7983 */ /* 0x000f220000100800 */
[----:B------:R-:W-:Y:S02]  /*48870*/  LOP3.LUT R188, R188, 0xffff, RZ, 0xc0, !PT ;  /* 0x0000ffffbcbc7812 */ /* 0x000fe400078ec0ff */
[----:B------:R-:W-:Y:S01]  /*48880*/  LOP3.LUT R182, R182, 0xffff, RZ, 0xc0, !PT ;  /* 0x0000ffffb6b67812 */ /* 0x000fe200078ec0ff */
[----:B------:R-:W4:Y:S01]  /*48890*/  LDL R14, [R1+0x21a4] ;  /* 0x0021a400010e7983 */ /* 0x000f220000100800 */
        /* <DEDUP_REMOVED lines=8> */
[----:B------:R-:W-:Y:S02]  /*48920*/  PRMT R194, R200, 0x3340, R194 ;  /* 0x00003340c8c27816 */ /* 0x000fe400000000c2 */
[----:B0-----:R-:W-:Y:S02]  /*48930*/  PRMT R8, R188, 0x3340, R182 ;  /* 0x00003340bc087816 */ /* 0x001fe400000000b6 */
[----:B------:R-:W-:Y:S02]  /*48940*/  PRMT R172, R177, 0x3340, R172 ;  /* 0x00003340b1ac7816 */ /* 0x000fe400000000ac */
[----:B------:R-:W-:Y:S02]  /*48950*/  PRMT R9, R167, 0x3340, R163 ;  /* 0x00003340a7097816 */ /* 0x000fe400000000a3 */
[----:B------:R-:W-:-:S02]  /*48960*/  PRMT R157, R160, 0x3340, R157 ;  /* 0x00003340a09d7816 */ /* 0x000fc4000000009d */
[----:B------:R-:W-:Y:S02]  /*48970*/  PRMT R10, R154, 0x3340, R23 ;  /* 0x000033409a0a7816 */ /* 0x000fe40000000017 */
[----:B------:R-:W-:Y:S02]  /*48980*/  PRMT R8, R194, 0x5410, R8 ;  /* 0x00005410c2087816 */ /* 0x000fe40000000008 */
[----:B------:R-:W-:Y:S02]  /*48990*/  PRMT R9, R172, 0x5410, R9 ;  /* 0x00005410ac097816 */ /* 0x000fe40000000009 */
[----:B------:R-:W-:Y:S02]  /*489a0*/  PRMT R10, R157, 0x5410, R10 ;  /* 0x000054109d0a7816 */ /* 0x000fe4000000000a */
[----:B------:R-:W-:-:S03]  /*489b0*/  PRMT R85, RZ, 0x7610, R85 ;  /* 0x00007610ff557816 */ /* 0x000fc60000000055 */
[----:B---3--:R2:W-:Y:S01]  /*489c0*/  STS.128 [R146+UR4+0x10000], R8 ;  /* 0x0100000892007988 */ /* 0x0085e20008000c04 */
[----:B------:R-:W-:Y:S01]  /*489d0*/  PRMT R86, RZ, 0x7610, R86 ;  /* 0x00007610ff567816 */ /* 0x000fe20000000056 */
[----:B--2---:R-:W-:Y:S02]  /*489e0*/  @!P0 IMAD.MOV.U32 R8, RZ, RZ, R18 ;  /* 0x000000ffff088224 */ /* 0x004fe400078e0012 */
[----:B------:R-:W2:Y:S01]  /*489f0*/  LDL R10, [R1+0x2260] ;  /* 0x00226000010a7983 */ /* 0x000ea20000100800 */
[----:B------:R-:W-:Y:S02]  /*48a00*/  PRMT R87, RZ, 0x7610, R87 ;  /* 0x00007610ff577816 */ /* 0x000fe40000000057 */
[----:B------:R-:W-:Y:S01]  /*48a10*/  PRMT R88, RZ, 0x7610, R88 ;  /* 0x00007610ff587816 */ /* 0x000fe20000000058 */
[----:B------:R-:W3:Y:S04]  /*48a20*/  LDL R18, [R1+0x21e0] ;  /* 0x0021e00001127983 */ /* 0x000ee80000100800 */
[----:B------:R-:W3:Y:S01]  /*48a30*/  LDL R11, [R1+0x2164] ;  /* 0x00216400010b7983 */ /* 0x000ee20000100800 */
[----:B----4-:R-:W-:-:S03]  /*48a40*/  @!P0 IMAD.MOV.U32 R9, RZ, RZ, R15 ;  /* 0x000000ffff098224 */ /* 0x010fc600078e000f */
[----:B------:R-:W4:Y:S04]  /*48a50*/  LDL R15, [R1+0x21a0] ;  /* 0x0021a000010f7983 */ /* 0x000f280000100800 */
[----:B------:R0:W4:Y:S02]  /*48a60*/  @!P0 LDG.E.U8 R85, desc[UR10][R8.64] ;  /* 0x0000000a08558981 */ /* 0x000124000c1e1100 */
[----:B0-----:R-:W-:Y:S02]  /*48a70*/  @!P0 IMAD.MOV.U32 R8, RZ, RZ, R13 ;  /* 0x000000ffff088224 */ /* 0x001fe400078e000d */
[----:B------:R-:W-:Y:S01]  /*48a80*/  @!P0 IMAD.MOV.U32 R9, RZ, RZ, R16 ;  /* 0x000000ffff098224 */ /* 0x000fe200078e0010 */
[----:B------:R-:W4:Y:S04]  /*48a90*/  LDL R13, [R1+0x2160] ;  /* 0x00216000010d7983 */ /* 0x000f280000100800 */
[----:B------:R0:W4:Y:S04]  /*48aa0*/  @!P0 LDG.E.U8 R86, desc[UR10][R8.64] ;  /* 0x0000000a08568981 */ /* 0x000128000c1e1100 */
[----:B------:R-:W3:Y:S04]  /*48ab0*/  LDL R16, [R1+0x21e4] ;  /* 0x0021e40001107983 */ /* 0x000ee80000100800 */
[----:B------:R-:W0:Y:S04]  /*48ac0*/  LDL R8, [R1+0x22a0] ;  /* 0x0022a00001087983 */ /* 0x000e280000100800 */
[----:B------:R-:W0:Y:S02]  /*48ad0*/  LDL R9, [R1+0x22a4] ;  /* 0x0022a40001097983 */ /* 0x000e240000100800 */
[----:B0-----:R-:W-:-:S04]  /*48ae0*/  @!P0 LOP3.LUT R9, R9, R8, RZ, 0x3c, !PT ;  /* 0x0000000809098212 */ /* 0x001fc800078e3cff */
[----:B------:R-:W-:-:S04]  /*48af0*/  @!P0 LOP3.LUT R8, R9, R8, RZ, 0x3c, !PT ;  /* 0x0000000809088212 */ /* 0x000fc800078e3cff */
[----:B------:R-:W-:-:S05]  /*48b00*/  @!P0 LOP3.LUT R9, R9, R8, RZ, 0x3c, !PT ;  /* 0x0000000809098212 */ /* 0x000fca00078e3cff */
[----:B------:R0:W4:Y:S02]  /*48b10*/  @!P0 LDG.E.U8 R87, desc[UR10][R8.64] ;  /* 0x0000000a08578981 */ /* 0x000124000c1e1100 */
[----:B0-----:R-:W-:Y:S02]  /*48b20*/  @!P0 IMAD.MOV.U32 R8, RZ, RZ, R2 ;  /* 0x000000ffff088224 */ /* 0x001fe400078e0002 */
[----:B--2---:R-:W-:Y:S01]  /*48b30*/  @!P0 IMAD.MOV.U32 R9, RZ, RZ, R10 ;  /* 0x000000ffff098224 */ /* 0x004fe200078e000a */
[----:B------:R-:W2:Y:S04]  /*48b40*/  LDL R2, [R1+0x2124] ;  /* 0x0021240001027983 */ /* 0x000ea80000100800 */
[----:B------:R0:W2:Y:S04]  /*48b50*/  @!P0 LDG.E.U8 R88, desc[UR10][R8.64] ;  /* 0x0000000a08588981 */ /* 0x0000a8000c1e1100 */
[----:B------:R-:W2:Y:S04]  /*48b60*/  LDL R10, [R1+0x2120] ;  /* 0x00212000010a7983 */ /* 0x000ea80000100800 */
[----:B------:R-:W0:Y:S04]  /*48b70*/  LDL R8, [R1+0x2220] ;  /* 0x0022200001087983 */ /* 0x000e280000100800 */
[----:B------:R-:W0:Y:S01]  /*48b80*/  LDL R9, [R1+0x2224] ;  /* 0x0022240001097983 */ /* 0x000e220000100800 */
[----:B------:R-:W-:-:S02]  /*48b90*/  PRMT R89, RZ, 0x7610, R89 ;  /* 0x00007610ff597816 */ /* 0x000fc40000000059 */
[----:B------:R-:W-:Y:S02]  /*48ba0*/  PRMT R90, RZ, 0x7610, R90 ;  /* 0x00007610ff5a7816 */ /* 0x000fe4000000005a */
[----:B------:R-:W-:Y:S02]  /*48bb0*/  PRMT R91, RZ, 0x7610, R91 ;  /* 0x00007610ff5b7816 */ /* 0x000fe4000000005b */
[----:B------:R-:W-:Y:S02]  /*48bc0*/  PRMT R92, RZ, 0x7610, R92 ;  /* 0x00007610ff5c7816 */ /* 0x000fe4000000005c */
[----:B------:R-:W-:Y:S02]  /*48bd0*/  PRMT R93, RZ, 0x7610, R93 ;  /* 0x00007610ff5d7816 */ /* 0x000fe4000000005d */
[----:B0-----:R-:W-:-:S04]  /*48be0*/  @!P0 LOP3.LUT R9, R9, R8, RZ, 0x3c, !PT ;  /* 0x0000000809098212 */ /* 0x001fc800078e3cff */
[----:B------:R-:W-:-:S04]  /*48bf0*/  @!P0 LOP3.LUT R8, R9, R8, RZ, 0x3c, !PT ;  /* 0x0000000809088212 */ /* 0x000fc800078e3cff */
[----:B------:R-:W-:-:S05]  /*48c00*/  @!P0 LOP3.LUT R9, R9, R8, RZ, 0x3c, !PT ;  /* 0x0000000809098212 */ /* 0x000fca00078e3cff */
[----:B------:R3:W2:Y:S02]  /*48c10*/  @!P0 LDG.E.U8 R89, desc[UR10][R8.64] ;  /* 0x0000000a08598981 */ /* 0x0006a4000c1e1100 */
[----:B---3--:R-:W-:Y:S02]  /*48c20*/  @!P0 IMAD.MOV.U32 R8, RZ, RZ, R16 ;  /* 0x000000ffff088224 */ /* 0x008fe400078e0010 */
[----:B------:R-:W-:Y:S01]  /*48c30*/  @!P0 IMAD.MOV.U32 R9, RZ, RZ, R18 ;  /* 0x000000ffff098224 */ /* 0x000fe200078e0012 */
[----:B------:R-:W-:Y:S01]  /*48c40*/  PRMT R94, RZ, 0x7610, R94 ;  /* 0x00007610ff5e7816 */ /* 0x000fe2000000005e */
[----:B------:R-:W3:Y:S04]  /*48c50*/  LDL R18, [R1+0x2060] ;  /* 0x0020600001127983 */ /* 0x000ee80000100800 */
[----:B------:R0:W3:Y:S04]  /*48c60*/  @!P0 LDG.E.U8 R90, desc[UR10][R8.64] ;  /* 0x0000000a085a8981 */ /* 0x0000e8000c1e1100 */
[----:B------:R-:W3:Y:S01]  /*48c70*/  LDL R16, [R1+0x2064] ;  /* 0x0020640001107983 */ /* 0x000ee20000100800 */
[----:B0-----:R-:W-:-:S02]  /*48c80*/  @!P0 IMAD.MOV.U32 R8, RZ, RZ, R14 ;  /* 0x000000ffff088224 */ /* 0x001fc400078e000e */
[----:B----4-:R-:W-:Y:S01]  /*48c90*/  @!P0 IMAD.MOV.U32 R9, RZ, RZ, R15 ;  /* 0x000000ffff098224 */ /* 0x010fe200078e000f */
[----:B------:R-:W4:Y:S04]  /*48ca0*/  LDL R14, [R1+0x2024] ;  /* 0x00202400010e7983 */ /* 0x000f280000100800 */
[----:B------:R0:W4:Y:S04]  /*48cb0*/  @!P0 LDG.E.U8 R91, desc[UR10][R8.64] ;  /* 0x0000000a085b8981 */ /* 0x000128000c1e1100 */
[----:B------:R-:W4:Y:S01]  /*48cc0*/  LDL R15, [R1+0x2020] ;  /* 0x00202000010f7983 */ /* 0x000f220000100800 */
[----:B0-----:R-:W-:-:S02]  /*48cd0*/  @!P0 IMAD.MOV.U32 R8, RZ, RZ, R11 ;  /* 0x000000ffff088224 */ /* 0x001fc400078e000b */
[----:B------:R-:W-:Y:S01]  /*48ce0*/  @!P0 IMAD.MOV.U32 R9, RZ, RZ, R13 ;  /* 0x000000ffff098224 */ /* 0x000fe200078e000d */
[----:B------:R-:W4:Y:S04]  /*48cf0*/  LDL R11, [R1+0x1fe4] ;  /* 0x001fe400010b7983 */ /* 0x000f280000100800 */
[----:B------:R2:W4:Y:S04]  /*48d00*/  @!P0 LDG.E.U8 R92, desc[UR10][R8.64] ;  /* 0x0000000a085c8981 */ /* 0x000528000c1e1100 */
[----:B------:R-:W4:Y:S01]  /*48d10*/  LDL R13, [R1+0x1fe0] ;  /* 0x001fe000010d7983 */ /* 0x000f220000100800 */
[----:B--2---:R-:W-:-:S02]  /*48d20*/  @!P0 IMAD.MOV.U32 R8, RZ, RZ, R2 ;  /* 0x000000ffff088224 */ /* 0x004fc400078e0002 */
[----:B------:R-:W-:Y:S01]  /*48d30*/  @!P0 IMAD.MOV.U32 R9, RZ, RZ, R10 ;  /* 0x000000ffff098224 */ /* 0x000fe200078e000a */
[----:B------:R-:W2:Y:S04]  /*48d40*/  LDL R2, [R1+0x1fa4] ;  /* 0x001fa40001027983 */ /* 0x000ea80000100800 */
[----:B------:R0:W2:Y:S01]  /*48d50*/  @!P0 LDG.E.U8 R93, desc[UR10][R8.64] ;  /* 0x0000000a085d8981 */ /* 0x0000a2000c1e1100 */
[----:B------:R-:W-:Y:S02]  /*48d60*/  PRMT R95, RZ, 0x7610, R95 ;  /* 0x00007610ff5f7816 */ /* 0x000fe4000000005f */
[----:B------:R-:W-:Y:S01]  /*48d70*/  PRMT R96, RZ, 0x7610, R96 ;  /* 0x00007610ff607816 */ /* 0x000fe20000000060 */
[----:B------:R-:W2:Y:S04]  /*48d80*/  LDL R10, [R1+0x1fa0] ;  /* 0x001fa000010a7983 */ /* 0x000ea80000100800 */
[----:B------:R-:W0:Y:S04]  /*48d90*/  LDL R8, [R1+0x20e0] ;  /* 0x0020e00001087983 */ /* 0x000e280000100800 */
[----:B------:R-:W0:Y:S02]  /*48da0*/  LDL R9, [R1+0x20e4] ;  /* 0x0020e40001097983 */ /* 0x000e240000100800 */
[----:B0-----:R-:W-:-:S04]  /*48db0*/  @!P0 LOP3.LUT R9, R9, R8, RZ, 0x3c, !PT ;  /* 0x0000000809098212 */ /* 0x001fc800078e3cff */
[----:B------:R-:W-:-:S04]  /*48dc0*/  @!P0 LOP3.LUT R8, R9, R8, RZ, 0x3c, !PT ;  /* 0x0000000809088212 */ /* 0x000fc800078e3cff */
[----:B------:R-:W-:-:S05]  /*48dd0*/  @!P0 LOP3.LUT R9, R9, R8, RZ, 0x3c, !PT ;  /* 0x0000000809098212 */ /* 0x000fca00078e3cff */
[----:B------:R0:W2:Y:S04]  /*48de0*/  @!P0 LDG.E.U8 R94, desc[UR10][R8.64] ;  /* 0x0000000a085e8981 */ /* 0x0000a8000c1e1100 */
[----:B------:R-:W0:Y:S04]  /*48df0*/  LDL R8, [R1+0x20a0] ;  /* 0x0020a00001087983 */ /* 0x000e280000100800 */
[----:B------:R-:W0:Y:S01]  /*48e00*/  LDL R9, [R1+0x20a4] ;  /* 0x0020a40001097983 */ /* 0x000e220000100800 */
[----:B------:R-:W-:Y:S02]  /*48e10*/  PRMT R97, RZ, 0x7610, R97 ;  /* 0x00007610ff617816 */ /* 0x000fe40000000061 */
[----:B------:R-:W-:-:S02]  /*48e20*/  PRMT R98, RZ, 0x7610, R98 ;  /* 0x00007610ff627816 */ /* 0x000fc40000000062 */
[----:B0-----:R-:W-:-:S04]  /*48e30*/  @!P0 LOP3.LUT R9, R9, R8, RZ, 0x3c, !PT ;  /* 0x0000000809098212 */ /* 0x001fc800078e3cff */
[----:B------:R-:W-:-:S04]  /*48e40*/  @!P0 LOP3.LUT R8, R9, R8, RZ, 0x3c, !PT ;  /* 0x0000000809088212 */ /* 0x000fc800078e3cff */
[----:B------:R-:W-:-:S05]  /*48e50*/  @!P0 LOP3.LUT R9, R9, R8, RZ, 0x3c, !PT ;  /* 0x0000000809098212 */ /* 0x000fca00078e3cff */
[----:B------:R3:W2:Y:S02]  /*48e60*/  @!P0 LDG.E.U8 R95, desc[UR10][R8.64] ;  /* 0x0000000a085f8981 */ /* 0x0006a4000c1e1100 */
[----:B---3--:R-:W-:Y:S02]  /*48e70*/  @!P0 IMAD.MOV.U32 R8, RZ, RZ, R16 ;  /* 0x000000ffff088224 */ /* 0x008fe400078e0010 */
[----:B------:R-:W-:Y:S01]  /*48e80*/  @!P0 IMAD.MOV.U32 R9, RZ, RZ, R18 ;  /* 0x000000ffff098224 */ /* 0x000fe200078e0012 */
[----:B------:R-:W3:Y:S04]  /*48e90*/  LDL R16, [R1+0x1ee0] ;  /* 0x001ee00001107983 */ /* 0x000ee80000100800 */
[----:B------:R4:W3:Y:S04]  /*48ea0*/  @!P0 LDG.E.U8 R96, desc[UR10][R8.64] ;  /* 0x0000000a08608981 */ /* 0x0008e8000c1e1100 */
[----:B------:R-:W3:Y:S01]  /*48eb0*/  LDL R18, [R1+0x1f20] ;  /* 0x001f200001127983 */ /* 0x000ee20000100800 */
[----:B----4-:R-:W-:-:S02]  /*48ec0*/  @!P0 IMAD.MOV.U32 R8, RZ, RZ, R14 ;  /* 0x000000ffff088224 */ /* 0x010fc400078e000e */
[----:B------:R-:W-:Y:S01]  /*48ed0*/  @!P0 IMAD.MOV.U32 R9, RZ, RZ, R15 ;  /* 0x000000ffff098224 */ /* 0x000fe200078e000f */
[----:B------:R-:W-:Y:S01]  /*48ee0*/  PRMT R99, RZ, 0x7610, R99 ;  /* 0x00007610ff637816 */ /* 0x000fe20000000063 */
[----:B------:R-:W4:Y:S04]  /*48ef0*/  LDL R15, [R1+0x1f60] ;  /* 0x001f6000010f7983 */ /* 0x000f280000100800 */
[----:B------:R0:W4:Y:S01]  /*48f00*/  @!P0 LDG.E.U8 R97, desc[UR10][R8.64] ;  /* 0x0000000a08618981 */ /* 0x000122000c1e1100 */
[----:B------:R-:W-:Y:S02]  /*48f10*/  LOP3.LUT R244, R244, 0xffff, RZ, 0xc0, !PT ;  /* 0x0000fffff4f47812 */ /* 0x000fe400078ec0ff */
[----:B------:R-:W-:Y:S01]  /*48f20*/  LOP3.LUT R241, R241, 0xffff, RZ, 0xc0, !PT ;  /* 0x0000fffff1f17812 */ /* 0x000fe200078ec0ff */
[----:B------:R-:W4:Y:S01]  /*48f30*/  LDL R14, [R1+0x1f64] ;  /* 0x001f6400010e7983 */ /* 0x000f220000100800 */
[----:B0-----:R-:W-:-:S02]  /*48f40*/  @!P0 IMAD.MOV.U32 R8, RZ, RZ, R11 ;  /* 0x000000ffff088224 */ /* 0x001fc400078e000b */
[----:B------:R-:W-:Y:S02]  /*48f50*/  @!P0 IMAD.MOV.U32 R9, RZ, RZ, R13 ;  /* 0x000000ffff098224 */ /* 0x000fe400078e000d */
[----:B------:R-:W4:Y:S04]  /*48f60*/  LDL R13, [R1+0x1ee4] ;  /* 0x001ee400010d7983 */ /* 0x000f280000100800 */
[----:B------:R2:W4:Y:S02]  /*48f70*/  @!P0 LDG.E.U8 R98, desc[UR10][R8.64] ;  /* 0x0000000a08628981 */ /* 0x000524000c1e1100 */
[----:B--2---:R-:W-:Y:S02]  /*48f80*/  @!P0 IMAD.MOV.U32 R8, RZ, RZ, R2 ;  /* 0x000000ffff088224 */ /* 0x004fe400078e0002 */
[----:B------:R-:W2:Y:S01]  /*48f90*/  LDL R2, [R1+0x1f24] ;  /* 0x001f240001027983 */ /* 0x000ea20000100800 */
[----:B------:R-:W-:Y:S01]  /*48fa0*/  @!P0 IMAD.MOV.U32 R9, RZ, RZ, R10 ;  /* 0x000000ffff098224 */ /* 0x000fe200078e000a */
[----:B------:R-:W-:-:S02]  /*48fb0*/  LOP3.LUT R229, R229, 0xffff, RZ, 0xc0, !PT ;  /* 0x0000ffffe5e57812 */ /* 0x000fc400078ec0ff */
[----:B------:R-:W-:Y:S02]  /*48fc0*/  LOP3.LUT R226, R226, 0xffff, RZ, 0xc0, !PT ;  /* 0x0000ffffe2e27812 */ /* 0x000fe400078ec0ff */
[----:B------:R-:W-:Y:S01]  /*48fd0*/  LOP3.LUT R221, R221, 0xffff, RZ, 0xc0, !PT ;  /* 0x0000ffffdddd7812 */ /* 0x000fe200078ec0ff */
[----:B------:R0:W2:Y:S01]  /*48fe0*/  @!P0 LDG.E.U8 R99, desc[UR10][R8.64] ;  /* 0x0000000a08638981 */ /* 0x0000a2000c1e1100 */
        /* <DEDUP_REMOVED lines=23> */
[----:B------:R-:W-:-:S03]  /*49160*/  PRMT R101, RZ, 0x7610, R101 ;  /* 0x00007610ff657816 */ /* 0x000fc60000000065 */
[----:B------:R0:W-:Y:S01]  /*49170*/  STS.128 [R146+UR4+0x14000], R8 ;  /* 0x0140000892007988 */ /* 0x0001e20008000c04 */
[----:B------:R-:W-:Y:S02]  /*49180*/  PRMT R102, RZ, 0x7610, R102 ;  /* 0x00007610ff667816 */ /* 0x000fe40000000066 */
[----:B------:R-:W-:Y:S01]  /*49190*/  PRMT R103, RZ, 0x7610, R103 ;  /* 0x00007610ff677816 */ /* 0x000fe20000000067 */
[----:B0-----:R-:W2:Y:S04]  /*491a0*/  LDL R146, [R1+0x1e64] ;  /* 0x001e640001927983 */ /* 0x001ea80000100800 */
[----:B------:R-:W2:Y:S01]  /*491b0*/  LDL R10, [R1+0x1e20] ;  /* 0x001e2000010a7983 */ /* 0x000ea20000100800 */
[----:B------:R-:W-:Y:S02]  /*491c0*/  PRMT R100, RZ, 0x7610, R100 ;  /* 0x00007610ff647816 */ /* 0x000fe40000000064 */
[----:B------:R-:W-:Y:S01]  /*491d0*/  PRMT R104, RZ, 0x7610, R104 ;  /* 0x00007610ff687816 */ /* 0x000fe20000000068 */
[----:B------:R-:W2:Y:S01]  /*491e0*/  LDL R11, [R1+0x1d64] ;  /* 0x001d6400010b7983 */ /* 0x000ea20000100800 */
[----:B---3--:R-:W-:-:S03]  /*491f0*/  @!P0 IMAD.MOV.U32 R9, RZ, RZ, R18 ;  /* 0x000000ffff098224 */ /* 0x008fc600078e0012 */
[----:B------:R-:W3:Y:S04]  /*49200*/  LDL R18, [R1+0x1de0] ;  /* 0x001de00001127983 */ /* 0x000ee80000100800 */
[----:B----4-:R-:W4:Y:S04]  /*49210*/  @!P0 LDG.E.U8 R100, desc[UR10][R14.64] ;  /* 0x0000000a0e648981 */ /* 0x010f28000c1e1100 */
[----:B------:R-:W4:Y:S04]  /*49220*/  LDL R15, [R1+0x1da0] ;  /* 0x001da000010f7983 */ /* 0x000f280000100800 */
[----:B------:R-:W4:Y:S01]  /*49230*/  LDL R14, [R1+0x1da4] ;  /* 0x001da400010e7983 */ /* 0x000f220000100800 */
[----:B--2---:R-:W-:-:S03]  /*49240*/  @!P0 IMAD.MOV.U32 R8, RZ, RZ, R2 ;  /* 0x000000ffff088224 */ /* 0x004fc600078e0002 */
[----:B------:R-:W2:Y:S04]  /*49250*/  LDL R2, [R1+0x1e24] ;  /* 0x001e240001027983 */ /* 0x000ea80000100800 */
        /* <DEDUP_REMOVED lines=11> */
[----:B------:R0:W4:Y:S04]  /*49310*/  @!P0 LDG.E.U8 R103, desc[UR10][R8.64] ;  /* 0x0000000a08678981 */ /* 0x000128000c1e1100 */
[----:B------:R-:W2:Y:S01]  /*49320*/  LDL R9, [R1+0x1e60] ;  /* 0x001e600001097983 */ /* 0x000ea20000100800 */
[----:B0-----:R-:W-:Y:S01]  /*49330*/  @!P0 IMAD.MOV.U32 R8, RZ, RZ, R146 ;  /* 0x000000ffff088224 */ /* 0x001fe200078e0092 */
[----:B------:R-:W-:Y:S02]  /*49340*/  PRMT R105, RZ, 0x7610, R105 ;  /* 0x00007610ff697816 */ /* 0x000fe40000000069 */
[----:B------:R-:W-:Y:S01]  /*49350*/  PRMT R106, RZ, 0x7610, R106 ;  /* 0x00007610ff6a7816 */ /* 0x000fe2000000006a */
[----:B------:R-:W4:Y:S01]  /*49360*/  LDL R146, [R1+0x1ca4] ;  /* 0x001ca40001927983 */ /* 0x000f220000100800 */
[----:B------:R-:W-:-:S03]  /*49370*/  PRMT R107, RZ, 0x7610, R107 ;  /* 0x00007610ff6b7816 */ /* 0x000fc6000000006b */
[----:B--2---:R0:W2:Y:S02]  /*49380*/  @!P0 LDG.E.U8 R104, desc[UR10][R8.64] ;  /* 0x0000000a08688981 */ /* 0x0040a4000c1e1100 */
[----:B0-----:R-:W-:Y:S02]  /*49390*/  @!P0 IMAD.MOV.U32 R8, RZ, RZ, R2 ;  /* 0x000000ffff088224 */ /* 0x001fe400078e0002 */
[----:B------:R-:W-:Y:S01]  /*493a0*/  @!P0 IMAD.MOV.U32 R9, RZ, RZ, R10 ;  /* 0x000000ffff098224 */ /* 0x000fe200078e000a */
[----:B------:R-:W2:Y:S04]  /*493b0*/  LDL R2, [R1+0x1d24] ;  /* 0x001d240001027983 */ /* 0x000ea80000100800 */
[----:B------:R-:W2:Y:S04]  /*493c0*/  LDL R10, [R1+0x1d20] ;  /* 0x001d2000010a7983 */ /* 0x000ea80000100800 */
[----:B------:R3:W2:Y:S02]  /*493d0*/  @!P0 LDG.E.U8 R105, desc[UR10][R8.64] ;  /* 0x0000000a08698981 */ /* 0x0006a4000c1e1100 */
[----:B---3--:R-:W-:-:S02]  /*493e0*/  @!P0 IMAD.MOV.U32 R8, RZ, RZ, R16 ;  /* 0x000000ffff088224 */ /* 0x008fc400078e0010 */
[----:B------:R-:W-:Y:S01]  /*493f0*/  @!P0 IMAD.MOV.U32 R9, RZ, RZ, R18 ;  /* 0x000000ffff098224 */ /* 0x000fe200078e0012 */
[----:B------:R-:W-:Y:S01]  /*49400*/  PRMT R108, RZ, 0x7610, R108 ;  /* 0x00007610ff6c7816 */ /* 0x000fe2000000006c */
[----:B------:R-:W3:Y:S04]  /*49410*/  LDL R18, [R1+0x1c60] ;  /* 0x001c600001127983 */ /* 0x000ee80000100800 */
[----:B------:R4:W3:Y:S01]  /*49420*/  @!P0 LDG.E.U8 R106, desc[UR10][R8.64] ;  /* 0x0000000a086a8981 */ /* 0x0008e2000c1e1100 */
[----:B------:R-:W-:Y:S02]  /*49430*/  PRMT R109, RZ, 0x7610, R109 ;  /* 0x00007610ff6d7816 */ /* 0x000fe4000000006d */
[----:B------:R-:W-:Y:S01]  /*49440*/  PRMT R110, RZ, 0x7610, R110 ;  /* 0x00007610ff6e7816 */ /* 0x000fe2000000006e */
[----:B------:R-:W3:Y:S01]  /*49450*/  LDL R16, [R1+0x1c64] ;  /* 0x001c640001107983 */ /* 0x000ee20000100800 */
[----:B----4-:R-:W-:-:S02]  /*49460*/  @!P0 IMAD.MOV.U32 R8, RZ, RZ, R14 ;  /* 0x000000ffff088224 */ /* 0x010fc400078e000e */
[----:B------:R-:W-:Y:S01]  /*49470*/  @!P0 IMAD.MOV.U32 R9, RZ, RZ, R15 ;  /* 0x000000ffff098224 */ /* 0x000fe200078e000f */
        /* <DEDUP_REMOVED lines=8> */
[----:B--2---:R-:W-:-:S03]  /*49500*/  @!P0 IMAD.MOV.U32 R8, RZ, RZ, R2 ;  /* 0x000000ffff088224 */ /* 0x004fc600078e0002 */
[----:B------:R-:W2:Y:S01]  /*49510*/  LDL R2, [R1+0x1ba4] ;  /* 0x001ba40001027983 */ /* 0x000ea20000100800 */
[----:B------:R-:W-:Y:S01]  /*49520*/  @!P0 IMAD.MOV.U32 R9, RZ, RZ, R10 ;  /* 0x000000ffff098224 */ /* 0x000fe200078e000a */
[----:B------:R-:W-:Y:S02]  /*49530*/  PRMT R111, RZ, 0x7610, R111 ;  /* 0x00007610ff6f7816 */ /* 0x000fe4000000006f */
[----:B------:R-:W2:Y:S04]  /*49540*/  LDL R10, [R1+0x1ba0] ;  /* 0x001ba000010a7983 */ /* 0x000ea80000100800 */
[----:B------:R0:W2:Y:S04]  /*49550*/  @!P0 LDG.E.U8 R109, desc[UR10][R8.64] ;  /* 0x0000000a086d8981 */ /* 0x0000a8000c1e1100 */
[----:B------:R-:W0:Y:S04]  /*49560*/  LDL R8, [R1+0x1ce0] ;  /* 0x001ce00001087983 */ /* 0x000e280000100800 */
[----:B------:R-:W0:Y:S02]  /*49570*/  LDL R9, [R1+0x1ce4] ;  /* 0x001ce40001097983 */ /* 0x000e240000100800 */
[----:B0-----:R-:W-:-:S04]  /*49580*/  @!P0 LOP3.LUT R9, R9, R8, RZ, 0x3c, !PT ;  /* 0x0000000809098212 */ /* 0x001fc800078e3cff */
[----:B------:R-:W-:-:S04]  /*49590*/  @!P0 LOP3.LUT R8, R9, R8, RZ, 0x3c, !PT ;  /* 0x0000000809088212 */ /* 0x000fc800078e3cff */
[----:B------:R-:W-:-:S05]  /*495a0*/  @!P0 LOP3.LUT R9, R9, R8, RZ, 0x3c, !PT ;  /* 0x0000000809098212 */ /* 0x000fca00078e3cff */
[----:B------:R0:W2:Y:S04]  /*495b0*/  @!P0 LDG.E.U8 R110, desc[UR10][R8.64] ;  /* 0x0000000a086e8981 */ /* 0x0000a8000c1e1100 */
[----:B------:R-:W3:Y:S01]  /*495c0*/  LDL R9, [R1+0x1ca0] ;  /* 0x001ca00001097983 */ /* 0x000ee20000100800 */
[----:B0-----:R-:W-:Y:S01]  /*495d0*/  @!P0 IMAD.MOV.U32 R8, RZ, RZ, R146 ;  /* 0x000000ffff088224 */ /* 0x001fe200078e0092 */
[----:B------:R-:W-:Y:S02]  /*495e0*/  PRMT R112, RZ, 0x7610, R112 ;  /* 0x00007610ff707816 */ /* 0x000fe40000000070 */
[----:B------:R-:W-:Y:S01]  /*495f0*/  PRMT R113, RZ, 0x7610, R113 ;  /* 0x00007610ff717816 */ /* 0x000fe20000000071 */
[----:B------:R-:W2:Y:S01]  /*49600*/  LDL R146, [R1+0x1b20] ;  /* 0x001b200001927983 */ /* 0x000ea20000100800 */
[----:B------:R-:W-:-:S03]  /*49610*/  PRMT R114, RZ, 0x7610, R114 ;  /* 0x00007610ff727816 */ /* 0x000fc60000000072 */
[----:B---3--:R0:W3:Y:S02]  /*49620*/  @!P0 LDG.E.U8 R111, desc[UR10][R8.64] ;  /* 0x0000000a086f8981 */ /* 0x0080e4000c1e1100 */
[----:B0-----:R-:W-:Y:S02]  /*49630*/  @!P0 IMAD.MOV.U32 R8, RZ, RZ, R16 ;  /* 0x000000ffff088224 */ /* 0x001fe400078e0010 */
        /* <DEDUP_REMOVED lines=42> */
[----:B------:R-:W-:Y:S01]  /*498e0*/  PRMT R8, R205, 0x5410, R8 ;  /* 0x00005410cd087816 */ /* 0x000fe20000000008 */
[----:B------:R-:W2:Y:S01]  /*498f0*/  LDL R17, [R1+0x19e0] ;  /* 0x0019e00001117983 */ /* 0x000ea20000100800 */
[----:B------:R-:W-:Y:S02]  /*49900*/  PRMT R9, R181, 0x5410, R9 ;  /* 0x00005410b5097816 */ /* 0x000fe40000000009 */
[----:B------:R-:W-:-:S02]  /*49910*/  PRMT R10, R162, 0x5410, R10 ;  /* 0x00005410a20a7816 */ /* 0x000fc4000000000a */
[----:B------:R-:W-:Y:S02]  /*49920*/  PRMT R11, R22, 0x5410, R11 ;  /* 0x00005410160b7816 */ /* 0x000fe4000000000b */
[----:B------:R-:W-:Y:S02]  /*49930*/  PRMT R117, RZ, 0x7610, R117 ;  /* 0x00007610ff757816 */ /* 0x000fe40000000075 */
[----:B------:R-:W-:Y:S01]  /*49940*/  PRMT R118, RZ, 0x7610, R118 ;  /* 0x00007610ff767816 */ /* 0x000fe20000000076 */
[----:B---3--:R0:W-:Y:S02]  /*49950*/  STS.128 [R18+UR4+0x10000], R8 ;  /* 0x0100000812007988 */ /* 0x0081e40008000c04 */
[----:B0-----:R-:W-:Y:S01]  /*49960*/  @!P0 IMAD.MOV.U32 R9, RZ, RZ, R146 ;  /* 0x000000ffff098224 */ /* 0x001fe200078e0092 */
[----:B------:R-:W-:Y:S01]  /*49970*/  PRMT R119, RZ, 0x7610, R119 ;  /* 0x00007610ff777816 */ /* 0x000fe20000000077 */
[----:B------:R-:W3:Y:S04]  /*49980*/  LDL R146, [R1+0x1a64] ;  /* 0x001a640001927983 */ /* 0x000ee80000100800 */
[----:B------:R-:W3:Y:S01]  /*49990*/  LDL R10, [R1+0x1a20] ;  /* 0x001a2000010a7983 */ /* 0x000ee20000100800 */
[----:B------:R-:W-:-:S02]  /*499a0*/  PRMT R116, RZ, 0x7610, R116 ;  /* 0x00007610ff747816 */ /* 0x000fc40000000074 */
[----:B------:R-:W-:Y:S01]  /*499b0*/  PRMT R120, RZ, 0x7610, R120 ;  /* 0x00007610ff787816 */ /* 0x000fe20000000078 */
[----:B------:R-:W3:Y:S04]  /*499c0*/  LDL R11, [R1+0x1964] ;  /* 0x00196400010b7983 */ /* 0x000ee80000100800 */
[----:B----4-:R-:W4:Y:S04]  /*499d0*/  @!P0 LDG.E.U8 R116, desc[UR10][R14.64] ;  /* 0x0000000a0e748981 */ /* 0x010f28000c1e1100 */
[----:B------:R-:W4:Y:S01]  /*499e0*/  LDL R15, [R1+0x19a0] ;  /* 0x0019a000010f7983 */ /* 0x000f220000100800 */
[----:B--2---:R-:W-:-:S03]  /*499f0*/  @!P0 IMAD.MOV.U32 R8, RZ, RZ, R2 ;  /* 0x000000ffff088224 */ /* 0x004fc600078e0002 */
[----:B------:R-:W2:Y:S04]  /*49a00*/  LDL R14, [R1+0x19a4] ;  /* 0x0019a400010e7983 */ /* 0x000ea80000100800 */
[----:B------:R0:W4:Y:S04]  /*49a10*/  @!P0 LDG.E.U8 R117, desc[UR10][R8.64] ;  /* 0x0000000a08758981 */ /* 0x000128000c1e1100 */
[----:B------:R-:W2:Y:S01]  /*49a20*/  LDL R2, [R1+0x1a24] ;  /* 0x001a240001027983 */ /* 0x000ea20000100800 */
[----:B0-----:R-:W-:Y:S02]  /*49a30*/  @!P0 IMAD.MOV.U32 R8, RZ, RZ, R13 ;  /* 0x000000ffff088224 */ /* 0x001fe400078e000d */
[----:B------:R-:W-:Y:S01]  /*49a40*/  @!P0 IMAD.MOV.U32 R9, RZ, RZ, R16 ;  /* 0x000000ffff098224 */ /* 0x000fe200078e0010 */
[----:B------:R-:W4:Y:S04]  /*49a50*/  LDL R13, [R1+0x1960] ;  /* 0x00196000010d7983 */ /* 0x000f280000100800 */
[----:B------:R0:W4:Y:S04]  /*49a60*/  @!P0 LDG.E.U8 R118, desc[UR10][R8.64] ;  /* 0x0000000a08768981 */ /* 0x000128000c1e1100 */
[----:B------:R-:W4:Y:S04]  /*49a70*/  LDL R16, [R1+0x19e4] ;  /* 0x0019e40001107983 */ /* 0x000f280000100800 */
[----:B------:R-:W0:Y:S04]  /*49a80*/  LDL R8, [R1+0x1aa0] ;  /* 0x001aa00001087983 */ /* 0x000e280000100800 */
[----:B------:R-:W0:Y:S02]  /*49a90*/  LDL R9, [R1+0x1aa4] ;  /* 0x001aa40001097983 */ /* 0x000e240000100800 */
[----:B0-----:R-:W-:-:S04]  /*49aa0*/  @!P0 LOP3.LUT R9, R9, R8, RZ, 0x3c, !PT ;  /* 0x0000000809098212 */ /* 0x001fc800078e3cff */
[----:B------:R-:W-:-:S04]  /*49ab0*/  @!P0 LOP3.LUT R8, R9, R8, RZ, 0x3c, !PT ;  /* 0x0000000809088212 */ /* 0x000fc800078e3cff */
[----:B------:R-:W-:-:S05]  /*49ac0*/  @!P0 LOP3.LUT R9, R9, R8, RZ, 0x3c, !PT ;  /* 0x0000000809098212 */ /* 0x000fca00078e3cff */
[----:B------:R3:W4:Y:S04]  /*49ad0*/  @!P0 LDG.E.U8 R119, desc[UR10][R8.64] ;  /* 0x0000000a08778981 */ /* 0x000728000c1e1100 */
[----:B------:R-:W2:Y:S01]  /*49ae0*/  LDL R9, [R1+0x1a60] ;  /* 0x001a600001097983 */ /* 0x000ea20000100800 */
[----:B---3--:R-:W-:Y:S01]  /*49af0*/  @!P0 IMAD.MOV.U32 R8, RZ, RZ, R146 ;  /* 0x000000ffff088224 */ /* 0x008fe200078e0092 */
[----:B------:R-:W-:Y:S02]  /*49b00*/  PRMT R121, RZ, 0x7610, R121 ;  /* 0x00007610ff797816 */ /* 0x000fe40000000079 */
[----:B------:R-:W-:Y:S01]  /*49b10*/  PRMT R122, RZ, 0x7610, R122 ;  /* 0x00007610ff7a7816 */ /* 0x000fe2000000007a */
[----:B------:R-:W3:Y:S01]  /*49b20*/  LDL R146, [R1+0x18a4] ;  /* 0x0018a40001927983 */ /* 0x000ee20000100800 */
[----:B------:R-:W-:-:S03]  /*49b30*/  PRMT R123, RZ, 0x7610, R123 ;  /* 0x00007610ff7b7816 */ /* 0x000fc6000000007b */
[----:B--2---:R0:W2:Y:S02]  /*49b40*/  @!P0 LDG.E.U8 R120, desc[UR10][R8.64] ;  /* 0x0000000a08788981 */ /* 0x0040a4000c1e1100 */
[----:B0-----:R-:W-:Y:S02]  /*49b50*/  @!P0 IMAD.MOV.U32 R8, RZ, RZ, R2 ;  /* 0x000000ffff088224 */ /* 0x001fe400078e0002 */
[----:B------:R-:W-:Y:S01]  /*49b60*/  @!P0 IMAD.MOV.U32 R9, RZ, RZ, R10 ;  /* 0x000000ffff098224 */ /* 0x000fe200078e000a */
[----:B------:R-:W3:Y:S04]  /*49b70*/  LDL R2, [R1+0x1924] ;  /* 0x0019240001027983 */ /* 0x000ee80000100800 */
[----:B------:R-:W2:Y:S04]  /*49b80*/  LDL R10, [R1+0x1920] ;  /* 0x00192000010a7983 */ /* 0x000ea80000100800 */
[----:B------:R4:W2:Y:S02]  /*49b90*/  @!P0 LDG.E.U8 R121, desc[UR10][R8.64] ;  /* 0x0000000a08798981 */ /* 0x0008a4000c1e1100 */
[----:B----4-:R-:W-:-:S02]  /*49ba0*/  @!P0 IMAD.MOV.U32 R8, RZ, RZ, R16 ;  /* 0x000000ffff088224 */ /* 0x010fc400078e0010 */
[----:B------:R-:W-:Y:S01]  /*49bb0*/  @!P0 IMAD.MOV.U32 R9, RZ, RZ, R17 ;  /* 0x000000ffff098224 */ /* 0x000fe200078e0011 */
[----:B------:R-:W-:Y:S01]  /*49bc0*/  PRMT R124, RZ, 0x7610, R124 ;  /* 0x00007610ff7c7816 */ /* 0x000fe2000000007c */
[----:B------:R-:W4:Y:S04]  /*49bd0*/  LDL R17, [R1+0x1534] ;  /* 0x0015340001117983 */ /* 0x000f280000100800 */
[----:B------:R0:W4:Y:S01]  /*49be0*/  @!P0 LDG.E.U8 R122, desc[UR10][R8.64] ;  /* 0x0000000a087a8981 */ /* 0x000122000c1e1100 */
[----:B------:R-:W-:Y:S02]  /*49bf0*/  PRMT R125, RZ, 0x7610, R125 ;  /* 0x00007610ff7d7816 */ /* 0x000fe4000000007d */
[----:B------:R-:W-:Y:S01]  /*49c00*/  PRMT R126, RZ, 0x7610, R126 ;  /* 0x00007610ff7e7816 */ /* 0x000fe2000000007e */
[----:B------:R-:W4:Y:S01]  /*49c10*/  LDL R16, [R1+0x1538] ;  /* 0x0015380001107983 */ /* 0x000f220000100800 */
[----:B0-----:R-:W-:-:S02]  /*49c20*/  @!P0 IMAD.MOV.U32 R8, RZ, RZ, R14 ;  /* 0x000000ffff088224 */ /* 0x001fc400078e000e */
        /* <DEDUP_REMOVED lines=9> */
[----:B---3--:R-:W-:Y:S01]  /*49cc0*/  @!P0 IMAD.MOV.U32 R8, RZ, RZ, R2 ;  /* 0x000000ffff088224 */ /* 0x008fe200078e0002 */
[----:B------:R-:W-:-:S02]  /*49cd0*/  PRMT R127, RZ, 0x7610, R127 ;  /* 0x00007610ff7f7816 */ /* 0x000fc4000000007f */
[----:B------:R-:W3:Y:S01]  /*49ce0*/  LDL R2, [R1+0x1478] ;  /* 0x0014780001027983 */ /* 0x000ee20000100800 */
[----:B--2---:R-:W-:-:S03]  /*49cf0*/  @!P0 IMAD.MOV.U32 R9, RZ, RZ, R10 ;  /* 0x000000ffff098224 */ /* 0x004fc600078e000a */
[----:B------:R-:W2:Y:S04]  /*49d00*/  LDL R10, [R1+0x1474] ;  /* 0x00147400010a7983 */ /* 0x000ea80000100800 */
[----:B------:R0:W3:Y:S04]  /*49d10*/  @!P0 LDG.E.U8 R125, desc[UR10][R8.64] ;  /* 0x0000000a087d8981 */ /* 0x0000e8000c1e1100 */
[----:B------:R-:W0:Y:S04]  /*49d20*/  LDL R8, [R1+0x18e0] ;  /* 0x0018e00001087983 */ /* 0x000e280000100800 */
[----:B------:R-:W0:Y:S02]  /*49d30*/  LDL R9, [R1+0x18e4] ;  /* 0x0018e40001097983 */ /* 0x000e240000100800 */
[----:B0-----:R-:W-:-:S04]  /*49d40*/  @!P0 LOP3.LUT R9, R9, R8, RZ, 0x3c, !PT ;  /* 0x0000000809098212 */ /* 0x001fc800078e3cff */
[----:B------:R-:W-:-:S04]  /*49d50*/  @!P0 LOP3.LUT R8, R9, R8, RZ, 0x3c, !PT ;  /* 0x0000000809088212 */ /* 0x000fc800078e3cff */
[----:B------:R-:W-:-:S05]  /*49d60*/  @!P0 LOP3.LUT R9, R9, R8, RZ, 0x3c, !PT ;  /* 0x0000000809098212 */ /* 0x000fca00078e3cff */
[----:B------:R0:W3:Y:S04]  /*49d70*/  @!P0 LDG.E.U8 R126, desc[UR10][R8.64] ;  /* 0x0000000a087e8981 */ /* 0x0000e8000c1e1100 */
[----:B------:R-:W4:Y:S01]  /*49d80*/  LDL R9, [R1+0x18a0] ;  /* 0x0018a00001097983 */ /* 0x000f220000100800 */
[----:B0-----:R-:W-:Y:S01]  /*49d90*/  @!P0 IMAD.MOV.U32 R8, RZ, RZ, R146 ;  /* 0x000000ffff088224 */ /* 0x001fe200078e0092 */
[----:B------:R-:W-:Y:S02]  /*49da0*/  PRMT R128, RZ, 0x7610, R128 ;  /* 0x00007610ff807816 */ /* 0x000fe40000000080 */
[----:B------:R-:W-:Y:S02]  /*49db0*/  PRMT R129, RZ, 0x7610, R129 ;  /* 0x00007610ff817816 */ /* 0x000fe40000000081 */
[----:B------:R-:W-:Y:S01]  /*49dc0*/  PRMT R130, RZ, 0x7610, R130 ;  /* 0x00007610ff827816 */ /* 0x000fe20000000082 */
[----:B----4-:R0:W4:Y:S02]  /*49dd0*/  @!P0 LDG.E.U8 R127, desc[UR10][R8.64] ;  /* 0x0000000a087f8981 */ /* 0x010124000c1e1100 */
[----:B0-----:R-:W-:-:S02]  /*49de0*/  @!P0 IMAD.MOV.U32 R8, RZ, RZ, R16 ;  /* 0x000000ffff088224 */ /* 0x001fc400078e0010 */
[----:B------:R-:W-:-:S05]  /*49df0*/  @!P0 IMAD.MOV.U32 R9, RZ, RZ, R17 ;  /* 0x000000ffff098224 */ /* 0x000fca00078e0011 */
[----:B------:R0:W4:Y:S02]  /*49e00*/  @!P0 LDG.E.U8 R128, desc[UR10][R8.64] ;  /* 0x0000000a08808981 */ /* 0x000124000c1e1100 */
[----:B0-----:R-:W-:Y:S02]  /*49e10*/  @!P0 IMAD.MOV.U32 R8, RZ, RZ, R14 ;  /* 0x000000ffff088224 */ /* 0x001fe400078e000e */
[----:B------:R-:W-:-:S05]  /*49e20*/  @!P0 IMAD.MOV.U32 R9, RZ, RZ, R15 ;  /* 0x000000ffff098224 */ /* 0x000fca00078e000f */
[----:B------:R0:W4:Y:S02]  /*49e30*/  @!P0 LDG.E.U8 R129, desc[UR10][R8.64] ;  /* 0x0000000a08818981 */ /* 0x000124000c1e1100 */
[----:B0-----:R-:W-:Y:S02]  /*49e40*/  @!P0 IMAD.MOV.U32 R8, RZ, RZ, R11 ;  /* 0x000000ffff088224 */ /* 0x001fe400078e000b */
[----:B------:R-:W-:-:S05]  /*49e50*/  @!P0 IMAD.MOV.U32 R9, RZ, RZ, R13 ;  /* 0x000000ffff098224 */ /* 0x000fca00078e000d */
[----:B------:R2:W4:Y:S02]  /*49e60*/  @!P0 LDG.E.U8 R130, desc[UR10][R8.64] ;  /* 0x0000000a08828981 */ /* 0x000524000c1e1100 */
[----:B--2---:R-:W-:Y:S01]  /*49e70*/  @!P0 IMAD.MOV.U32 R9, RZ, RZ, R10 ;  /* 0x000000ffff098224 */ /* 0x004fe200078e000a */
[----:B------:R-:W-:Y:S02]  /*49e80*/  LOP3.LUT R10, R239, 0xffff, RZ, 0xc0, !PT ;  /* 0x0000ffffef0a7812 */ /* 0x000fe400078ec0ff */
[----:B------:R-:W2:Y:S04]  /*49e90*/  LDL.LU R239, [R1+0x37b0] ;  /* 0x0037b00001ef7983 */ /* 0x000ea80000300800 */
[----:B------:R-:W4:Y:S04]  /*49ea0*/  LDL R17, [R1+0x13f4] ;  /* 0x0013f40001117983 */ /* 0x000f280000100800 */
[----:B------:R-:W2:Y:S04]  /*49eb0*/  LDL R16, [R1+0x13f8] ;  /* 0x0013f80001107983 */ /* 0x000ea80000100800 */
[----:B------:R-:W2:Y:S04]  /*49ec0*/  LDL R15, [R1+0x1434] ;  /* 0x00143400010f7983 */ /* 0x000ea80000100800 */
[----:B------:R-:W2:Y:S01]  /*49ed0*/  LDL R14, [R1+0x1438] ;  /* 0x00143800010e7983 */ /* 0x000ea20000100800 */
[----:B------:R-:W-:Y:S01]  /*49ee0*/  PRMT R131, RZ, 0x7610, R131 ;  /* 0x00007610ff837816 */ /* 0x000fe20000000083 */
[----:B---3--:R-:W-:Y:S01]  /*49ef0*/  @!P0 IMAD.MOV.U32 R8, RZ, RZ, R2 ;  /* 0x000000ffff088224 */ /* 0x008fe200078e0002 */
[----:B------:R-:W-:Y:S01]  /*49f00*/  LOP3.LUT R2, R24, 0xffff, RZ, 0xc0, !PT ;  /* 0x0000ffff18027812 */ /* 0x000fe200078ec0ff */
[----:B------:R-:W3:Y:S01]  /*49f10*/  LDL R146, [R1+0x13b4] ;  /* 0x0013b40001927983 */ /* 0x000ee20000100800 */
[----:B------:R-:W-:-:S03]  /*49f20*/  LOP3.LUT R251, R251, 0xffff, RZ, 0xc0, !PT ;  /* 0x0000fffffbfb7812 */ /* 0x000fc600078ec0ff */
[----:B------:R0:W3:Y:S01]  /*49f30*/  @!P0 LDG.E.U8 R131, desc[UR10][R8.64] ;  /* 0x0000000a08838981 */ /* 0x0000e2000c1e1100 */
[----:B------:R-:W-:Y:S02]  /*49f40*/  LOP3.LUT R247, R247, 0xffff, RZ, 0xc0, !PT ;  /* 0x0000fffff7f77812 */ /* 0x000fe400078ec0ff */
[----:B------:R-:W-:Y:S01]  /*49f50*/  LOP3.LUT R232, R232, 0xffff, RZ, 0xc0, !PT ;  /* 0x0000ffffe8e87812 */ /* 0x000fe200078ec0ff */
[----:B------:R-:W3:Y:S01]  /*49f60*/  LDL R24, [R1+0x1374] ;  /* 0x0013740001187983 */ /* 0x000ee20000100800 */
[----:B------:R-:W-:Y:S02]  /*49f70*/  LOP3.LUT R224, R224, 0xffff, RZ, 0xc0, !PT ;  /* 0x0000ffffe0e07812 */ /* 0x000fe400078ec0ff */
[----:B------:R-:W-:Y:S02]  /*49f80*/  LOP3.LUT R216, R216, 0xffff, RZ, 0xc0, !PT ;  /* 0x0000ffffd8d87812 */ /* 0x000fe400078ec0ff */
[----:B------:R-:W-:Y:S02]  /*49f90*/  LOP3.LUT R208, R208, 0xffff, RZ, 0xc0, !PT ;  /* 0x0000ffffd0d07812 */ /* 0x000fe400078ec0ff */
[----:B0-----:R-:W-:-:S02]  /*49fa0*/  LOP3.LUT R9, R40, 0xffff, RZ, 0xc0, !PT ;  /* 0x0000ffff28097812 */ /* 0x001fc400078ec0ff */
[----:B------:R-:W-:Y:S01]  /*49fb0*/  LOP3.LUT R8, R29, 0xffff, RZ, 0xc0, !PT ;  /* 0x0000ffff1d087812 */ /* 0x000fe200078ec0ff */
[----:B------:R-:W3:Y:S01]  /*49fc0*/  LDL R40, [R1+0x13b8] ;  /* 0x0013b80001287983 */ /* 0x000ee20000100800 */
[----:B------:R-:W-:Y:S02]  /*49fd0*/  LOP3.LUT R202, R202, 0xffff, RZ, 0xc0, !PT ;  /* 0x0000ffffcaca7812 */ /* 0x000fe400078ec0ff */
[----:B------:R-:W-:Y:S01]  /*49fe0*/  LOP3.LUT R196, R196, 0xffff, RZ, 0xc0, !PT ;  /* 0x0000ffffc4c47812 */ /* 0x000fe200078ec0ff */
[----:B------:R-:W3:Y:S01]  /*49ff0*/  LDL R29, [R1+0x1334] ;  /* 0x00133400011d7983 */ /* 0x000ee20000100800 */
[----:B------:R-:W-:Y:S02]  /*4a000*/  LOP3.LUT R190, R190, 0xffff, RZ, 0xc0, !PT ;  /* 0x0000ffffbebe7812 */ /* 0x000fe400078ec0ff */
[----:B------:R-:W-:Y:S02]  /*4a010*/  LOP3.LUT R180, R180, 0xffff, RZ, 0xc0, !PT ;  /* 0x0000ffffb4b47812 */ /* 0x000fe400078ec0ff */
[----:B------:R-:W-:-:S02]  /*4a020*/  LOP3.LUT R175, R175, 0xffff, RZ, 0xc0, !PT ;  /* 0x0000ffffafaf7812 */ /* 0x000fc400078ec0ff */
[----:B------:R-:W-:Y:S02]  /*4a030*/  LOP3.LUT R170, R170, 0xffff, RZ, 0xc0, !PT ;  /* 0x0000ffffaaaa7812 */ /* 0x000fe400078ec0ff */
[----:B------:R-:W-:Y:S02]  /*4a040*/  PRMT R13, R10, 0x3340, R9 ;  /* 0x000033400a0d7816 */ /* 0x000fe40000000009 */
[----:B------:R-:W-:Y:S02]  /*4a050*/  PRMT R8, R8, 0x3340, R2 ;  /* 0x0000334008087816 */ /* 0x000fe40000000002 */
[----:B------:R-:W-:Y:S01]  /*4a060*/  PRMT R247, R251, 0x3340, R247 ;  /* 0x00003340fbf77816 */ /* 0x000fe200000000f7 */
[----:B------:R-:W3:Y:S01]  /*4a070*/  LDL R2, [R1+0x1378] ;  /* 0x0013780001027983 */ /* 0x000ee20000100800 */
[----:B------:R-:W-:Y:S02]  /*4a080*/  PRMT R9, R232, 0x3340, R224 ;  /* 0x00003340e8097816 */ /* 0x000fe400000000e0 */
[----:B------:R-:W-:-:S02]  /*4a090*/  PRMT R208, R216, 0x3340, R208 ;  /* 0x00003340d8d07816 */ /* 0x000fc400000000d0 */
[----:B------:R-:W-:Y:S02]  /*4a0a0*/  PRMT R10, R202, 0x3340, R196 ;  /* 0x00003340ca0a7816 */ /* 0x000fe400000000c4 */
[----:B------:R-:W-:Y:S02]  /*4a0b0*/  PRMT R180, R190, 0x3340, R180 ;  /* 0x00003340beb47816 */ /* 0x000fe400000000b4 */
[----:B------:R-:W-:Y:S02]  /*4a0c0*/  PRMT R11, R175, 0x3340, R170 ;  /* 0x00003340af0b7816 */ /* 0x000fe400000000aa */
[----:B------:R-:W-:Y:S02]  /*4a0d0*/  PRMT R8, R13, 0x5410, R8 ;  /* 0x000054100d087816 */ /* 0x000fe40000000008 */
[----:B------:R-:W-:Y:S01]  /*4a0e0*/  PRMT R9, R247, 0x5410, R9 ;  /* 0x00005410f7097816 */ /* 0x000fe20000000009 */
[----:B------:R-:W3:Y:S01]  /*4a0f0*/  LDL R13, [R1+0x1274] ;  /* 0x00127400010d7983 */ /* 0x000ee20000100800 */
[----:B------:R-:W-:-:S02]  /*4a100*/  PRMT R10, R208, 0x5410, R10 ;  /* 0x00005410d00a7816 */ /* 0x000fc4000000000a */
[----:B------:R-:W-:-:S05]  /*4a110*/  PRMT R11, R180, 0x5410, R11 ;  /* 0x00005410b40b7816 */ /* 0x000fca000000000b */
[----:B------:R0:W-:Y:S01]  /*4a120*/  STS.128 [R18+UR4+0x14000], R8 ;  /* 0x0140000812007988 */ /* 0x0001e20008000c04 */
[----:B------:R-:W-:-:S03]  /*4a130*/  PRMT R132, RZ, 0x7610, R132 ;  /* 0x00007610ff847816 */ /* 0x000fc60000000084 */
[----:B0-----:R-:W3:Y:S04]  /*4a140*/  LDL R18, [R1+0x1338] ;  /* 0x0013380001127983 */ /* 0x001ee80000100800 */
[----:B------:R-:W3:Y:S01]  /*4a150*/  LDL R10, [R1+0x1278] ;  /* 0x00127800010a7983 */ /* 0x000ee20000100800 */
[----:B------:R-:W-:Y:S02]  /*4a160*/  PRMT R133, RZ, 0x7610, R133 ;  /* 0x00007610ff857816 */ /* 0x000fe40000000085 */
[----:B------:R-:W-:Y:S01]  /*4a170*/  PRMT R134, RZ, 0x7610, R134 ;  /* 0x00007610ff867816 */ /* 0x000fe20000000086 */
[----:B------:R-:W3:Y:S01]  /*4a180*/  LDL R11, [R1+0x1234] ;  /* 0x00123400010b7983 */ /* 0x000ee20000100800 */
[----:B----4-:R-:W-:-:S03]  /*4a190*/  @!P0 IMAD.MOV.U32 R9, RZ, RZ, R17 ;  /* 0x000000ffff098224 */ /* 0x010fc600078e0011 */
[----:B------:R-:W4:Y:S01]  /*4a1a0*/  LDL R17, [R1+0x12f4] ;  /* 0x0012f40001117983 */ /* 0x000f220000100800 */
[----:B--2---:R-:W-:-:S03]  /*4a1b0*/  @!P0 IMAD.MOV.U32 R8, RZ, RZ, R16 ;  /* 0x000000ffff088224 */ /* 0x004fc600078e0010 */
[----:B------:R-:W2:Y:S04]  /*4a1c0*/  LDL R16, [R1+0x12f8] ;  /* 0x0012f80001107983 */ /* 0x000ea80000100800 */
[----:B------:R3:W2:Y:S04]  /*4a1d0*/  @!P0 LDG.E.U8 R133, desc[UR10][R8.64] ;  /* 0x0000000a08858981 */ /* 0x0006a8000c1e1100 */
[----:B------:R-:W2:Y:S04]  /*4a1e0*/  @!P0 LDG.E.U8 R132, desc[UR10][R14.64] ;  /* 0x0000000a0e848981 */ /* 0x000ea8000c1e1100 */
[----:B------:R-:W2:Y:S04]  /*4a1f0*/  LDL R15, [R1+0x12b4] ;  /* 0x0012b400010f7983 */ /* 0x000ea80000100800 */
[----:B------:R-:W2:Y:S01]  /*4a200*/  LDL R14, [R1+0x12b8] ;  /* 0x0012b800010e7983 */ /* 0x000ea20000100800 */
[----:B---3--:R-:W-:-:S02]  /*4a210*/  @!P0 IMAD.MOV.U32 R9, RZ, RZ, R146 ;  /* 0x000000ffff098224 */ /* 0x008fc400078e0092 */
[----:B------:R-:W-:Y:S01]  /*4a220*/  @!P0 IMAD.MOV.U32 R8, RZ, RZ, R40 ;  /* 0x000000ffff088224 */ /* 0x000fe200078e0028 */
[----:B------:R-:W-:-:S04]  /*4a230*/  PRMT R135, RZ, 0x7610, R135 ;  /* 0x00007610ff877816 */ /* 0x000fc80000000087 */
[----:B------:R0:W3:Y:S01]  /*4a240*/  @!P0 LDG.E.U8 R134, desc[UR10][R8.64] ;  /* 0x0000000a08868981 */ /* 0x0000e2000c1e1100 */
[----:B------:R-:W-:Y:S01]  /*4a250*/  PRMT R136, RZ, 0x7610, R136 ;  /* 0x00007610ff887816 */ /* 0x000fe20000000088 */
[----:B0-----:R-:W-:Y:S02]  /*4a260*/  @!P0 IMAD.MOV.U32 R9, RZ, RZ, R24 ;  /* 0x000000ffff098224 */ /* 0x001fe400078e0018 */
[----:B------:R-:W-:Y:S01]  /*4a270*/  @!P0 IMAD.MOV.U32 R8, RZ, RZ, R2 ;  /* 0x000000ffff088224 */ /* 0x000fe200078e0002 */
[----:B------:R-:W-:Y:S01]  /*4a280*/  PRMT R239, RZ, 0x7610, R239 ;  /* 0x00007610ffef7816 */ /* 0x000fe200000000ef */
[----:B------:R-:W3:Y:S04]  /*4a290*/  LDL R2, [R1+0x1238] ;  /* 0x0012380001027983 */ /* 0x000ee80000100800 */
[----:B------:R0:W3:Y:S01]  /*4a2a0*/  @!P0 LDG.E.U8 R135, desc[UR10][R8.64] ;  /* 0x0000000a08878981 */ /* 0x0000e2000c1e1100 */
[----:B------:R-:W-:-:S03]  /*4a2b0*/  PRMT R137, RZ, 0x7610, R137 ;  /* 0x00007610ff897816 */ /* 0x000fc60000000089 */
[----:B------:R-:W3:Y:S04]  /*4a2c0*/  LDL.LU R24, [R1+0x11f4] ;  /* 0x0011f40001187983 */ /* 0x000ee80000300800 */
[----:B------:R-:W3:Y:S01]  /*4a2d0*/  LDL R146, [R1+0x1548] ;  /* 0x0015480001927983 */ /* 0x000ee20000100800 */
[----:B0-----:R-:W-:Y:S02]  /*4a2e0*/  @!P0 IMAD.MOV.U32 R9, RZ, RZ, R29 ;  /* 0x000000ffff098224 */ /* 0x001fe400078e001d */
[----:B------:R-:W-:Y:S02]  /*4a2f0*/  @!P0 IMAD.MOV.U32 R8, RZ, RZ, R18 ;  /* 0x000000ffff088224 */ /* 0x000fe400078e0012 */
[----:B------:R-:W3:Y:S04]  /*4a300*/  LDL R18, [R1+0x186c] ;  /* 0x00186c0001127983 */ /* 0x000ee80000100800 */
[----:B------:R4:W3:Y:S02]  /*4a310*/  @!P0 LDG.E.U8 R136, desc[UR10][R8.64] ;  /* 0x0000000a08888981 */ /* 0x0008e4000c1e1100 */
[----:B----4-:R-:W-:-:S02]  /*4a320*/  @!P0 IMAD.MOV.U32 R9, RZ, RZ, R17 ;  /* 0x000000ffff098224 */ /* 0x010fc400078e0011 */
[----:B------:R-:W4:Y:S01]  /*4a330*/  LDL R17, [R1+0x2458] ;  /* 0x0024580001117983 */ /* 0x000f220000100800 */
[----:B--2---:R-:W-:-:S03]  /*4a340*/  @!P0 IMAD.MOV.U32 R8, RZ, RZ, R16 ;  /* 0x000000ffff088224 */ /* 0x004fc600078e0010 */
[----:B------:R-:W2:Y:S04]  /*4a350*/  LDL R16, [R1+0x245c] ;  /* 0x00245c0001107983 */ /* 0x000ea80000100800 */
[----:B------:R0:W4:Y:S02]  /*4a360*/  @!P0 LDG.E.U8 R239, desc[UR10][R8.64] ;  /* 0x0000000a08ef8981 */ /* 0x000124000c1e1100 */
[----:B0-----:R-:W-:Y:S01]  /*4a370*/  @!P0 IMAD.MOV.U32 R9, RZ, RZ, R15 ;  /* 0x000000ffff098224 */ /* 0x001fe200078e000f */
[----:B------:R-:W-:Y:S01]  /*4a380*/  PRMT R138, RZ, 0x7610, R138 ;  /* 0x00007610ff8a7816 */ /* 0x000fe2000000008a */
[----:B------:R-:W4:Y:S01]  /*4a390*/  LDL R15, [R1+0x2418] ;  /* 0x00241800010f7983 */ /* 0x000f220000100800 */
[----:B------:R-:W-:-:S03]  /*4a3a0*/  @!P0 IMAD.MOV.U32 R8, RZ, RZ, R14 ;  /* 0x000000ffff088224 */ /* 0x000fc600078e000e */
[----:B------:R-:W4:Y:S04]  /*4a3b0*/  LDL R14, [R1+0x241c] ;  /* 0x00241c00010e7983 */ /* 0x000f280000100800 */
[----:B------:R0:W4:Y:S02]  /*4a3c0*/  @!P0 LDG.E.U8 R137, desc[UR10][R8.64] ;  /* 0x0000000a08898981 */ /* 0x000124000c1e1100 */
[----:B0-----:R-:W-:Y:S02]  /*4a3d0*/  @!P0 IMAD.MOV.U32 R8, RZ, RZ, R10 ;  /* 0x000000ffff088224 */ /* 0x001fe400078e000a */
[----:B------:R-:W2:Y:S01]  /*4a3e0*/  LDL R10, [R1+0x11f8] ;  /* 0x0011f800010a7983 */ /* 0x000ea20000100800 */
[----:B------:R-:W-:-:S03]  /*4a3f0*/  @!P0 IMAD.MOV.U32 R9, RZ, RZ, R13 ;  /* 0x000000ffff098224 */ /* 0x000fc600078e000d */
[----:B------:R-:W4:Y:S04]  /*4a400*/  LDL R13, [R1+0x23d8] ;  /* 0x0023d800010d7983 */ /* 0x000f280000100800 */
[----:B------:R0:W4:Y:S01]  /*4a410*/  @!P0 LDG.E.U8 R138, desc[UR10][R8.64] ;  /* 0x0000000a088a8981 */ /* 0x000122000c1e1100 */
[----:B------:R-:W-:Y:S01]  /*4a420*/  PRMT R139, RZ, 0x7610, R139 ;  /* 0x00007610ff8b7816 */ /* 0x000fe2000000008b */
[----:B0-----:R-:W-:Y:S02]  /*4a430*/  @!P0 IMAD.MOV.U32 R9, RZ, RZ, R11 ;  /* 0x000000ffff098224 */ /* 0x001fe400078e000b */
[----:B------:R-:W4:Y:S01]  /*4a440*/  LDL R11, [R1+0x23dc] ;  /* 0x0023dc00010b7983 */ /* 0x000f220000100800 */
[----:B---3--:R-:W-:-:S03]  /*4a450*/  @!P0 IMAD.MOV.U32 R8, RZ, RZ, R2 ;  /* 0x000000ffff088224 */ /* 0x008fc600078e0002 */
[----:B------:R-:W3:Y:S04]  /*4a460*/  LDL R2, [R1+0x239c] ;  /* 0x00239c0001027983 */ /* 0x000ee80000100800 */
[----:B------:R-:W3:Y:S04]  /*4a470*/  LDL.LU R40, [R1+0x11b8] ;  /* 0x0011b80001287983 */ /* 0x000ee80000300800 */
[----:B------:R-:W3:Y:S04]  /*4a480*/  LDL.LU R29, [R1+0x11b4] ;  /* 0x0011b400011d7983 */ /* 0x000ee80000300800 */
[----:B------:R2:W3:Y:S02]  /*4a490*/  @!P0 LDG.E.U8 R139, desc[UR10][R8.64] ;  /* 0x0000000a088b8981 */ /* 0x0004e4000c1e1100 */
[----:B--2---:R-:W-:-:S02]  /*4a4a0*/  @!P0 IMAD.MOV.U32 R8, RZ, RZ, R10 ;  /* 0x000000ffff088224 */ /* 0x004fc400078e000a */
[----:B------:R-:W2:Y:S01]  /*4a4b0*/  LDL R10, [R1+0x2398] ;  /* 0x00239800010a7983 */ /* 0x000ea20000100800 */
[----:B------:R-:W-:Y:S01]  /*4a4c0*/  PRMT R140, RZ, 0x7610, R140 ;  /* 0x00007610ff8c7816 */ /* 0x000fe2000000008c */
[----:B------:R-:W-:Y:S01]  /*4a4d0*/  @!P0 IMAD.MOV.U32 R9, RZ, RZ, R24 ;  /* 0x000000ffff098224 */ /* 0x000fe200078e0018 */
[----:B------:R-:W-:-:S04]  /*4a4e0*/  PRMT R142, RZ, 0x7610, R142 ;  /* 0x00007610ff8e7816 */ /* 0x000fc8000000008e */
[----:B------:R0:W2:Y:S01]  /*4a4f0*/  @!P0 LDG.E.U8 R140, desc[UR10][R8.64] ;  /* 0x0000000a088c8981 */ /* 0x0000a2000c1e1100 */
[----:B------:R-:W-:Y:S01]  /*4a500*/  PRMT R143, RZ, 0x7610, R143 ;  /* 0x00007610ff8f7816 */ /* 0x000fe2000000008f */
[----:B0-----:R-:W-:Y:S02]  /*4a510*/  @!P0 IMAD.MOV.U32 R8, RZ, RZ, R18 ;  /* 0x000000ffff088224 */ /* 0x001fe400078e0012 */
[----:B------:R-:W-:-:S05]  /*4a520*/  @!P0 IMAD.MOV.U32 R9, RZ, RZ, R146 ;  /* 0x000000ffff098224 */ /* 0x000fca00078e0092 */
[----:B------:R0:W2:Y:S01]  /*4a530*/  @!P0 LDG.E.U8 R142, desc[UR10][R8.64] ;  /* 0x0000000a088e8981 */ /* 0x0000a2000c1e1100 */
[----:B------:R-:W-:Y:S01]  /*4a540*/  PRMT R144, RZ, 0x7610, R144 ;  /* 0x00007610ff907816 */ /* 0x000fe20000000090 */
[----:B0-----:R-:W-:Y:S02]  /*4a550*/  @!P0 IMAD.MOV.U32 R8, RZ, RZ, R16 ;  /* 0x000000ffff088224 */ /* 0x001fe400078e0010 */
[----:B----4-:R-:W-:-:S05]  /*4a560*/  @!P0 IMAD.MOV.U32 R9, RZ, RZ, R17 ;  /* 0x000000ffff098224 */ /* 0x010fca00078e0011 */
[----:B------:R0:W4:Y:S01]  /*4a570*/  @!P0 LDG.E.U8 R143, desc[UR10][R8.64] ;  /* 0x0000000a088f8981 */ /* 0x000122000c1e1100 */
[----:B------:R-:W-:Y:S01]  /*4a580*/  PRMT R235, RZ, 0x7610, R235 ;  /* 0x00007610ffeb7816 */ /* 0x000fe200000000eb */
[----:B0-----:R-:W-:Y:S02]  /*4a590*/  @!P0 IMAD.MOV.U32 R8, RZ, RZ, R14 ;  /* 0x000000ffff088224 */ /* 0x001fe400078e000e */
[----:B------:R-:W-:-:S05]  /*4a5a0*/  @!P0 IMAD.MOV.U32 R9, RZ, RZ, R15 ;  /* 0x000000ffff098224 */ /* 0x000fca00078e000f */
[----:B------:R0:W4:Y:S01]  /*4a5b0*/  @!P0 LDG.E.U8 R144, desc[UR10][R8.64] ;  /* 0x0000000a08908981 */ /* 0x000122000c1e1100 */
[----:B------:R-:W-:Y:S01]  /*4a5c0*/  PRMT R141, RZ, 0x7610, R141 ;  /* 0x00007610ff8d7816 */ /* 0x000fe2000000008d */
[----:B0-----:R-:W-:Y:S02]  /*4a5d0*/  @!P0 IMAD.MOV.U32 R8, RZ, RZ, R11 ;  /* 0x000000ffff088224 */ /* 0x001fe400078e000b */
[----:B------:R-:W-:-:S05]  /*4a5e0*/  @!P0 IMAD.MOV.U32 R9, RZ, RZ, R13 ;  /* 0x000000ffff098224 */ /* 0x000fca00078e000d */
[----:B------:R3:W4:Y:S01]  /*4a5f0*/  @!P0 LDG.E.U8 R235, desc[UR10][R8.64] ;  /* 0x0000000a08eb8981 */ /* 0x000722000c1e1100 */
[----:B------:R-:W-:Y:S01]  /*4a600*/  PRMT R236, RZ, 0x7610, R236 ;  /* 0x00007610ffec7816 */ /* 0x000fe200000000ec */
[----:B---3--:R-:W-:Y:S02]  /*4a610*/  @!P0 IMAD.MOV.U32 R8, RZ, RZ, R40 ;  /* 0x000000ffff088224 */ /* 0x008fe400078e0028 */
[----:B------:R-:W-:-:S05]  /*4a620*/  @!P0 IMAD.MOV.U32 R9, RZ, RZ, R29 ;  /* 0x000000ffff098224 */ /* 0x000fca00078e001d */
[----:B------:R0:W3:Y:S02]  /*4a630*/  @!P0 LDG.E.U8 R141, desc[UR10][R8.64] ;  /* 0x0000000a088d8981 */ /* 0x0000e4000c1e1100 */
[----:B0-----:R-:W-:Y:S01]  /*4a640*/  @!P0 IMAD.MOV.U32 R8, RZ, RZ, R2 ;  /* 0x000000ffff088224 */ /* 0x001fe200078e0002 */
[----:B------:R-:W-:Y:S01]  /*4a650*/  LOP3.LUT R2, R238, 0xffff, RZ, 0xc0, !PT ;  /* 0x0000ffffee027812 */ /* 0x000fe200078ec0ff */
[----:B--2---:R-:W-:-:S05]  /*4a660*/  @!P0 IMAD.MOV.U32 R9, RZ, RZ, R10 ;  /* 0x000000ffff098224 */ /* 0x004fca00078e000a */
[----:B------:R0:W2:Y:S02]  /*4a670*/  @!P0 LDG.E.U8 R236, desc[UR10][R8.64] ;  /* 0x0000000a08ec8981 */ /* 0x0000a4000c1e1100 */
[----:B0-----:R-:W-:Y:S02]  /*4a680*/  LOP3.LUT R8, R237, 0xffff, RZ, 0xc0, !PT ;  /* 0x0000ffffed087812 */ /* 0x001fe400078ec0ff */
[----:B------:R-:W4:Y:S04]  /*4a690*/  LDL.LU R237, [R1+0x37ac] ;  /* 0x0037ac0001ed7983 */ /* 0x000f280000300800 */
[----:B------:R-:W3:Y:S04]  /*4a6a0*/  LDL.LU R238, [R1+0x37a8] ;  /* 0x0037a80001ee7983 */ /* 0x000ee80000300800 */
[----:B------:R-:W2:Y:S04]  /*4a6b0*/  LDL R15, [R1+0x2358] ;  /* 0x00235800010f7983 */ /* 0x000ea80000100800 */
[----:B------:R-:W2:Y:S01]  /*4a6c0*/  LDL R14, [R1+0x235c] ;  /* 0x00235c00010e7983 */ /* 0x000ea20000100800 */
[----:B------:R-:W-:-:S03]  /*4a6d0*/  PRMT R233, RZ, 0x7610, R233 ;  /* 0x00007610ffe97816 */ /* 0x000fc600000000e9 */
[----:B------:R-:W4:Y:S01]  /*4a6e0*/  LDL R146, [R1+0x2978] ;  /* 0x0029780001927983 */ /* 0x000f220000100800 */
[----:B------:R-:W-:-:S03]  /*4a6f0*/  LOP3.LUT R246, R246, 0xffff, RZ, 0xc0, !PT ;  /* 0x0000fffff6f67812 */ /* 0x000fc600078ec0ff */
[----:B------:R-:W3:Y:S01]  /*4a700*/  LDL R18, [R1+0x2318] ;  /* 0x0023180001127983 */ /* 0x000ee20000100800 */
[----:B------:R-:W-:-:S03]  /*4a710*/  LOP3.LUT R231, R231, 0xffff, RZ, 0xc0, !PT ;  /* 0x0000ffffe7e77812 */ /* 0x000fc600078ec0ff */
[----:B------:R-:W3:Y:S01]  /*4a720*/  LDL R16, [R1+0x231c] ;  /* 0x00231c0001107983 */ /* 0x000ee20000100800 */
[----:B------:R-:W-:Y:S02]  /*4a730*/  PRMT R2, R8, 0x3340, R2 ;  /* 0x0000334008027816 */ /* 0x000fe40000000002 */
[----:B------:R-:W-:Y:S01]  /*4a740*/  PRMT R8, R246, 0x3340, R231 ;  /* 0x00003340f6087816 */ /* 0x000fe200000000e7 */
[----:B------:R-:W3:Y:S03]  /*4a750*/  LDL R13, [R1+0x22dc] ;  /* 0x0022dc00010d7983 */ /* 0x000ee60000100800 */
[----:B------:R-:W-:Y:S01]  /*4a760*/  PRMT R8, R2, 0x5410, R8 ;  /* 0x0000541002087816 */ /* 0x000fe20000000008 */
[----:B------:R-:W3:Y:S04]  /*4a770*/  LDL R17, [R1+0x229c] ;  /* 0x00229c0001117983 */ /* 0x000ee80000100800 */
[----:B------:R-:W3:Y:S04]  /*4a780*/  LDL R2, [R1+0x2298] ;  /* 0x0022980001027983 */ /* 0x000ee80000100800 */
[----:B--2---:R-:W2:Y:S04]  /*4a790*/  @!P0 LDG.E.U8 R233, desc[UR10][R14.64] ;  /* 0x0000000a0ee98981 */ /* 0x004ea8000c1e1100 */
[----:B------:R-:W2:Y:S01]  /*4a7a0*/  LDL R14, [R1+0x22d8] ;  /* 0x0022d800010e7983 */ /* 0x000ea20000100800 */
[----:B------:R-:W-:-:S02]  /*4a7b0*/  LOP3.LUT R223, R223, 0xffff, RZ, 0xc0, !PT ;  /* 0x0000ffffdfdf7812 */ /* 0x000fc400078ec0ff */
[----:B------:R-:W-:Y:S01]  /*4a7c0*/  LOP3.LUT R215, R215, 0xffff, RZ, 0xc0, !PT ;  /* 0x0000ffffd7d77812 */ /* 0x000fe200078ec0ff */
[----:B------:R-:W2:Y:S01]  /*4a7d0*/  LDL R15, [R1+0x221c] ;  /* 0x00221c00010f7983 */ /* 0x000ea20000100800 */
        /* <DEDUP_REMOVED lines=19> */
[----:B------:R-:W-:-:S03]  /*4a910*/  PRMT R234, RZ, 0x7610, R234 ;  /* 0x00007610ffea7816 */ /* 0x000fc600000000ea */
[----:B----4-:R0:W-:Y:S01]  /*4a920*/  STS.128 [R146+UR4+0x10000], R8 ;  /* 0x0100000892007988 */ /* 0x0101e20008000c04 */
[----:B------:R-:W-:Y:S02]  /*4a930*/  PRMT R237, RZ, 0x7610, R237 ;  /* 0x00007610ffed7816 */ /* 0x000fe400000000ed */
[----:B---3--:R-:W-:Y:S01]  /*4a940*/  PRMT R238, RZ, 0x7610, R238 ;  /* 0x00007610ffee7816 */ /* 0x008fe200000000ee */
[----:B0-----:R-:W-:Y:S01]  /*4a950*/  @!P0 IMAD.MOV.U32 R8, RZ, RZ, R16 ;  /* 0x000000ffff088224 */ /* 0x001fe200078e0010 */
[----:B------:R-:W3:Y:S01]  /*4a960*/  LDL R11, [R1+0x219c] ;  /* 0x00219c00010b7983 */ /* 0x000ee20000100800 */
[----:B------:R-:W-:-:S03]  /*4a970*/  @!P0 IMAD.MOV.U32 R9, RZ, RZ, R18 ;  /* 0x000000ffff098224 */ /* 0x000fc600078e0012 */
[----:B------:R-:W4:Y:S04]  /*4a980*/  LDL R18, [R1+0x225c] ;  /* 0x00225c0001127983 */ /* 0x000f280000100800 */
[----:B------:R0:W3:Y:S04]  /*4a990*/  @!P0 LDG.E.U8 R234, desc[UR10][R8.64] ;  /* 0x0000000a08ea8981 */ /* 0x0000e8000c1e1100 */
[----:B------:R-:W3:Y:S01]  /*4a9a0*/  LDL R16, [R1+0x2218] ;  /* 0x0022180001107983 */ /* 0x000ee20000100800 */
[----:B------:R-:W-:-:S03]  /*4a9b0*/  PRMT R27, RZ, 0x7610, R27 ;  /* 0x00007610ff1b7816 */ /* 0x000fc6000000001b */
[----:B------:R-:W3:Y:S01]  /*4a9c0*/  LDL R10, [R1+0x2158] ;  /* 0x00215800010a7983 */ /* 0x000ee20000100800 */
[----:B0-----:R-:W-:-:S03]  /*4a9d0*/  @!P0 IMAD.MOV.U32 R8, RZ, RZ, R13 ;  /* 0x000000ffff088224 */ /* 0x001fc600078e000d */
[----:B------:R-:W3:Y:S01]  /*4a9e0*/  LDL R13, [R1+0x21dc] ;  /* 0x0021dc00010d7983 */ /* 0x000ee20000100800 */
[----:B--2---:R-:W-:-:S03]  /*4a9f0*/  @!P0 IMAD.MOV.U32 R9, RZ, RZ, R14 ;  /* 0x000000ffff098224 */ /* 0x004fc600078e000e */
[----:B------:R-:W2:Y:S04]  /*4aa00*/  LDL R14, [R1+0x21d8] ;  /* 0x0021d800010e7983 */ /* 0x000ea80000100800 */
[----:B------:R0:W2:Y:S02]  /*4aa10*/  @!P0 LDG.E.U8 R237, desc[UR10][R8.64] ;  /* 0x0000000a08ed8981 */ /* 0x0000a4000c1e1100 */
[----:B0-----:R-:W-:Y:S02]  /*4aa20*/  @!P0 IMAD.MOV.U32 R8, RZ, RZ, R17 ;  /* 0x000000ffff088224 */ /* 0x001fe400078e0011 */
[----:B------:R-:W-:Y:S01]  /*4aa30*/  @!P0 IMAD.MOV.U32 R9, RZ, RZ, R2 ;  /* 0x000000ffff098224 */ /* 0x000fe200078e0002 */
[----:B------:R-:W2:Y:S04]  /*4aa40*/  LDL R17, [R1+0x2198] ;  /* 0x0021980001117983 */ /* 0x000ea80000100800 */
[----:B------:R4:W2:Y:S04]  /*4aa50*/  @!P0 LDG.E.U8 R238, desc[UR10][R8.64] ;  /* 0x0000000a08ee8981 */ /* 0x0008a8000c1e1100 */
[----:B------:R-:W2:Y:S04]  /*4aa60*/  LDL R2, [R1+0x215c] ;  /* 0x00215c0001027983 */ /* 0x000ea80000100800 */
[----:B------:R-:W3:Y:S01]  /*4aa70*/  LDL R9, [R1+0x2258] ;  /* 0x0022580001097983 */ /* 0x000ee20000100800 */
[----:B------:R-:W-:Y:S01]  /*4aa80*/  PRMT R26, RZ, 0x7610, R26 ;  /* 0x00007610ff1a7816 */ /* 0x000fe2000000001a */
[----:B----4-:R-:W-:-:S05]  /*4aa90*/  @!P0 IMAD.MOV.U32 R8, RZ, RZ, R18 ;  /* 0x000000ffff088224 */ /* 0x010fca00078e0012 */
[----:B---3--:R0:W3:Y:S02]  /*4aaa0*/  @!P0 LDG.E.U8 R27, desc[UR10][R8.64] ;  /* 0x0000000a081b8981 */ /* 0x0080e4000c1e1100 */
[----:B0-----:R-:W-:Y:S02]  /*4aab0*/  @!P0 IMAD.MOV.U32 R8, RZ, RZ, R15 ;  /* 0x000000ffff088224 */ /* 0x001fe400078e000f */
[----:B------:R-:W-:Y:S01]  /*4aac0*/  @!P0 IMAD.MOV.U32 R9, RZ, RZ, R16 ;  /* 0x000000ffff098224 */ /* 0x000fe200078e0010 */
[----:B------:R-:W4:Y:S04]  /*4aad0*/  LDL R15, [R1+0x211c] ;  /* 0x00211c00010f7983 */ /* 0x000f280000100800 */
[----:B------:R-:W3:Y:S04]  /*4aae0*/  LDL R16, [R1+0x2118] ;  /* 0x0021180001107983 */ /* 0x000ee80000100800 */
[----:B------:R0:W3:Y:S02]  /*4aaf0*/  @!P0 LDG.E.U8 R26, desc[UR10][R8.64] ;  /* 0x0000000a081a8981 */ /* 0x0000e4000c1e1100 */
[----:B0-----:R-:W-:-:S02]  /*4ab00*/  @!P0 IMAD.MOV.U32 R8, RZ, RZ, R13 ;  /* 0x000000ffff088224 */ /* 0x001fc400078e000d */
[----:B--2---:R-:W-:Y:S01]  /*4ab10*/  @!P0 IMAD.MOV.U32 R9, RZ, RZ, R14 ;  /* 0x000000ffff098224 */ /* 0x004fe200078e000e */
[----:B------:R-:W2:Y:S04]  /*4ab20*/  LDL R13, [R1+0x20dc] ;  /* 0x0020dc00010d7983 */ /* 0x000ea80000100800 */
[----:B------:R-:W2:Y:S01]  /*4ab30*/  LDL R14, [R1+0x20d8] ;  /* 0x0020d800010e7983 */ /* 0x000ea20000100800 */
[----:B------:R-:W-:Y:S02]  /*4ab40*/  PRMT R6, RZ, 0x7610, R6 ;  /* 0x00007610ff067816 */ /* 0x000fe40000000006 */
[----:B------:R-:W-:-:S04]  /*4ab50*/  PRMT R0, RZ, 0x7610, R0 ;  /* 0x00007610ff007816 */ /* 0x000fc80000000000 */
[----:B------:R0:W2:Y:S01]  /*4ab60*/  @!P0 LDG.E.U8 R6, desc[UR10][R8.64] ;  /* 0x0000000a08068981 */ /* 0x0000a2000c1e1100 */
[----:B------:R-:W-:Y:S01]  /*4ab70*/  PRMT R252, RZ, 0x7610, R252 ;  /* 0x00007610fffc7816 */ /* 0x000fe200000000fc */
[----:B0-----:R-:W-:Y:S02]  /*4ab80*/  @!P0 IMAD.MOV.U32 R8, RZ, RZ, R11 ;  /* 0x000000ffff088224 */ /* 0x001fe400078e000b */
[----:B------:R-:W-:Y:S01]  /*4ab90*/  @!P0 IMAD.MOV.U32 R9, RZ, RZ, R17 ;  /* 0x000000ffff098224 */ /* 0x000fe200078e0011 */
[----:B------:R-:W-:Y:S01]  /*4aba0*/  PRMT R251, RZ, 0x7610, R251 ;  /* 0x00007610fffb7816 */ /* 0x000fe200000000fb */
[----:B------:R-:W2:Y:S04]  /*4abb0*/  LDL R11, [R1+0x205c] ;  /* 0x00205c00010b7983 */ /* 0x000ea80000100800 */
[----:B------:R0:W2:Y:S02]  /*4abc0*/  @!P0 LDG.E.U8 R0, desc[UR10][R8.64] ;  /* 0x0000000a08008981 */ /* 0x0000a4000c1e1100 */
[----:B0-----:R-:W-:-:S02]  /*4abd0*/  @!P0 IMAD.MOV.U32 R8, RZ, RZ, R2 ;  /* 0x000000ffff088224 */ /* 0x001fc400078e0002 */
[----:B------:R-:W-:Y:S01]  /*4abe0*/  @!P0 IMAD.MOV.U32 R9, RZ, RZ, R10 ;  /* 0x000000ffff098224 */ /* 0x000fe200078e000a */
[----:B------:R-:W-:Y:S01]  /*4abf0*/  PRMT R250, RZ, 0x7610, R250 ;  /* 0x00007610fffa7816 */ /* 0x000fe200000000fa */
[----:B------:R-:W2:Y:S04]  /*4ac00*/  LDL.LU R10, [R1+0xfb0] ;  /* 0x000fb000010a7983 */ /* 0x000ea80000300800 */
[----:B------:R4:W2:Y:S04]  /*4ac10*/  @!P0 LDG.E.U8 R252, desc[UR10][R8.64] ;  /* 0x0000000a08fc8981 */ /* 0x0008a8000c1e1100 */
[----:B------:R-:W2:Y:S04]  /*4ac20*/  LDL.LU R2, [R1+0xfa8] ;  /* 0x000fa80001027983 */ /* 0x000ea80000300800 */
[----:B------:R-:W2:Y:S04]  /*4ac30*/  LDL.LU R17, [R1+0xfa0] ;  /* 0x000fa00001117983 */ /* 0x000ea80000300800 */
[----:B------:R-:W2:Y:S01]  /*4ac40*/  LDL.LU R18, [R1+0xf98] ;  /* 0x000f980001127983 */ /* 0x000ea20000300800 */
[----:B----4-:R-:W-:-:S03]  /*4ac50*/  @!P0 IMAD.MOV.U32 R8, RZ, RZ, R15 ;  /* 0x000000ffff088224 */ /* 0x010fc600078e000f */
[----:B------:R-:W4:Y:S01]  /*4ac60*/  LDL.LU R15, [R1+0xf70] ;  /* 0x000f7000010f7983 */ /* 0x000f220000300800 */
[----:B---3--:R-:W-:-:S03]  /*4ac70*/  @!P0 IMAD.MOV.U32 R9, RZ, RZ, R16 ;  /* 0x000000ffff098224 */ /* 0x008fc600078e0010 */
[----:B------:R-:W3:Y:S04]  /*4ac80*/  LDL.LU R16, [R1+0xf64] ;  /* 0x000f640001107983 */ /* 0x000ee80000300800 */
[----:B------:R2:W4:Y:S02]  /*4ac90*/  @!P0 LDG.E.U8 R251, desc[UR10][R8.64] ;  /* 0x0000000a08fb8981 */ /* 0x000524000c1e1100 */
[----:B--2---:R-:W-:Y:S02]  /*4aca0*/  @!P0 IMAD.MOV.U32 R8, RZ, RZ, R13 ;  /* 0x000000ffff088224 */ /* 0x004fe400078e000d */
[----:B------:R-:W-:Y:S02]  /*4acb0*/  @!P0 IMAD.MOV.U32 R9, RZ, RZ, R14 ;  /* 0x000000ffff098224 */ /* 0x000fe400078e000e */
[----:B------:R-:W2:Y:S04]  /*4acc0*/  LDL.LU R14, [R1+0xf4c] ;  /* 0x000f4c00010e7983 */ /* 0x000ea80000300800 */
[----:B------:R-:W2:Y:S04]  /*4acd0*/  LDL.LU R13, [R1+0xf44] ;  /* 0x000f4400010d7983 */ /* 0x000ea80000300800 */
[----:B------:R0:W2:Y:S04]  /*4ace0*/  @!P0 LDG.E.U8 R250, desc[UR10][R8.64] ;  /* 0x0000000a08fa8981 */ /* 0x0000a8000c1e1100 */
[----:B------:R-:W0:Y:S04]  /*4acf0*/  LDL R8, [R1+0x2098] ;  /* 0x0020980001087983 */ /* 0x000e280000100800 */
[----:B------:R-:W0:Y:S01]  /*4ad00*/  LDL R9, [R1+0x209c] ;  /* 0x00209c0001097983 */ /* 0x000e220000100800 */
[----:B------:R-:W-:-:S02]  /*4ad10*/  PRMT R249, RZ, 0x7610, R249 ;  /* 0x00007610fff97816 */ /* 0x000fc400000000f9 */
[----:B0-----:R-:W-:-:S04]  /*4ad20*/  @!P0 LOP3.LUT R9, R9, R8, RZ, 0x3c, !PT ;  /* 0x0000000809098212 */ /* 0x001fc800078e3cff */
[----:B------:R-:W-:-:S04]  /*4ad30*/  @!P0 LOP3.LUT R8, R9, R8, RZ, 0x3c, !PT ;  /* 0x0000000809088212 */ /* 0x000fc800078e3cff */
[----:B------:R-:W-:-:S05]  /*4ad40*/  @!P0 LOP3.LUT R9, R9, R8, RZ, 0x3c, !PT ;  /* 0x0000000809098212 */ /* 0x000fca00078e3cff */
[----:B------:R0:W2:Y:S04]  /*4ad50*/  @!P0 LDG.E.U8 R249, desc[UR10][R8.64] ;  /* 0x0000000a08f98981 */ /* 0x0000a8000c1e1100 */
[----:B------:R-:W3:Y:S01]  /*4ad60*/  LDL R9, [R1+0x2058] ;  /* 0x0020580001097983 */ /* 0x000ee20000100800 */
[----:B------:R-:W-:Y:S01]  /*4ad70*/  PRMT R248, RZ, 0x7610, R248 ;  /* 0x00007610fff87816 */ /* 0x000fe200000000f8 */
[----:B0-----:R-:W-:Y:S02]  /*4ad80*/  @!P0 IMAD.MOV.U32 R8, RZ, RZ, R11 ;  /* 0x000000ffff088224 */ /* 0x001fe400078e000b */
[----:B------:R-:W2:Y:S04]  /*4ad90*/  LDL.LU R11, [R1+0xf28] ;  /* 0x000f2800010b7983 */ /* 0x000ea80000300800 */
[----:B---3--:R0:W3:Y:S04]  /*4ada0*/  @!P0 LDG.E.U8 R248, desc[UR10][R8.64] ;  /* 0x0000000a08f88981 */ /* 0x0080e8000c1e1100 */
[----:B------:R-:W0:Y:S04]  /*4adb0*/  LDL R8, [R1+0x2018] ;  /* 0x0020180001087983 */ /* 0x000e280000100800 */
[----:B------:R-:W0:Y:S01]  /*4adc0*/  LDL R9, [R1+0x201c] ;  /* 0x00201c0001097983 */ /* 0x000e220000100800 */
[----:B------:R-:W-:-:S02]  /*4add0*/  PRMT R247, RZ, 0x7610, R247 ;  /* 0x00007610fff77816 */ /* 0x000fc400000000f7 */
[----:B0-----:R-:W-:-:S04]  /*4ade0*/  @!P0 LOP3.LUT R9, R9, R8, RZ, 0x3c, !PT ;  /* 0x0000000809098212 */ /* 0x001fc800078e3cff */
[----:B------:R-:W-:-:S04]  /*4adf0*/  @!P0 LOP3.LUT R8, R9, R8, RZ, 0x3c, !PT ;  /* 0x0000000809088212 */ /* 0x000fc800078e3cff */
[----:B------:R-:W-:-:S05]  /*4ae00*/  @!P0 LOP3.LUT R9, R9, R8, RZ, 0x3c, !PT ;  /* 0x0000000809098212 */ /* 0x000fca00078e3cff */
[----:B------:R0:W3:Y:S04]  /*4ae10*/  @!P0 LDG.E.U8 R247, desc[UR10][R8.64] ;  /* 0x0000000a08f78981 */ /* 0x0000e8000c1e1100 */
[----:B------:R-:W0:Y:S04]  /*4ae20*/  LDL R8, [R1+0x1fd8] ;  /* 0x001fd80001087983 */ /* 0x000e280000100800 */
[----:B------:R-:W0:Y:S01]  /*4ae30*/  LDL R9, [R1+0x1fdc] ;  /* 0x001fdc0001097983 */ /* 0x000e220000100800 */
[----:B------:R-:W-:Y:S02]  /*4ae40*/  PRMT R246, RZ, 0x7610, R246 ;  /* 0x00007610fff67816 */ /* 0x000fe400000000f6 */
[----:B0-----:R-:W-:-:S04]  /*4ae50*/  @!P0 LOP3.LUT R9, R9, R8, RZ, 0x3c, !PT ;  /* 0x0000000809098212 */ /* 0x001fc800078e3cff */
[----:B------:R-:W-:-:S04]  /*4ae60*/  @!P0 LOP3.LUT R8, R9, R8, RZ, 0x3c, !PT ;  /* 0x0000000809088212 */ /* 0x000fc800078e3cff */
[----:B------:R-:W-:-:S05]  /*4ae70*/  @!P0 LOP3.LUT R9, R9, R8, RZ, 0x3c, !PT ;  /* 0x0000000809098212 */ /* 0x000fca00078e3cff */
[----:B------:R0:W3:Y:S04]  /*4ae80*/  @!P0 LDG.E.U8 R246, desc[UR10][R8.64] ;  /* 0x0000000a08f68981 */ /* 0x0000e8000c1e1100 */
[----:B------:R-:W0:Y:S04]  /*4ae90*/  LDL R8, [R1+0x1f98] ;  /* 0x001f980001087983 */ /* 0x000e280000100800 */
[----:B------:R-:W0:Y:S01]  /*4aea0*/  LDL R9, [R1+0x1f9c] ;  /* 0x001f9c0001097983 */ /* 0x000e220000100800 */
[----:B------:R-:W-:Y:S02]  /*4aeb0*/  PRMT R245, RZ, 0x7610, R245 ;  /* 0x00007610fff57816 */ /* 0x000fe400000000f5 */
[----:B------:R-:W-:-:S02]  /*4aec0*/  LOP3.LUT R10, R10, 0xffff, RZ, 0xc0, !PT ;  /* 0x0000ffff0a0a7812 */ /* 0x000fc400078ec0ff */
[----:B0-----:R-:W-:-:S04]  /*4aed0*/  @!P0 LOP3.LUT R9, R9, R8, RZ, 0x3c, !PT ;  /* 0x0000000809098212 */ /* 0x001fc800078e3cff */
[----:B------:R-:W-:-:S04]  /*4aee0*/  @!P0 LOP3.LUT R8, R9, R8, RZ, 0x3c, !PT ;  /* 0x0000000809088212 */ /* 0x000fc800078e3cff */
[----:B------:R-:W-:-:S05]  /*4aef0*/  @!P0 LOP3.LUT R9, R9, R8, RZ, 0x3c, !PT ;  /* 0x0000000809098212 */ /* 0x000fca00078e3cff */
[----:B------:R0:W3:Y:S02]  /*4af00*/  @!P0 LDG.E.U8 R245, desc[UR10][R8.64] ;  /* 0x0000000a08f58981 */ /* 0x0000e4000c1e1100 */
[----:B0-----:R-:W-:Y:S02]  /*4af10*/  LOP3.LUT R9, R2, 0xffff, RZ, 0xc0, !PT ;  /* 0x0000ffff02097812 */ /* 0x001fe400078ec0ff */
[----:B------:R-:W-:Y:S02]  /*4af20*/  LOP3.LUT R2, R18, 0xffff, RZ, 0xc0, !PT ;  /* 0x0000ffff12027812 */ /* 0x000fe400078ec0ff */
[----:B------:R-:W-:Y:S02]  /*4af30*/  PRMT R18, R10, 0x3340, R9 ;  /* 0x000033400a127816 */ /* 0x000fe40000000009 */
[----:B------:R-:W4:Y:S04]  /*4af40*/  LDL.LU R10, [R1+0xf8c] ;  /* 0x000f8c00010a7983 */ /* 0x000f280000300800 */
[----:B------:R-:W2:Y:S01]  /*4af50*/  LDL.LU R9, [R1+0xf80] ;  /* 0x000f800001097983 */ /* 0x000ea20000300800 */
[----:B------:R-:W-:-:S04]  /*4af60*/  LOP3.LUT R8, R17, 0xffff, RZ, 0xc0, !PT ;  /* 0x0000ffff11087812 */ /* 0x000fc800078ec0ff */
[----:B------:R-:W-:Y:S02]  /*4af70*/  PRMT R17, R8, 0x3340, R2 ;  /* 0x0000334008117816 */ /* 0x000fe40000000002 */
[----:B------:R-:W-:Y:S02]  /*4af80*/  LOP3.LUT R2, R16, 0xffff, RZ, 0xc0, !PT ;  /* 0x0000ffff10027812 */ /* 0x000fe400078ec0ff */
[----:B----4-:R-:W-:Y:S02]  /*4af90*/  LOP3.LUT R10, R10, 0xffff, RZ, 0xc0, !PT ;  /* 0x0000ffff0a0a7812 */ /* 0x010fe400078ec0ff */
[----:B--2---:R-:W-:-:S04]  /*4afa0*/  LOP3.LUT R9, R9, 0xffff, RZ, 0xc0, !PT ;  /* 0x0000ffff09097812 */ /* 0x004fc800078ec0ff */
[----:B------:R-:W-:Y:S02]  /*4afb0*/  PRMT R16, R10, 0x3340, R9 ;  /* 0x000033400a107816 */ /* 0x000fe40000000009 */
[----:B------:R-:W2:Y:S04]  /*4afc0*/  LDL.LU R10, [R1+0xf5c] ;  /* 0x000f5c00010a7983 */ /* 0x000ea80000300800 */
[----:B------:R-:W4:Y:S01]  /*4afd0*/  LDL.LU R9, [R1+0xf54] ;  /* 0x000f540001097983 */ /* 0x000f220000300800 */
[----:B------:R-:W-:-:S04]  /*4afe0*/  LOP3.LUT R8, R15, 0xffff, RZ, 0xc0, !PT ;  /* 0x0000ffff0f087812 */ /* 0x000fc800078ec0ff */
[----:B------:R-:W-:Y:S02]  /*4aff0*/  PRMT R15, R8, 0x3340, R2 ;  /* 0x00003340080f7816 */ /* 0x000fe40000000002 */
[----:B------:R-:W-:Y:S02]  /*4b000*/  LOP3.LUT R2, R13, 0xffff, RZ, 0xc0, !PT ;  /* 0x0000ffff0d027812 */ /* 0x000fe400078ec0ff */
[----:B------:R-:W-:-:S04]  /*4b010*/  LOP3.LUT R8, R14, 0xffff, RZ, 0xc0, !PT ;  /* 0x0000ffff0e087812 */ /* 0x000fc800078ec0ff */
[----:B------:R-:W-:Y:S02]  /*4b020*/  PRMT R13, R8, 0x3340, R2 ;  /* 0x00003340080d7816 */ /* 0x000fe40000000002 */
[----:B--2---:R-:W-:Y:S02]  /*4b030*/  LOP3.LUT R10, R10, 0xffff, RZ, 0xc0, !PT ;  /* 0x0000ffff0a0a7812 */ /* 0x004fe400078ec0ff */
[----:B----4-:R-:W-:-:S04]  /*4b040*/  LOP3.LUT R9, R9, 0xffff, RZ, 0xc0, !PT ;  /* 0x0000ffff09097812 */ /* 0x010fc800078ec0ff */
[----:B------:R-:W-:Y:S02]  /*4b050*/  PRMT R14, R10, 0x3340, R9 ;  /* 0x000033400a0e7816 */ /* 0x000fe40000000009 */
[----:B------:R-:W2:Y:S04]  /*4b060*/  LDL.LU R10, [R1+0xf3c] ;  /* 0x000f3c00010a7983 */ /* 0x000ea80000300800 */
[----:B------:R-:W4:Y:S04]  /*4b070*/  LDL.LU R9, [R1+0xf34] ;  /* 0x000f340001097983 */ /* 0x000f280000300800 */
[----:B------:R-:W3:Y:S01]  /*4b080*/  LDL.LU R2, [R1+0xf2c] ;  /* 0x000f2c0001027983 */ /* 0x000ee20000300800 */
[----:B--2---:R-:W-:-:S02]  /*4b090*/  LOP3.LUT R10, R10, 0xffff, RZ, 0xc0, !PT ;  /* 0x0000ffff0a0a7812 */ /* 0x004fc400078ec0ff */
[----:B----4-:R-:W-:Y:S02]  /*4b0a0*/  LOP3.LUT R9, R9, 0xffff, RZ, 0xc0, !PT ;  /* 0x0000ffff09097812 */ /* 0x010fe400078ec0ff */
[----:B---3--:R-:W-:Y:S02]  /*4b0b0*/  LOP3.LUT R8, R2, 0xffff, RZ, 0xc0, !PT ;  /* 0x0000ffff02087812 */ /* 0x008fe400078ec0ff */
[----:B------:R-:W-:Y:S02]  /*4b0c0*/  LOP3.LUT R2, R11, 0xffff, RZ, 0xc0, !PT ;  /* 0x0000ffff0b027812 */ /* 0x000fe400078ec0ff */
[----:B------:R-:W-:Y:S02]  /*4b0d0*/  PRMT R11, R10, 0x3340, R9 ;  /* 0x000033400a0b7816 */ /* 0x000fe40000000009 */
[----:B------:R-:W-:Y:S02]  /*4b0e0*/  PRMT R9, R16, 0x5410, R15 ;  /* 0x0000541010097816 */ /* 0x000fe4000000000f */
[----:B------:R-:W-:Y:S01]  /*4b0f0*/  PRMT R10, R14, 0x5410, R13 ;  /* 0x000054100e0a7816 */ /* 0x000fe2000000000d */
[----:B------:R-:W2:Y:S04]  /*4b100*/  LDL R15, [R1+0x1f5c] ;  /* 0x001f5c00010f7983 */ /* 0x000ea80000100800 */
[----:B------:R-:W3:Y:S01]  /*4b110*/  LDL R13, [R1+0x1f58] ;  /* 0x001f5800010d7983 */ /* 0x000ee20000100800 */
[----:B------:R-:W-:-:S02]  /*4b120*/  PRMT R2, R8, 0x3340, R2 ;  /* 0x0000334008027816 */ /* 0x000fc40000000002 */
[----:B------:R-:W-:Y:S01]  /*4b130*/  PRMT R8, R18, 0x5410, R17 ;  /* 0x0000541012087816 */ /* 0x000fe20000000011 */
[----:B------:R-:W4:Y:S04]  /*4b140*/  LDL R16, [R1+0x1ed8] ;  /* 0x001ed80001107983 */ /* 0x000f280000100800 */
[----:B------:R-:W4:Y:S01]  /*4b150*/  LDL R17, [R1+0x1f1c] ;  /* 0x001f1c0001117983 */ /* 0x000f220000100800 */
[----:B------:R-:W-:-:S03]  /*4b160*/  PRMT R11, R11, 0x5410, R2 ;  /* 0x000054100b0b7816 */ /* 0x000fc60000000002 */
[----:B------:R-:W4:Y:S04]  /*4b170*/  LDL R2, [R1+0x1f18] ;  /* 0x001f180001027983 */ /* 0x000f280000100800 */
[----:B------:R-:W4:Y:S04]  /*4b180*/  LDL R18, [R1+0x1edc] ;  /* 0x001edc0001127983 */ /* 0x000f280000100800 */
[----:B------:R0:W-:Y:S01]  /*4b190*/  STS.128 [R146+UR4+0x14000], R8 ;  /* 0x0140000892007988 */ /* 0x0001e20008000c04 */
[----:B--2---:R-:W-:Y:S02]  /*4b1a0*/  @!P0 IMAD.MOV.U32 R14, RZ, RZ, R15 ;  /* 0x000000ffff0e8224 */ /* 0x004fe400078e000f */
[----:B---3--:R-:W-:-:S02]  /*4b1b0*/  @!P0 IMAD.MOV.U32 R15, RZ, RZ, R13 ;  /* 0x000000ffff0f8224 */ /* 0x008fc400078e000d */
[----:B------:R-:W2:Y:S04]  /*4b1c0*/  LDL R13, [R1+0x1e9c] ;  /* 0x001e9c00010d7983 */ /* 0x000ea80000100800 */
[----:B0-----:R-:W3:Y:S04]  /*4b1d0*/  LDL.LU R146, [R1+0x37a4] ;  /* 0x0037a40001927983 */ /* 0x001ee80000300800 */
[----:B------:R-:W3:Y:S01]  /*4b1e0*/  LDL R11, [R1+0x1e98] ;  /* 0x001e9800010b7983 */ /* 0x000ee20000100800 */
[----:B------:R-:W-:Y:S01]  /*4b1f0*/  PRMT R243, RZ, 0x7610, R243 ;  /* 0x00007610fff37816 */ /* 0x000fe200000000f3 */
[----:B----4-:R-:W-:-:S02]  /*4b200*/  @!P0 IMAD.MOV.U32 R8, RZ, RZ, R17 ;  /* 0x000000ffff088224 */ /* 0x010fc400078e0011 */
[----:B------:R-:W-:Y:S01]  /*4b210*/  @!P0 IMAD.MOV.U32 R9, RZ, RZ, R2 ;  /* 0x000000ffff098224 */ /* 0x000fe200078e0002 */
[----:B------:R-:W-:Y:S02]  /*4b220*/  PRMT R242, RZ, 0x7610, R242 ;  /* 0x00007610fff27816 */ /* 0x000fe400000000f2 */
[----:B------:R-:W-:Y:S01]  /*4b230*/  PRMT R241, RZ, 0x7610, R241 ;  /* 0x00007610fff17816 */ /* 0x000fe200000000f1 */
[----:B------:R-:W4:Y:S04]  /*4b240*/  LDL R17, [R1+0x1e5c] ;  /* 0x001e5c0001117983 */ /* 0x000f280000100800 */
[----:B------:R0:W4:Y:S04]  /*4b250*/  @!P0 LDG.E.U8 R243, desc[UR10][R8.64] ;  /* 0x0000000a08f38981 */ /* 0x000128000c1e1100 */
[----:B------:R-:W4:Y:S04]  /*4b260*/  LDL R10, [R1+0x1e18] ;  /* 0x001e1800010a7983 */ /* 0x000f280000100800 */
[----:B------:R-:W4:Y:S01]  /*4b270*/  LDL R2, [R1+0x1e1c] ;  /* 0x001e1c0001027983 */ /* 0x000f220000100800 */
[----:B0-----:R-:W-:-:S02]  /*4b280*/  @!P0 IMAD.MOV.U32 R8, RZ, RZ, R18 ;  /* 0x000000ffff088224 */ /* 0x001fc400078e0012 */
[----:B------:R-:W-:Y:S01]  /*4b290*/  @!P0 IMAD.MOV.U32 R9, RZ, RZ, R16 ;  /* 0x000000ffff098224 */ /* 0x000fe200078e0010 */
[----:B------:R-:W-:Y:S01]  /*4b2a0*/  PRMT R244, RZ, 0x7610, R244 ;  /* 0x00007610fff47816 */ /* 0x000fe200000000f4 */
[----:B------:R-:W4:Y:S04]  /*4b2b0*/  LDL R18, [R1+0x1dd8] ;  /* 0x001dd80001127983 */ /* 0x000f280000100800 */
[----:B------:R2:W4:Y:S04]  /*4b2c0*/  @!P0 LDG.E.U8 R242, desc[UR10][R8.64] ;  /* 0x0000000a08f28981 */ /* 0x000528000c1e1100 */
[----:B------:R-:W4:Y:S04]  /*4b2d0*/  LDL R16, [R1+0x1ddc] ;  /* 0x001ddc0001107983 */ /* 0x000f280000100800 */
[----:B------:R-:W4:Y:S01]  /*4b2e0*/  @!P0 LDG.E.U8 R244, desc[UR10][R14.64] ;  /* 0x0000000a0ef48981 */ /* 0x000f22000c1e1100 */
[----:B------:R-:W-:-:S03]  /*4b2f0*/  PRMT R240, RZ, 0x7610, R240 ;  /* 0x00007610fff07816 */ /* 0x000fc600000000f0 */
[----:B------:R-:W4:Y:S04]  /*4b300*/  LDL R15, [R1+0x1d98] ;  /* 0x001d9800010f7983 */ /* 0x000f280000100800 */
[----:B------:R-:W4:Y:S01]  /*4b310*/  LDL R14, [R1+0x1d9c] ;  /* 0x001d9c00010e7983 */ /* 0x000f220000100800 */
[----:B--2---:R-:W-:Y:S02]  /*4b320*/  @!P0 IMAD.MOV.U32 R8, RZ, RZ, R13 ;  /* 0x000000ffff088224 */ /* 0x004fe400078e000d */
[----:B---3--:R-:W-:Y:S01]  /*4b330*/  @!P0 IMAD.MOV.U32 R9, RZ, RZ, R11 ;  /* 0x000000ffff098224 */ /* 0x008fe200078e000b */
[----:B------:R-:W2:Y:S04]  /*4b340*/  LDL R13, [R1+0x1d58] ;  /* 0x001d5800010d7983 */ /* 0x000ea80000100800 */
[----:B------:R-:W3:Y:S04]  /*4b350*/  LDL R11, [R1+0x1d5c] ;  /* 0x001d5c00010b7983 */ /* 0x000ee80000100800 */
[----:B------:R4:W2:Y:S04]  /*4b360*/  @!P0 LDG.E.U8 R241, desc[UR10][R8.64] ;  /* 0x0000000a08f18981 */ /* 0x0008a8000c1e1100 */
[----:B------:R-:W3:Y:S01]  /*4b370*/  LDL R9, [R1+0x1e58] ;  /* 0x001e580001097983 */ /* 0x000ee20000100800 */
[----:B----4-:R-:W-:Y:S01]  /*4b380*/  @!P0 IMAD.MOV.U32 R8, RZ, RZ, R17 ;  /* 0x000000ffff088224 */ /* 0x010fe200078e0011 */
[----:B------:R-:W-:-:S02]  /*4b390*/  PRMT R232, RZ, 0x7610, R232 ;  /* 0x00007610ffe87816 */ /* 0x000fc400000000e8 */
[----:B------:R-:W-:Y:S02]  /*4b3a0*/  PRMT R231, RZ, 0x7610, R231 ;  /* 0x00007610ffe77816 */ /* 0x000fe400000000e7 */
[----:B------:R-:W-:Y:S02]  /*4b3b0*/  PRMT R230, RZ, 0x7610, R230 ;  /* 0x00007610ffe67816 */ /* 0x000fe400000000e6 */
[----:B------:R-:W-:Y:S01]  /*4b3c0*/  PRMT R229, RZ, 0x7610, R229 ;  /* 0x00007610ffe57816 */ /* 0x000fe200000000e5 */
[----:B---3--:R0:W3:Y:S02]  /*4b3d0*/  @!P0 LDG.E.U8 R240, desc[UR10][R8.64] ;  /* 0x0000000a08f08981 */ /* 0x0080e4000c1e1100 */
[----:B0-----:R-:W-:Y:S02]  /*4b3e0*/  @!P0 IMAD.MOV.U32 R8, RZ, RZ, R2 ;  /* 0x000000ffff088224 */ /* 0x001fe400078e0002 */
[----:B------:R-:W-:Y:S01]  /*4b3f0*/  @!P0 IMAD.MOV.U32 R9, RZ, RZ, R10 ;  /* 0x000000ffff098224 */ /* 0x000fe200078e000a */
[----:B------:R-:W4:Y:S04]  /*4b400*/  LDL R2, [R1+0x1d1c] ;  /* 0x001d1c0001027983 */ /* 0x000f280000100800 */
[----:B------:R-:W3:Y:S04]  /*4b410*/  LDL R10, [R1+0x1d18] ;  /* 0x001d1800010a7983 */ /* 0x000ee80000100800 */
[----:B------:R0:W3:Y:S01]  /*4b420*/  @!P0 LDG.E.U8 R232, desc[UR10][R8.64] ;  /* 0x0000000a08e88981 */ /* 0x0000e2000c1e1100 */
[----:B------:R-:W-:-:S03]  /*4b430*/  PRMT R228, RZ, 0x7610, R228 ;  /* 0x00007610ffe47816 */ /* 0x000fc600000000e4 */
[----:B------:R-:W3:Y:S01]  /*4b440*/  LDL.LU R17, [R1+0xfb8] ;  /* 0x000fb80001117983 */ /* 0x000ee20000300800 */
[----:B0-----:R-:W-:Y:S02]  /*4b450*/  @!P0 IMAD.MOV.U32 R8, RZ, RZ, R16 ;  /* 0x000000ffff088224 */ /* 0x001fe400078e0010 */
[----:B------:R-:W-:Y:S01]  /*4b460*/  @!P0 IMAD.MOV.U32 R9, RZ, RZ, R18 ;  /* 0x000000ffff098224 */ /* 0x000fe200078e0012 */
[----:B------:R-:W-:Y:S01]  /*4b470*/  PRMT R227, RZ, 0x7610, R227 ;  /* 0x00007610ffe37816 */ /* 0x000fe200000000e3 */
[----:B------:R-:W3:Y:S04]  /*4b480*/  LDL R18, [R1+0x1c58] ;  /* 0x001c580001127983 */ /* 0x000ee80000100800 */
[----:B------:R0:W3:Y:S04]  /*4b490*/  @!P0 LDG.E.U8 R231, desc[UR10][R8.64] ;  /* 0x0000000a08e78981 */ /* 0x0000e8000c1e1100 */
[----:B------:R-:W3:Y:S01]  /*4b4a0*/  LDL R16, [R1+0x1c5c] ;  /* 0x001c5c0001107983 */ /* 0x000ee20000100800 */
[----:B0-----:R-:W-:-:S02]  /*4b4b0*/  @!P0 IMAD.MOV.U32 R8, RZ, RZ, R14 ;  /* 0x000000ffff088224 */ /* 0x001fc400078e000e */
[----:B------:R-:W-:Y:S01]  /*4b4c0*/  @!P0 IMAD.MOV.U32 R9, RZ, RZ, R15 ;  /* 0x000000ffff098224 */ /* 0x000fe200078e000f */
[----:B------:R-:W3:Y:S04]  /*4b4d0*/  LDL R14, [R1+0x1c1c] ;  /* 0x001c1c00010e7983 */ /* 0x000ee80000100800 */
[----:B------:R-:W3:Y:S04]  /*4b4e0*/  LDL R15, [R1+0x1c18] ;  /* 0x001c1800010f7983 */ /* 0x000ee80000100800 */
[----:B------:R0:W3:Y:S02]  /*4b4f0*/  @!P0 LDG.E.U8 R230, desc[UR10][R8.64] ;  /* 0x0000000a08e68981 */ /* 0x0000e4000c1e1100 */
[----:B0-----:R-:W-:-:S02]  /*4b500*/  @!P0 IMAD.MOV.U32 R8, RZ, RZ, R11 ;  /* 0x000000ffff088224 */ /* 0x001fc400078e000b */
[----:B--2---:R-:W-:Y:S01]  /*4b510*/  @!P0 IMAD.MOV.U32 R9, RZ, RZ, R13 ;  /* 0x000000ffff098224 */ /* 0x004fe200078e000d */
[----:B------:R-:W2:Y:S04]  /*4b520*/  LDL R11, [R1+0x1bdc] ;  /* 0x001bdc00010b7983 */ /* 0x000ea80000100800 */
[----:B------:R-:W2:Y:S04]  /*4b530*/  LDL R13, [R1+0x1bd8] ;  /* 0x001bd800010d7983 */ /* 0x000ea80000100800 */
[----:B------:R4:W2:Y:S02]  /*4b540*/  @!P0 LDG.E.U8 R229, desc[UR10][R8.64] ;  /* 0x0000000a08e58981 */ /* 0x0008a4000c1e1100 */
[----:B----4-:R-:W-:-:S02]  /*4b550*/  @!P0 IMAD.MOV.U32 R8, RZ, RZ, R2 ;  /* 0x000000ffff088224 */ /* 0x010fc400078e0002 */
[----:B---3--:R-:W-:Y:S01]  /*4b560*/  @!P0 IMAD.MOV.U32 R9, RZ, RZ, R10 ;  /* 0x000000ffff098224 */ /* 0x008fe200078e000a */
[----:B------:R-:W3:Y:S04]  /*4b570*/  LDL R2, [R1+0x1b9c] ;  /* 0x001b9c0001027983 */ /* 0x000ee80000100800 */
[----:B------:R-:W4:Y:S04]  /*4b580*/  LDL R10, [R1+0x1b98] ;  /* 0x001b9800010a7983 */ /* 0x000f280000100800 */
[----:B------:R0:W4:Y:S04]  /*4b590*/  @!P0 LDG.E.U8 R228, desc[UR10][R8.64] ;  /* 0x0000000a08e48981 */ /* 0x000128000c1e1100 */
[----:B------:R-:W0:Y:S04]  /*4b5a0*/  LDL R8, [R1+0x1cd8] ;  /* 0x001cd80001087983 */ /* 0x000e280000100800 */
[----:B------:R-:W0:Y:S02]  /*4b5b0*/  LDL R9, [R1+0x1cdc] ;  /* 0x001cdc0001097983 */ /* 0x000e240000100800 */
[----:B0-----:R-:W-:-:S04]  /*4b5c0*/  @!P0 LOP3.LUT R9, R9, R8, RZ, 0x3c, !PT ;  /* 0x0000000809098212 */ /* 0x001fc800078e3cff */
[----:B------:R-:W-:-:S04]  /*4b5d0*/  @!P0 LOP3.LUT R8, R9, R8, RZ, 0x3c, !PT ;  /* 0x0000000809088212 */ /* 0x000fc800078e3cff */
[----:B------:R-:W-:-:S05]  /*4b5e0*/  @!P0 LOP3.LUT R9, R9, R8, RZ, 0x3c, !PT ;  /* 0x0000000809098212 */ /* 0x000fca00078e3cff */
[----:B------:R0:W4:Y:S04]  /*4b5f0*/  @!P0 LDG.E.U8 R227, desc[UR10][R8.64] ;  /* 0x0000000a08e38981 */ /* 0x000128000c1e1100 */
[----:B------:R-:W0:Y:S04]  /*4b600*/  LDL R8, [R1+0x1c98] ;  /* 0x001c980001087983 */ /* 0x000e280000100800 */
[----:B------:R-:W0:Y:S01]  /*4b610*/  LDL R9, [R1+0x1c9c] ;  /* 0x001c9c0001097983 */ /* 0x000e220000100800 */
[----:B------:R-:W-:Y:S02]  /*4b620*/  PRMT R226, RZ, 0x7610, R226 ;  /* 0x00007610ffe27816 */ /* 0x000fe400000000e2 */
[----:B------:R-:W-:-:S02]  /*4b630*/  PRMT R225, RZ, 0x7610, R225 ;  /* 0x00007610ffe17816 */ /* 0x000fc400000000e1 */
[----:B------:R-:W-:Y:S02]  /*4b640*/  PRMT R224, RZ, 0x7610, R224 ;  /* 0x00007610ffe07816 */ /* 0x000fe400000000e0 */
[----:B------:R-:W-:Y:S02]  /*4b650*/  PRMT R223, RZ, 0x7610, R223 ;  /* 0x00007610ffdf7816 */ /* 0x000fe400000000df */
[----:B------:R-:W-:Y:S02]  /*4b660*/  PRMT R222, RZ, 0x7610, R222 ;  /* 0x00007610ffde7816 */ /* 0x000fe400000000de */
[----:B0-----:R-:W-:-:S04]  /*4b670*/  @!P0 LOP3.LUT R9, R9, R8, RZ, 0x3c, !PT ;  /* 0x0000000809098212 */ /* 0x001fc800078e3cff */
[----:B------:R-:W-:-:S04]  /*4b680*/  @!P0 LOP3.LUT R8, R9, R8, RZ, 0x3c, !PT ;  /* 0x0000000809088212 */ /* 0x000fc800078e3cff */
[----:B------:R-:W-:-:S05]  /*4b690*/  @!P0 LOP3.LUT R9, R9, R8, RZ, 0x3c, !PT ;  /* 0x0000000809098212 */ /* 0x000fca00078e3cff */
[----:B------:R0:W4:Y:S02]  /*4b6a0*/  @!P0 LDG.E.U8 R226, desc[UR10][R8.64] ;  /* 0x0000000a08e28981 */ /* 0x000124000c1e1100 */
[----:B0-----:R-:W-:Y:S02]  /*4b6b0*/  @!P0 IMAD.MOV.U32 R8, RZ, RZ, R16 ;  /* 0x000000ffff088224 */ /* 0x001fe400078e0010 */
[----:B------:R-:W-:-:S05]  /*4b6c0*/  @!P0 IMAD.MOV.U32 R9, RZ, RZ, R18 ;  /* 0x000000ffff098224 */ /* 0x000fca00078e0012 */
[----:B------:R0:W4:Y:S02]  /*4b6d0*/  @!P0 LDG.E.U8 R225, desc[UR10][R8.64] ;  /* 0x0000000a08e18981 */ /* 0x000124000c1e1100 */
[----:B0-----:R-:W-:Y:S02]  /*4b6e0*/  @!P0 IMAD.MOV.U32 R8, RZ, RZ, R14 ;  /* 0x000000ffff088224 */ /* 0x001fe400078e000e */
[----:B------:R-:W-:-:S05]  /*4b6f0*/  @!P0 IMAD.MOV.U32 R9, RZ, RZ, R15 ;  /* 0x000000ffff098224 */ /* 0x000fca00078e000f */
[----:B------:R2:W4:Y:S02]  /*4b700*/  @!P0 LDG.E.U8 R224, desc[UR10][R8.64] ;  /* 0x0000000a08e08981 */ /* 0x000524000c1e1100 */
[----:B--2---:R-:W-:Y:S02]  /*4b710*/  @!P0 IMAD.MOV.U32 R8, RZ, RZ, R11 ;  /* 0x000000ffff088224 */ /* 0x004fe400078e000b */
[----:B------:R-:W-:-:S05]  /*4b720*/  @!P0 IMAD.MOV.U32 R9, RZ, RZ, R13 ;  /* 0x000000ffff098224 */ /* 0x000fca00078e000d */
[----:B------:R3:W2:Y:S02]  /*4b730*/  @!P0 LDG.E.U8 R223, desc[UR10][R8.64] ;  /* 0x0000000a08df8981 */ /* 0x0006a4000c1e1100 */
[----:B---3--:R-:W-:Y:S02]  /*4b740*/  @!P0 IMAD.MOV.U32 R8, RZ, RZ, R2 ;  /* 0x000000ffff088224 */ /* 0x008fe400078e0002 */
[----:B----4-:R-:W-:Y:S01]  /*4b750*/  @!P0 IMAD.MOV.U32 R9, RZ, RZ, R10 ;  /* 0x000000ffff098224 */ /* 0x010fe200078e000a */
[----:B------:R-:W-:Y:S02]  /*4b760*/  LOP3.LUT R10, R17, 0xffff, RZ, 0xc0, !PT ;  /* 0x0000ffff110a7812 */ /* 0x000fe400078ec0ff */
[----:B------:R-:W-:Y:S02]  /*4b770*/  LOP3.LUT R2, R149, 0xffff, RZ, 0xc0, !PT ;  /* 0x0000ffff95027812 */ /* 0x000fe400078ec0ff */
[----:B------:R0:W3:Y:S02]  /*4b780*/  @!P0 LDG.E.U8 R222, desc[UR10][R8.64] ;  /* 0x0000000a08de8981 */ /* 0x0000e4000c1e1100 */
[----:B0-----:R-:W-:-:S02]  /*4b790*/  LOP3.LUT R9, R146, 0xffff, RZ, 0xc0, !PT ;  /* 0x0000ffff92097812 */ /* 0x001fc400078ec0ff */
[----:B------:R-:W-:Y:S01]  /*4b7a0*/  LOP3.LUT R8, R46, 0xffff, RZ, 0xc0, !PT ;  /* 0x0000ffff2e087812 */ /* 0x000fe200078ec0ff */
[----:B------:R-:W4:Y:S04]  /*4b7b0*/  LDL.LU R146, [R1+0x37a0] ;  /* 0x0037a00001927983 */ /* 0x000f280000300800 */
[----:B------:R-:W3:Y:S01]  /*4b7c0*/  LDL.LU R46, [R1+0x379c] ;  /* 0x00379c00012e7983 */ /* 0x000ee20000300800 */
[----:B------:R-:W-:Y:S02]  /*4b7d0*/  PRMT R18, R10, 0x3340, R9 ;  /* 0x000033400a127816 */ /* 0x000fe40000000009 */
[----:B------:R-:W-:Y:S02]  /*4b7e0*/  PRMT R17, R8, 0x3340, R2 ;  /* 0x0000334008117816 */ /* 0x000fe40000000002 */
[----:B------:R-:W-:-:S02]  /*4b7f0*/  LOP3.LUT R10, R3, 0xffff, RZ, 0xc0, !PT ;  /* 0x0000ffff030a7812 */ /* 0x000fc400078ec0ff */
[----:B------:R-:W-:Y:S01]  /*4b800*/  LOP3.LUT R9, R150, 0xffff, RZ, 0xc0, !PT ;  /* 0x0000ffff96097812 */ /* 0x000fe200078ec0ff */
[----:B------:R-:W3:Y:S01]  /*4b810*/  LDL.LU R149, [R1+0x3798] ;  /* 0x0037980001957983 */ /* 0x000ee20000300800 */
[----:B------:R-:W-:Y:S02]  /*4b820*/  LOP3.LUT R8, R5, 0xffff, RZ, 0xc0, !PT ;  /* 0x0000ffff05087812 */ /* 0x000fe400078ec0ff */
[----:B------:R-:W-:Y:S01]  /*4b830*/  LOP3.LUT R2, R12, 0xffff, RZ, 0xc0, !PT ;  /* 0x0000ffff0c027812 */ /* 0x000fe200078ec0ff */
[----:B------:R-:W3:Y:S04]  /*4b840*/  LDL.LU R3, [R1+0x3794] ;  /* 0x0037940001037983 */ /* 0x000ee80000300800 */
[----:B------:R-:W3:Y:S04]  /*4b850*/  LDL.LU R150, [R1+0x3790] ;  /* 0x0037900001967983 */ /* 0x000ee80000300800 */
[----:B------:R-:W3:Y:S01]  /*4b860*/  LDL.LU R5, [R1+0x378c] ;  /* 0x00378c0001057983 */ /* 0x000ee20000300800 */
[----:B------:R-:W-:-:S03]  /*4b870*/  PRMT R16, R10, 0x3340, R9 ;  /* 0x000033400a107816 */ /* 0x000fc60000000009 */
[----:B------:R-:W2:Y:S01]  /*4b880*/  LDL.LU R12, [R1+0x3788] ;  /* 0x00378800010c7983 */ /* 0x000ea20000300800 */
[----:B------:R-:W-:Y:S02]  /*4b890*/  PRMT R15, R8, 0x3340, R2 ;  /* 0x00003340080f7816 */ /* 0x000fe40000000002 */
[----:B------:R-:W-:Y:S02]  /*4b8a0*/  LOP3.LUT R10, R4, 0xffff, RZ, 0xc0, !PT ;  /* 0x0000ffff040a7812 */ /* 0x000fe400078ec0ff */
[----:B------:R-:W-:Y:S01]  /*4b8b0*/  LOP3.LUT R2, R45, 0xffff, RZ, 0xc0, !PT ;  /* 0x0000ffff2d027812 */ /* 0x000fe200078ec0ff */
[----:B------:R-:W3:Y:S04]  /*4b8c0*/  LDL.LU R4, [R1+0x3784] ;  /* 0x0037840001047983 */ /* 0x000ee80000300800 */
[----:B------:R-:W4:Y:S01]  /*4b8d0*/  LDL R45, [R1+0x2974] ;  /* 0x00297400012d7983 */ /* 0x000f220000100800 */
[----:B------:R-:W-:-:S02]  /*4b8e0*/  LOP3.LUT R9, R43, 0xffff, RZ, 0xc0, !PT ;  /* 0x0000ffff2b097812 */ /* 0x000fc400078ec0ff */
[----:B------:R-:W-:Y:S01]  /*4b8f0*/  LOP3.LUT R8, R38, 0xffff, RZ, 0xc0, !PT ;  /* 0x0000ffff26087812 */ /* 0x000fe200078ec0ff */
[----:B------:R-:W2:Y:S04]  /*4b900*/  LDL R43, [R1+0x1b58] ;  /* 0x001b5800012b7983 */ /* 0x000ea80000100800 */
[----:B------:R-:W3:Y:S01]  /*4b910*/  LDL R38, [R1+0x1b5c] ;  /* 0x001b5c0001267983 */ /* 0x000ee20000100800 */
[----:B------:R-:W-:Y:S02]  /*4b920*/  PRMT R14, R10, 0x3340, R9 ;  /* 0x000033400a0e7816 */ /* 0x000fe40000000009 */
[----:B------:R-:W-:Y:S02]  /*4b930*/  PRMT R13, R8, 0x3340, R2 ;  /* 0x00003340080d7816 */ /* 0x000fe40000000002 */
[----:B------:R-:W-:-:S02]  /*4b940*/  LOP3.LUT R10, R151, 0xffff, RZ, 0xc0, !PT ;  /* 0x0000ffff970a7812 */ /* 0x000fc400078ec0ff */
[----:B------:R-:W-:Y:S02]  /*4b950*/  LOP3.LUT R9, R145, 0xffff, RZ, 0xc0, !PT ;  /* 0x0000ffff91097812 */ /* 0x000fe400078ec0ff */
[----:B------:R-:W-:Y:S02]  /*4b960*/  LOP3.LUT R8, R50, 0xffff, RZ, 0xc0, !PT ;  /* 0x0000ffff32087812 */ /* 0x000fe400078ec0ff */
[----:B------:R-:W-:Y:S01]  /*4b970*/  LOP3.LUT R2, R7, 0xffff, RZ, 0xc0, !PT ;  /* 0x0000ffff07027812 */ /* 0x000fe200078ec0ff */
[----:B------:R-:W2:Y:S01]  /*4b980*/  LDL.LU R151, [R1+0x3780] ;  /* 0x0037800001977983 */ /* 0x000ea20000300800 */
[----:B------:R-:W-:Y:S02]  /*4b990*/  PRMT R11, R10, 0x3340, R9 ;  /* 0x000033400a0b7816 */ /* 0x000fe40000000009 */
[----:B------:R-:W-:Y:S02]  /*4b9a0*/  PRMT R2, R8, 0x3340, R2 ;  /* 0x0000334008027816 */ /* 0x000fe40000000002 */
[----:B------:R-:W-:-:S02]  /*4b9b0*/  PRMT R8, R18, 0x5410, R17 ;  /* 0x0000541012087816 */ /* 0x000fc40000000011 */
[----:B------:R-:W-:Y:S02]  /*4b9c0*/  PRMT R9, R16, 0x5410, R15 ;  /* 0x0000541010097816 */ /* 0x000fe4000000000f */
[----:B------:R-:W-:Y:S02]  /*4b9d0*/  PRMT R10, R14, 0x5410, R13 ;  /* 0x000054100e0a7816 */ /* 0x000fe4000000000d */
[----:B------:R-:W-:Y:S01]  /*4b9e0*/  PRMT R11, R11, 0x5410, R2 ;  /* 0x000054100b0b7816 */ /* 0x000fe20000000002 */
[----:B------:R-:W2:Y:S04]  /*4b9f0*/  LDL.LU R145, [R1+0x377c] ;  /* 0x00377c0001917983 */ /* 0x000ea80000300800 */
[----:B------:R-:W2:Y:S01]  /*4ba00*/  LDL.LU R7, [R1+0x11f0] ;  /* 0x0011f00001077983 */ /* 0x000ea20000300800 */
[----:B------:R-:W-:-:S02]  /*4ba10*/  PRMT R220, RZ, 0x7610, R220 ;  /* 0x00007610ffdc7816 */ /* 0x000fc400000000dc */
[----:B------:R-:W-:Y:S02]  /*4ba20*/  PRMT R219, RZ, 0x7610, R219 ;  /* 0x00007610ffdb7816 */ /* 0x000fe400000000db */
[----:B------:R-:W-:Y:S02]  /*4ba30*/  PRMT R218, RZ, 0x7610, R218 ;  /* 0x00007610ffda7816 */ /* 0x000fe400000000da */
[----:B------:R-:W-:Y:S01]  /*4ba40*/  PRMT R217, RZ, 0x7610, R217 ;  /* 0x00007610ffd97816 */ /* 0x000fe200000000d9 */
[----:B------:R-:W2:Y:S04]  /*4ba50*/  LDL R50, [R1+0x1a1c] ;  /* 0x001a1c0001327983 */ /* 0x000ea80000100800 */
[----:B----4-:R0:W-:Y:S04]  /*4ba60*/  STS.128 [R45+UR4+0x10000], R8 ;  /* 0x010000082d007988 */ /* 0x0101e80008000c04 */
[----:B0-----:R-:W4:Y:S04]  /*4ba70*/  LDL R8, [R1+0x1b18] ;  /* 0x001b180001087983 */ /* 0x001f280000100800 */
[----:B------:R-:W4:Y:S04]  /*4ba80*/  LDL R9, [R1+0x1b1c] ;  /* 0x001b1c0001097983 */ /* 0x000f280000100800 */
[----:B------:R-:W4:Y:S04]  /*4ba90*/  LDL R10, [R1+0x1ad8] ;  /* 0x001ad800010a7983 */ /* 0x000f280000100800 */
[----:B------:R-:W4:Y:S01]  /*4baa0*/  LDL R11, [R1+0x1adc] ;  /* 0x001adc00010b7983 */ /* 0x000f220000100800 */
[----:B---3--:R-:W-:-:S02]  /*4bab0*/  @!P0 IMAD.MOV.U32 R14, RZ, RZ, R38 ;  /* 0x000000ffff0e8224 */ /* 0x008fc400078e0026 */
[----:B--2---:R-:W-:Y:S01]  /*4bac0*/  @!P0 IMAD.MOV.U32 R15, RZ, RZ, R43 ;  /* 0x000000ffff0f8224 */ /* 0x004fe200078e002b */
[----:B------:R-:W2:Y:S04]  /*4bad0*/  LDL R38, [R1+0x1a5c] ;  /* 0x001a5c0001267983 */ /* 0x000ea80000100800 */
[----:B------:R-:W3:Y:S01]  /*4bae0*/  LDL R43, [R1+0x1a58] ;  /* 0x001a5800012b7983 */ /* 0x000ee20000100800 */
[----:B----4-:R-:W-:-:S04]  /*4baf0*/  @!P0 LOP3.LUT R9, R9, R8, RZ, 0x3c, !PT ;  /* 0x0000000809098212 */ /* 0x010fc800078e3cff */
[----:B------:R-:W-:-:S04]  /*4bb00*/  @!P0 LOP3.LUT R8, R9, R8, RZ, 0x3c, !PT ;  /* 0x0000000809088212 */ /* 0x000fc800078e3cff */
[----:B------:R-:W-:-:S05]  /*4bb10*/  @!P0 LOP3.LUT R9, R9, R8, RZ, 0x3c, !PT ;  /* 0x0000000809098212 */ /* 0x000fca00078e3cff */
[----:B------:R0:W4:Y:S02]  /*4bb20*/  @!P0 LDG.E.U8 R220, desc[UR10][R8.64] ;  /* 0x0000000a08dc8981 */ /* 0x000124000c1e1100 */
[----:B0-----:R-:W-:Y:S02]  /*4bb30*/  @!P0 IMAD.MOV.U32 R8, RZ, RZ, R11 ;  /* 0x000000ffff088224 */ /* 0x001fe400078e000b */
[----:B------:R-:W-:Y:S01]  /*4bb40*/  @!P0 IMAD.MOV.U32 R9, RZ, RZ, R10 ;  /* 0x000000ffff098224 */ /* 0x000fe200078e000a */
[----:B------:R-:W-:Y:S01]  /*4bb50*/  PRMT R216, RZ, 0x7610, R216 ;  /* 0x00007610ffd87816 */ /* 0x000fe200000000d8 */
        /* <DEDUP_REMOVED lines=8> */
[----:B------:R2:W4:Y:S02]  /*4bbe0*/  @!P0 LDG.E.U8 R218, desc[UR10][R8.64] ;  /* 0x0000000a08da8981 */ /* 0x000524000c1e1100 */
[----:B--2---:R-:W-:Y:S02]  /*4bbf0*/  @!P0 IMAD.MOV.U32 R8, RZ, RZ, R38 ;  /* 0x000000ffff088224 */ /* 0x004fe400078e0026 */
[----:B---3--:R-:W-:Y:S01]  /*4bc00*/  @!P0 IMAD.MOV.U32 R9, RZ, RZ, R43 ;  /* 0x000000ffff098224 */ /* 0x008fe200078e002b */
[----:B------:R-:W-:Y:S02]  /*4bc10*/  PRMT R215, RZ, 0x7610, R215 ;  /* 0x00007610ffd77816 */ /* 0x000fe400000000d7 */
[----:B------:R-:W-:Y:S01]  /*4bc20*/  PRMT R214, RZ, 0x7610, R214 ;  /* 0x00007610ffd67816 */ /* 0x000fe200000000d6 */
[----:B------:R-:W2:Y:S04]  /*4bc30*/  LDL R43, [R1+0x1918] ;  /* 0x00191800012b7983 */ /* 0x000ea80000100800 */
[----:B------:R0:W3:Y:S04]  /*4bc40*/  @!P0 LDG.E.U8 R217, desc[UR10][R8.64] ;  /* 0x0000000a08d98981 */ /* 0x0000e8000c1e1100 */
[----:B------:R-:W2:Y:S04]  /*4bc50*/  LDL R38, [R1+0x191c] ;  /* 0x00191c0001267983 */ /* 0x000ea80000100800 */
[----:B------:R-:W4:Y:S01]  /*4bc60*/  LDL R9, [R1+0x1a18] ;  /* 0x001a180001097983 */ /* 0x000f220000100800 */
[----:B0-----:R-:W-:Y:S01]  /*4bc70*/  @!P0 IMAD.MOV.U32 R8, RZ, RZ, R50 ;  /* 0x000000ffff088224 */ /* 0x001fe200078e0032 */
[----:B------:R-:W-:-:S02]  /*4bc80*/  PRMT R213, RZ, 0x7610, R213 ;  /* 0x00007610ffd57816 */ /* 0x000fc400000000d5 */
[----:B------:R-:W-:Y:S01]  /*4bc90*/  PRMT R212, RZ, 0x7610, R212 ;  /* 0x00007610ffd47816 */ /* 0x000fe200000000d4 */
[----:B------:R-:W3:Y:S04]  /*4bca0*/  LDL R50, [R1+0x18dc] ;  /* 0x0018dc0001327983 */ /* 0x000ee80000100800 */
[----:B----4-:R0:W4:Y:S04]  /*4bcb0*/  @!P0 LDG.E.U8 R216, desc[UR10][R8.64] ;  /* 0x0000000a08d88981 */ /* 0x010128000c1e1100 */
[----:B------:R-:W0:Y:S04]  /*4bcc0*/  LDL R8, [R1+0x19d8] ;  /* 0x0019d80001087983 */ /* 0x000e280000100800 */
[----:B------:R-:W0:Y:S02]  /*4bcd0*/  LDL R9, [R1+0x19dc] ;  /* 0x0019dc0001097983 */ /* 0x000e240000100800 */
[----:B0-----:R-:W-:-:S04]  /*4bce0*/  @!P0 LOP3.LUT R9, R9, R8, RZ, 0x3c, !PT ;  /* 0x0000000809098212 */ /* 0x001fc800078e3cff */
        /* <DEDUP_REMOVED lines=16> */
[----:B------:R-:W-:Y:S01]  /*4bdf0*/  @!P0 IMAD.MOV.U32 R9, RZ, RZ, R43 ;  /* 0x000000ffff098224 */ /* 0x000fe200078e002b */
[----:B------:R-:W-:Y:S02]  /*4be00*/  PRMT R210, RZ, 0x7610, R210 ;  /* 0x00007610ffd27816 */ /* 0x000fe400000000d2 */
[----:B------:R-:W-:Y:S01]  /*4be10*/  PRMT R209, RZ, 0x7610, R209 ;  /* 0x00007610ffd17816 */ /* 0x000fe200000000d1 */
[----:B------:R-:W2:Y:S04]  /*4be20*/  LDL R43, [R1+0x14ac] ;  /* 0x0014ac00012b7983 */ /* 0x000ea80000100800 */
[----:B------:R3:W2:Y:S04]  /*4be30*/  @!P0 LDG.E.U8 R212, desc[UR10][R8.64] ;  /* 0x0000000a08d48981 */ /* 0x0006a8000c1e1100 */
[----:B------:R-:W2:Y:S04]  /*4be40*/  LDL R38, [R1+0x14b0] ;  /* 0x0014b00001267983 */ /* 0x000ea80000100800 */
[----:B------:R-:W4:Y:S01]  /*4be50*/  LDL R9, [R1+0x18d8] ;  /* 0x0018d80001097983 */ /* 0x000f220000100800 */
[----:B---3--:R-:W-:Y:S01]  /*4be60*/  @!P0 IMAD.MOV.U32 R8, RZ, RZ, R50 ;  /* 0x000000ffff088224 */ /* 0x008fe200078e0032 */
        /* <DEDUP_REMOVED lines=55> */
[----:B------:R-:W2:Y:S04]  /*4c1e0*/  LDL R38, [R1+0x1230] ;  /* 0x0012300001267983 */ /* 0x000ea80000100800 */
[----:B------:R-:W2:Y:S04]  /*4c1f0*/  LDL R43, [R1+0x122c] ;  /* 0x00122c00012b7983 */ /* 0x000ea80000100800 */
[----:B------:R3:W2:Y:S04]  /*4c200*/  @!P0 LDG.E.U8 R202, desc[UR10][R8.64] ;  /* 0x0000000a08ca8981 */ /* 0x0006a8000c1e1100 */
[----:B------:R-:W4:Y:S01]  /*4c210*/  LDL R9, [R1+0x132c] ;  /* 0x00132c0001097983 */ /* 0x000f220000100800 */
[----:B---3--:R-:W-:-:S03]  /*4c220*/  @!P0 IMAD.MOV.U32 R8, RZ, RZ, R50 ;  /* 0x000000ffff088224 */ /* 0x008fc600078e0032 */
[----:B------:R-:W3:Y:S04]  /*4c230*/  LDL.LU R50, [R1+0x11ec] ;  /* 0x0011ec0001327983 */ /* 0x000ee80000300800 */
[----:B----4-:R0:W4:Y:S04]  /*4c240*/  @!P0 LDG.E.U8 R201, desc[UR10][R8.64] ;  /* 0x0000000a08c98981 */ /* 0x010128000c1e1100 */
[----:B------:R-:W0:Y:S04]  /*4c250*/  LDL R8, [R1+0x12ec] ;  /* 0x0012ec0001087983 */ /* 0x000e280000100800 */
[----:B------:R-:W0:Y:S01]  /*4c260*/  LDL R9, [R1+0x12f0] ;  /* 0x0012f00001097983 */ /* 0x000e220000100800 */
[----:B------:R-:W-:-:S02]  /*4c270*/  PRMT R200, RZ, 0x7610, R200 ;  /* 0x00007610ffc87816 */ /* 0x000fc400000000c8 */
[----:B------:R-:W-:Y:S02]  /*4c280*/  PRMT R199, RZ, 0x7610, R199 ;  /* 0x00007610ffc77816 */ /* 0x000fe400000000c7 */
[----:B0-----:R-:W-:-:S04]  /*4c290*/  @!P0 LOP3.LUT R9, R9, R8, RZ, 0x3c, !PT ;  /* 0x0000000809098212 */ /* 0x001fc800078e3cff */
[----:B------:R-:W-:-:S04]  /*4c2a0*/  @!P0 LOP3.LUT R8, R9, R8, RZ, 0x3c, !PT ;  /* 0x0000000809088212 */ /* 0x000fc800078e3cff */
[----:B------:R-:W-:-:S05]  /*4c2b0*/  @!P0 LOP3.LUT R9, R9, R8, RZ, 0x3c, !PT ;  /* 0x0000000809098212 */ /* 0x000fca00078e3cff */
[----:B------:R0:W4:Y:S02]  /*4c2c0*/  @!P0 LDG.E.U8 R200, desc[UR10][R8.64] ;  /* 0x0000000a08c88981 */ /* 0x000124000c1e1100 */
[----:B0-----:R-:W-:Y:S02]  /*4c2d0*/  @!P0 IMAD.MOV.U32 R8, RZ, RZ, R10 ;  /* 0x000000ffff088224 */ /* 0x001fe400078e000a */
[----:B------:R-:W-:Y:S01]  /*4c2e0*/  @!P0 IMAD.MOV.U32 R9, RZ, RZ, R11 ;  /* 0x000000ffff098224 */ /* 0x000fe200078e000b */
[----:B------:R-:W-:Y:S02]  /*4c2f0*/  PRMT R198, RZ, 0x7610, R198 ;  /* 0x00007610ffc67816 */ /* 0x000fe400000000c6 */
[----:B------:R-:W-:Y:S01]  /*4c300*/  PRMT R197, RZ, 0x7610, R197 ;  /* 0x00007610ffc57816 */ /* 0x000fe200000000c5 */
[----:B------:R-:W4:Y:S04]  /*4c310*/  LDL R11, [R1+0x2450] ;  /* 0x00245000010b7983 */ /* 0x000f280000100800 */
[----:B------:R0:W4:Y:S04]  /*4c320*/  @!P0 LDG.E.U8 R199, desc[UR10][R8.64] ;  /* 0x0000000a08c78981 */ /* 0x000128000c1e1100 */
[----:B------:R-:W4:Y:S04]  /*4c330*/  LDL R10, [R1+0x2454] ;  /* 0x00245400010a7983 */ /* 0x000f280000100800 */
[----:B------:R-:W0:Y:S04]  /*4c340*/  LDL R8, [R1+0x126c] ;  /* 0x00126c0001087983 */ /* 0x000e280000100800 */
[----:B------:R-:W0:Y:S01]  /*4c350*/  LDL R9, [R1+0x1270] ;  /* 0x0012700001097983 */ /* 0x000e220000100800 */
[----:B------:R-:W-:-:S02]  /*4c360*/  PRMT R196, RZ, 0x7610, R196 ;  /* 0x00007610ffc47816 */ /* 0x000fc400000000c4 */
[----:B0-----:R-:W-:-:S04]  /*4c370*/  @!P0 LOP3.LUT R9, R9, R8, RZ, 0x3c, !PT ;  /* 0x0000000809098212 */ /* 0x001fc800078e3cff */
[----:B------:R-:W-:-:S04]  /*4c380*/  @!P0 LOP3.LUT R8, R9, R8, RZ, 0x3c, !PT ;  /* 0x0000000809088212 */ /* 0x000fc800078e3cff */
[----:B------:R-:W-:-:S05]  /*4c390*/  @!P0 LOP3.LUT R9, R9, R8, RZ, 0x3c, !PT ;  /* 0x0000000809098212 */ /* 0x000fca00078e3cff */
[----:B------:R2:W4:Y:S02]  /*4c3a0*/  @!P0 LDG.E.U8 R198, desc[UR10][R8.64] ;  /* 0x0000000a08c68981 */ /* 0x000524000c1e1100 */
[----:B--2---:R-:W-:Y:S02]  /*4c3b0*/  @!P0 IMAD.MOV.U32 R8, RZ, RZ, R38 ;  /* 0x000000ffff088224 */ /* 0x004fe400078e0026 */
[----:B------:R-:W-:Y:S02]  /*4c3c0*/  @!P0 IMAD.MOV.U32 R9, RZ, RZ, R43 ;  /* 0x000000ffff098224 */ /* 0x000fe400078e002b */
[----:B------:R-:W2:Y:S04]  /*4c3d0*/  LDL.LU R43, [R1+0x11ac] ;  /* 0x0011ac00012b7983 */ /* 0x000ea80000300800 */
[----:B------:R-:W2:Y:S04]  /*4c3e0*/  LDL.LU R38, [R1+0x11b0] ;  /* 0x0011b00001267983 */ /* 0x000ea80000300800 */
[----:B------:R0:W2:Y:S04]  /*4c3f0*/  @!P0 LDG.E.U8 R197, desc[UR10][R8.64] ;  /* 0x0000000a08c58981 */ /* 0x0000a8000c1e1100 */
[----:B------:R1:W-:Y:S01]  /*4c400*/  STL [R1+0x2b40], R7 ;  /* 0x002b400701007387 */ /* 0x0003e20000100800 */
[----:B0-----:R-:W-:-:S02]  /*4c410*/  @!P0 IMAD.MOV.U32 R8, RZ, RZ, R7 ;  /* 0x000000ffff088224 */ /* 0x001fc400078e0007 */
[----:B---3--:R-:W-:Y:S01]  /*4c420*/  @!P0 IMAD.MOV.U32 R9, RZ, RZ, R50 ;  /* 0x000000ffff098224 */ /* 0x008fe200078e0032 */
[----:B-1----:R-:W3:Y:S04]  /*4c430*/  LDL R7, [R1+0x2488] ;  /* 0x0024880001077983 */ /* 0x002ee80000100800 */
[----:B------:R3:W2:Y:S04]  /*4c440*/  @!P0 LDG.E.U8 R196, desc[UR10][R8.64] ;  /* 0x0000000a08c48981 */ /* 0x0006a8000c1e1100 */
[----:B------:R-:W4:Y:S01]  /*4c450*/  LDL R9, [R1+0x1868] ;  /* 0x0018680001097983 */ /* 0x000f220000100800 */
[----:B------:R-:W-:-:S02]  /*4c460*/  PRMT R195, RZ, 0x7610, R195 ;  /* 0x00007610ffc37816 */ /* 0x000fc400000000c3 */
[----:B------:R-:W-:Y:S01]  /*4c470*/  PRMT R194, RZ, 0x7610, R194 ;  /* 0x00007610ffc27816 */ /* 0x000fe200000000c2 */
[----:B---3--:R-:W-:Y:S01]  /*4c480*/  @!P0 IMAD.MOV.U32 R8, RZ, RZ, R7 ;  /* 0x000000ffff088224 */ /* 0x008fe200078e0007 */
[----:B------:R-:W-:Y:S02]  /*4c490*/  PRMT R193, RZ, 0x7610, R193 ;  /* 0x00007610ffc17816 */ /* 0x000fe400000000c1 */
[----:B------:R-:W-:Y:S02]  /*4c4a0*/  PRMT R192, RZ, 0x7610, R192 ;  /* 0x00007610ffc07816 */ /* 0x000fe400000000c0 */
[----:B------:R-:W-:Y:S02]  /*4c4b0*/  PRMT R191, RZ, 0x7610, R191 ;  /* 0x00007610ffbf7816 */ /* 0x000fe400000000bf */
[----:B------:R-:W-:Y:S01]  /*4c4c0*/  PRMT R190, RZ, 0x7610, R190 ;  /* 0x00007610ffbe7816 */ /* 0x000fe200000000be */
[----:B------:R-:W3:Y:S04]  /*4c4d0*/  LDL R7, [R1+0x2314] ;  /* 0x0023140001077983 */ /* 0x000ee80000100800 */
[----:B----4-:R0:W4:Y:S02]  /*4c4e0*/  @!P0 LDG.E.U8 R195, desc[UR10][R8.64] ;  /* 0x0000000a08c38981 */ /* 0x010124000c1e1100 */
[----:B0-----:R-:W-:-:S02]  /*4c4f0*/  @!P0 IMAD.MOV.U32 R8, RZ, RZ, R10 ;  /* 0x000000ffff088224 */ /* 0x001fc400078e000a */
[----:B------:R-:W-:Y:S01]  /*4c500*/  @!P0 IMAD.MOV.U32 R9, RZ, RZ, R11 ;  /* 0x000000ffff098224 */ /* 0x000fe200078e000b */
[----:B------:R-:W4:Y:S04]  /*4c510*/  LDL R10, [R1+0x2310] ;  /* 0x00231000010a7983 */ /* 0x000f280000100800 */
[----:B------:R-:W3:Y:S04]  /*4c520*/  LDL R11, [R1+0x2354] ;  /* 0x00235400010b7983 */ /* 0x000ee80000100800 */
        /* <DEDUP_REMOVED lines=8> */
[----:B------:R-:W0:Y:S02]  /*4c5b0*/  LDL R9, [R1+0x23d4] ;  /* 0x0023d40001097983 */ /* 0x000e240000100800 */
[----:B0-----:R-:W-:-:S04]  /*4c5c0*/  @!P0 LOP3.LUT R9, R9, R8, RZ, 0x3c, !PT ;  /* 0x0000000809098212 */ /* 0x001fc800078e3cff */
[----:B------:R-:W-:-:S04]  /*4c5d0*/  @!P0 LOP3.LUT R8, R9, R8, RZ, 0x3c, !PT ;  /* 0x0000000809088212 */ /* 0x000fc800078e3cff */
[----:B------:R-:W-:-:S05]  /*4c5e0*/  @!P0 LOP3.LUT R9, R9, R8, RZ, 0x3c, !PT ;  /* 0x0000000809098212 */ /* 0x000fca00078e3cff */
[----:B------:R2:W4:Y:S02]  /*4c5f0*/  @!P0 LDG.E.U8 R192, desc[UR10][R8.64] ;  /* 0x0000000a08c08981 */ /* 0x000524000c1e1100 */
[----:B--2---:R-:W-:Y:S02]  /*4c600*/  @!P0 IMAD.MOV.U32 R8, RZ, RZ, R38 ;  /* 0x000000ffff088224 */ /* 0x004fe400078e0026 */
[----:B------:R-:W-:-:S05]  /*4c610*/  @!P0 IMAD.MOV.U32 R9, RZ, RZ, R43 ;  /* 0x000000ffff098224 */ /* 0x000fca00078e002b */
[----:B------:R0:W2:Y:S04]  /*4c620*/  @!P0 LDG.E.U8 R191, desc[UR10][R8.64] ;  /* 0x0000000a08bf8981 */ /* 0x0000a8000c1e1100 */
[----:B------:R-:W0:Y:S04]  /*4c630*/  LDL R8, [R1+0x2390] ;  /* 0x0023900001087983 */ /* 0x000e280000100800 */
[----:B------:R-:W0:Y:S02]  /*4c640*/  LDL R9, [R1+0x2394] ;  /* 0x0023940001097983 */ /* 0x000e240000100800 */
[----:B0-----:R-:W-:-:S04]  /*4c650*/  @!P0 LOP3.LUT R9, R9, R8, RZ, 0x3c, !PT ;  /* 0x0000000809098212 */ /* 0x001fc800078e3cff */
[----:B------:R-:W-:-:S04]  /*4c660*/  @!P0 LOP3.LUT R8, R9, R8, RZ, 0x3c, !PT ;  /* 0x0000000809088212 */ /* 0x000fc800078e3cff */
[----:B------:R-:W-:-:S05]  /*4c670*/  @!P0 LOP3.LUT R9, R9, R8, RZ, 0x3c, !PT ;  /* 0x0000000809098212 */ /* 0x000fca00078e3cff */
[----:B------:R3:W2:Y:S04]  /*4c680*/  @!P0 LDG.E.U8 R190, desc[UR10][R8.64] ;  /* 0x0000000a08be8981 */ /* 0x0006a8000c1e1100 */
[----:B------:R-:W4:Y:S01]  /*4c690*/  LDL R9, [R1+0x2350] ;  /* 0x0023500001097983 */ /* 0x000f220000100800 */
[----:B------:R-:W-:Y:S01]  /*4c6a0*/  PRMT R189, RZ, 0x7610, R189 ;  /* 0x00007610ffbd7816 */ /* 0x000fe200000000bd */
[----:B---3--:R-:W-:Y:S01]  /*4c6b0*/  @!P0 IMAD.MOV.U32 R8, RZ, RZ, R11 ;  /* 0x000000ffff088224 */ /* 0x008fe200078e000b */
[----:B------:R-:W-:Y:S02]  /*4c6c0*/  PRMT R188, RZ, 0x7610, R188 ;  /* 0x00007610ffbc7816 */ /* 0x000fe400000000bc */
[----:B------:R-:W-:Y:S02]  /*4c6d0*/  PRMT R187, RZ, 0x7610, R187 ;  /* 0x00007610ffbb7816 */ /* 0x000fe400000000bb */
[----:B------:R-:W-:-:S02]  /*4c6e0*/  PRMT R186, RZ, 0x7610, R186 ;  /* 0x00007610ffba7816 */ /* 0x000fc400000000ba */
[----:B------:R-:W-:Y:S02]  /*4c6f0*/  PRMT R185, RZ, 0x7610, R185 ;  /* 0x00007610ffb97816 */ /* 0x000fe400000000b9 */
[----:B------:R-:W-:Y:S01]  /*4c700*/  PRMT R184, RZ, 0x7610, R184 ;  /* 0x00007610ffb87816 */ /* 0x000fe200000000b8 */
[----:B------:R-:W3:Y:S04]  /*4c710*/  LDL R11, [R1+0x21d4] ;  /* 0x0021d400010b7983 */ /* 0x000ee80000100800 */
[----:B----4-:R0:W4:Y:S02]  /*4c720*/  @!P0 LDG.E.U8 R189, desc[UR10][R8.64] ;  /* 0x0000000a08bd8981 */ /* 0x010124000c1e1100 */
[----:B0-----:R-:W-:Y:S02]  /*4c730*/  @!P0 IMAD.MOV.U32 R8, RZ, RZ, R7 ;  /* 0x000000ffff088224 */ /* 0x001fe400078e0007 */
[----:B------:R-:W-:Y:S01]  /*4c740*/  @!P0 IMAD.MOV.U32 R9, RZ, RZ, R10 ;  /* 0x000000ffff098224 */ /* 0x000fe200078e000a */
[----:B------:R-:W2:Y:S04]  /*4c750*/  LDL R7, [R1+0x2194] ;  /* 0x0021940001077983 */ /* 0x000ea80000100800 */
        /* <DEDUP_REMOVED lines=26> */
[----:B------:R-:W2:Y:S01]  /*4c900*/  LDL R9, [R1+0x21d0] ;  /* 0x0021d00001097983 */ /* 0x000ea20000100800 */
        /* <DEDUP_REMOVED lines=8> */
[----:B--2---:R0:W2:Y:S02]  /*4c990*/  @!P0 LDG.E.U8 R183, desc[UR10][R8.64] ;  /* 0x0000000a08b78981 */ /* 0x0040a4000c1e1100 */
[----:B0-----:R-:W-:Y:S02]  /*4c9a0*/  @!P0 IMAD.MOV.U32 R8, RZ, RZ, R7 ;  /* 0x000000ffff088224 */ /* 0x001fe400078e0007 */
[----:B----4-:R-:W-:Y:S01]  /*4c9b0*/  @!P0 IMAD.MOV.U32 R9, RZ, RZ, R10 ;  /* 0x000000ffff098224 */ /* 0x010fe200078e000a */
[----:B------:R-:W4:Y:S04]  /*4c9c0*/  LDL R7, [R1+0x2014] ;  /* 0x0020140001077983 */ /* 0x000f280000100800 */
        /* <DEDUP_REMOVED lines=37> */
[----:B--2---:R-:W-:Y:S01]  /*4cc20*/  @!P0 IMAD.MOV.U32 R9, RZ, RZ, R10 ;  /* 0x000000ffff098224 */ /* 0x004fe200078e000a */
        /* <DEDUP_REMOVED lines=189> */
[----:B------:R-:W-:Y:S01]  /*4d800*/  PRMT R221, RZ, 0x7610, R221 ;  /* 0x00007610ffdd7816 */ /* 0x000fe200000000dd */
[----:B------:R-:W3:Y:S05]  /*4d810*/  LDL R11, [R1+0x1428] ;  /* 0x00142800010b7983 */ /* 0x000eea0000100800 */
[----:B------:R-:W3:Y:S04]  /*4d820*/  @!P0 LDG.E.U8 R221, desc[UR10][R14.64] ;  /* 0x0000000a0edd8981 */ /* 0x000ee8000c1e1100 */
[----:B--2---:R0:W2:Y:S02]  /*4d830*/  @!P0 LDG.E.U8 R19, desc[UR10][R8.64] ;  /* 0x0000000a08138981 */ /* 0x0040a4000c1e1100 */
[----:B0-----:R-:W-:-:S02]  /*4d840*/  @!P0 IMAD.MOV.U32 R8, RZ, RZ, R7 ;  /* 0x000000ffff088224 */ /* 0x001fc400078e0007 */
[----:B----4-:R-:W-:Y:S01]  /*4d850*/  @!P0 IMAD.MOV.U32 R9, RZ, RZ, R10 ;  /* 0x000000ffff098224 */ /* 0x010fe200078e000a */
[----:B------:R-:W-:Y:S02]  /*4d860*/  PRMT R15, RZ, 0x7610, R15 ;  /* 0x00007610ff0f7816 */ /* 0x000fe4000000000f */
[----:B------:R-:W-:Y:S01]  /*4d870*/  PRMT R14, RZ, 0x7610, R14 ;  /* 0x00007610ff0e7816 */ /* 0x000fe2000000000e */
[----:B------:R-:W4:Y:S04]  /*4d880*/  LDL R10, [R1+0x13e4] ;  /* 0x0013e400010a7983 */ /* 0x000f280000100800 */
[----:B------:R0:W2:Y:S04]  /*4d890*/  @!P0 LDG.E.U8 R18, desc[UR10][R8.64] ;  /* 0x0000000a08128981 */ /* 0x0000a8000c1e1100 */
[----:B------:R-:W4:Y:S04]  /*4d8a0*/  LDL R7, [R1+0x13e8] ;  /* 0x0013e80001077983 */ /* 0x000f280000100800 */
        /* <DEDUP_REMOVED lines=28> */
[----:B------:R-:W-:Y:S02]  /*4da70*/  LOP3.LUT R11, R146, 0xffff, RZ, 0xc0, !PT ;  /* 0x0000ffff920b7812 */ /* 0x000fe400078ec0ff */
[----:B------:R-:W3:Y:S04]  /*4da80*/  LDL.LU R146, [R1+0x3778] ;  /* 0x0037780001927983 */ /* 0x000ee80000300800 */
[----:B----4-:R0:W4:Y:S02]  /*4da90*/  @!P0 LDG.E.U8 R13, desc[UR10][R8.64] ;  /* 0x0000000a080d8981 */ /* 0x010124000c1e1100 */
[----:B0-----:R-:W-:-:S02]  /*4daa0*/  @!P0 IMAD.MOV.U32 R8, RZ, RZ, R7 ;  /* 0x000000ffff088224 */ /* 0x001fc400078e0007 */
[----:B------:R-:W-:Y:S01]  /*4dab0*/  @!P0 IMAD.MOV.U32 R9, RZ, RZ, R10 ;  /* 0x000000ffff098224 */ /* 0x000fe200078e000a */
[----:B------:R-:W-:Y:S02]  /*4dac0*/  LOP3.LUT R10, R147, 0xffff, RZ, 0xc0, !PT ;  /* 0x0000ffff930a7812 */ /* 0x000fe400078ec0ff */
[----:B------:R-:W3:Y:S04]  /*4dad0*/  LDL.LU R147, [R1+0x3774] ;  /* 0x0037740001937983 */ /* 0x000ee80000300800 */
[----:B------:R0:W3:Y:S02]  /*4dae0*/  @!P0 LDG.E.U8 R2, desc[UR10][R8.64] ;  /* 0x0000000a08028981 */ /* 0x0000e4000c1e1100 */
[----:B0-----:R-:W-:Y:S02]  /*4daf0*/  LOP3.LUT R9, R36, 0xffff, RZ, 0xc0, !PT ;  /* 0x0000ffff24097812 */ /* 0x001fe400078ec0ff */
[----:B------:R-:W-:-:S02]  /*4db00*/  LOP3.LUT R8, R35, 0xffff, RZ, 0xc0, !PT ;  /* 0x0000ffff23087812 */ /* 0x000fc400078ec0ff */
[----:B------:R-:W-:Y:S02]  /*4db10*/  PRMT R36, R11, 0x3340, R10 ;  /* 0x000033400b247816 */ /* 0x000fe4000000000a */
[----:B------:R-:W-:Y:S02]  /*4db20*/  LOP3.LUT R11, R148, 0xffff, RZ, 0xc0, !PT ;  /* 0x0000ffff940b7812 */ /* 0x000fe400078ec0ff */
[----:B------:R-:W-:Y:S02]  /*4db30*/  LOP3.LUT R10, R25, 0xffff, RZ, 0xc0, !PT ;  /* 0x0000ffff190a7812 */ /* 0x000fe400078ec0ff */
[----:B------:R-:W-:Y:S02]  /*4db40*/  PRMT R35, R9, 0x3340, R8 ;  /* 0x0000334009237816 */ /* 0x000fe40000000008 */
        /* <DEDUP_REMOVED lines=14> */
[----:B------:R-:W-:Y:S01]  /*4dc30*/  PRMT R7, R11, 0x3340, R10 ;  /* 0x000033400b077816 */ /* 0x000fe2000000000a */
[----:B------:R-:W3:Y:S04]  /*4dc40*/  LDL.LU R148, [R1+0x3770] ;  /* 0x0037700001947983 */ /* 0x000ee80000300800 */
[----:B------:R-:W2:Y:S01]  /*4dc50*/  LDL.LU R25, [R1+0x376c] ;  /* 0x00376c0001197983 */ /* 0x000ea20000300800 */
[----:B------:R-:W-:-:S03]  /*4dc60*/  PRMT R11, R9, 0x3340, R8 ;  /* 0x00003340090b7816 */ /* 0x000fc60000000008 */
[----:B------:R-:W3:Y:S01]  /*4dc70*/  LDL.LU R28, [R1+0x3768] ;  /* 0x00376800011c7983 */ /* 0x000ee20000300800 */
[----:B------:R-:W-:Y:S02]  /*4dc80*/  PRMT R8, R36, 0x5410, R35 ;  /* 0x0000541024087816 */ /* 0x000fe40000000023 */
[----:B------:R-:W-:Y:S02]  /*4dc90*/  PRMT R9, R39, 0x5410, R37 ;  /* 0x0000541027097816 */ /* 0x000fe40000000025 */
[----:B------:R-:W-:Y:S02]  /*4dca0*/  PRMT R10, R44, 0x5410, R41 ;  /* 0x000054102c0a7816 */ /* 0x000fe40000000029 */
[----:B------:R-:W-:Y:S01]  /*4dcb0*/  PRMT R11, R7, 0x5410, R11 ;  /* 0x00005410070b7816 */ /* 0x000fe2000000000b */
[----:B------:R-:W3:Y:S04]  /*4dcc0*/  LDL.LU R30, [R1+0x3764] ;  /* 0x00376400011e7983 */ /* 0x000ee80000300800 */
[----:B------:R-:W3:Y:S04]  /*4dcd0*/  LDL.LU R31, [R1+0x3760] ;  /* 0x00376000011f7983 */ /* 0x000ee80000300800 */
[----:B------:R-:W3:Y:S04]  /*4dce0*/  LDL.LU R32, [R1+0x375c] ;  /* 0x00375c0001207983 */ /* 0x000ee80000300800 */
[----:B------:R-:W3:Y:S04]  /*4dcf0*/  LDL.LU R33, [R1+0x3758] ;  /* 0x0037580001217983 */ /* 0x000ee80000300800 */
[----:B------:R-:W3:Y:S04]  /*4dd00*/  LDL.LU R34, [R1+0x3754] ;  /* 0x0037540001227983 */ /* 0x000ee80000300800 */
[----:B------:R0:W-:Y:S04]  /*4dd10*/  STS.128 [R45+UR4+0x14000], R8 ;  /* 0x014000082d007988 */ /* 0x0001e80008000c04 */
[----:B------:R-:W3:Y:S04]  /*4dd20*/  LDL.LU R35, [R1+0x3750] ;  /* 0x0037500001237983 */ /* 0x000ee80000300800 */
[----:B------:R-:W3:Y:S04]  /*4dd30*/  LDL.LU R36, [R1+0x374c] ;  /* 0x00374c0001247983 */ /* 0x000ee80000300800 */
[----:B------:R-:W3:Y:S04]  /*4dd40*/  LDL.LU R37, [R1+0x3748] ;  /* 0x0037480001257983 */ /* 0x000ee80000300800 */
[----:B------:R-:W3:Y:S04]  /*4dd50*/  LDL.LU R39, [R1+0x3744] ;  /* 0x0037440001277983 */ /* 0x000ee80000300800 */
[----:B------:R-:W3:Y:S04]  /*4dd60*/  LDL.LU R41, [R1+0x3740] ;  /* 0x0037400001297983 */ /* 0x000ee80000300800 */
[----:B------:R-:W3:Y:S01]  /*4dd70*/  LDL.LU R44, [R1+0x373c] ;  /* 0x00373c00012c7983 */ /* 0x000ee20000300800 */
[----:B0-----:R-:W-:-:S02]  /*4dd80*/  LOP3.LUT R11, R47, 0xffff, RZ, 0xc0, !PT ;  /* 0x0000ffff2f0b7812 */ /* 0x001fc400078ec0ff */
[----:B------:R-:W-:Y:S02]  /*4dd90*/  LOP3.LUT R10, R48, 0xffff, RZ, 0xc0, !PT ;  /* 0x0000ffff300a7812 */ /* 0x000fe400078ec0ff */
[----:B------:R-:W-:Y:S02]  /*4dda0*/  LOP3.LUT R9, R58, 0xffff, RZ, 0xc0, !PT ;  /* 0x0000ffff3a097812 */ /* 0x000fe400078ec0ff */
[----:B------:R-:W-:Y:S01]  /*4ddb0*/  LOP3.LUT R8, R57, 0xffff, RZ, 0xc0, !PT ;  /* 0x0000ffff39087812 */ /* 0x000fe200078ec0ff */
[----:B------:R-:W3:Y:S01]  /*4ddc0*/  LDL.LU R45, [R1+0x3738] ;  /* 0x00373800012d7983 */ /* 0x000ee20000300800 */
[----:B------:R-:W-:Y:S02]  /*4ddd0*/  PRMT R58, R11, 0x3340, R10 ;  /* 0x000033400b3a7816 */ /* 0x000fe4000000000a */
[----:B------:R-:W-:Y:S02]  /*4dde0*/  LOP3.LUT R11, R49, 0xffff, RZ, 0xc0, !PT ;  /* 0x0000ffff310b7812 */ /* 0x000fe400078ec0ff */
[----:B------:R-:W-:Y:S01]  /*4ddf0*/  LOP3.LUT R10, R51, 0xffff, RZ, 0xc0, !PT ;  /* 0x0000ffff330a7812 */ /* 0x000fe200078ec0ff */
[----:B------:R-:W3:Y:S01]  /*4de00*/  LDL.LU R47, [R1+0x3734] ;  /* 0x00373400012f7983 */ /* 0x000ee20000300800 */
[----:B------:R-:W-:-:S03]  /*4de10*/  PRMT R57, R9, 0x3340, R8 ;  /* 0x0000334009397816 */ /* 0x000fc60000000008 */
[----:B------:R-:W3:Y:S01]  /*4de20*/  LDL.LU R48, [R1+0x3730] ;  /* 0x0037300001307983 */ /* 0x000ee20000300800 */
[----:B------:R-:W-:-:S03]  /*4de30*/  LOP3.LUT R9, R60, 0xffff, RZ, 0xc0, !PT ;  /* 0x0000ffff3c097812 */ /* 0x000fc600078ec0ff */
[----:B------:R-:W3:Y:S01]  /*4de40*/  LDL.LU R49, [R1+0x372c] ;  /* 0x00372c0001317983 */ /* 0x000ee20000300800 */
[----:B------:R-:W-:-:S03]  /*4de50*/  PRMT R60, R11, 0x3340, R10 ;  /* 0x000033400b3c7816 */ /* 0x000fc6000000000a */
[----:B------:R-:W3:Y:S01]  /*4de60*/  LDL.LU R51, [R1+0x3728] ;  /* 0x0037280001337983 */ /* 0x000ee20000300800 */
[----:B------:R-:W-:-:S03]  /*4de70*/  LOP3.LUT R11, R78, 0xffff, RZ, 0xc0, !PT ;  /* 0x0000ffff4e0b7812 */ /* 0x000fc600078ec0ff */
[----:B------:R-:W4:Y:S01]  /*4de80*/  LDL R78, [R1+0x2970] ;  /* 0x00297000014e7983 */ /* 0x000f220000100800 */
[----:B------:R-:W-:Y:S02]  /*4de90*/  LOP3.LUT R8, R59, 0xffff, RZ, 0xc0, !PT ;  /* 0x0000ffff3b087812 */ /* 0x000fe400078ec0ff */
[----:B------:R-:W-:Y:S02]  /*4dea0*/  LOP3.LUT R10, R52, 0xffff, RZ, 0xc0, !PT ;  /* 0x0000ffff340a7812 */ /* 0x000fe400078ec0ff */
[----:B------:R-:W3:Y:S01]  /*4deb0*/  LDL.LU R52, [R1+0x3724] ;  /* 0x0037240001347983 */ /* 0x000ee20000300800 */
        /* <DEDUP_REMOVED lines=10> */
[----:B------:R-:W3:Y:S01]  /*4df60*/  LDL.LU R53, [R1+0x3720] ;  /* 0x0037200001357983 */ /* 0x000ee20000300800 */
[----:B------:R-:W-:Y:S02]  /*4df70*/  PRMT R11, R9, 0x3340, R8 ;  /* 0x00003340090b7816 */ /* 0x000fe40000000008 */
        /* <DEDUP_REMOVED lines=13> */
[----:B----4-:R0:W-:Y:S02]  /*4e050*/  STS.128 [R78+UR4+0x10000], R8 ;  /* 0x010000084e007988 */ /* 0x0101e40008000c04 */
[----:B0-----:R-:W-:-:S02]  /*4e060*/  LOP3.LUT R11, R63, 0xffff, RZ, 0xc0, !PT ;  /* 0x0000ffff3f0b7812 */ /* 0x001fc400078ec0ff */
[----:B------:R-:W-:Y:S02]  /*4e070*/  LOP3.LUT R10, R64, 0xffff, RZ, 0xc0, !PT ;  /* 0x0000ffff400a7812 */ /* 0x000fe400078ec0ff */
[----:B------:R-:W-:Y:S02]  /*4e080*/  LOP3.LUT R9, R73, 0xffff, RZ, 0xc0, !PT ;  /* 0x0000ffff49097812 */ /* 0x000fe400078ec0ff */
[----:B------:R-:W-:Y:S01]  /*4e090*/  LOP3.LUT R8, R72, 0xffff, RZ, 0xc0, !PT ;  /* 0x0000ffff48087812 */ /* 0x000fe200078ec0ff */
[----:B------:R-:W4:Y:S01]  /*4e0a0*/  LDL.LU R63, [R1+0x36f8] ;  /* 0x0036f800013f7983 */ /* 0x000f220000300800 */
[----:B------:R-:W-:Y:S02]  /*4e0b0*/  PRMT R73, R11, 0x3340, R10 ;  /* 0x000033400b497816 */ /* 0x000fe4000000000a */
[----:B------:R-:W-:Y:S02]  /*4e0c0*/  LOP3.LUT R11, R65, 0xffff, RZ, 0xc0, !PT ;  /* 0x0000ffff410b7812 */ /* 0x000fe400078ec0ff */
[----:B------:R-:W-:-:S02]  /*4e0d0*/  PRMT R72, R9, 0x3340, R8 ;  /* 0x0000334009487816 */ /* 0x000fc40000000008 */
        /* <DEDUP_REMOVED lines=17> */
[----:B------:R-:W4:Y:S04]  /*4e1f0*/  LDL.LU R66, [R1+0x36ec] ;  /* 0x0036ec0001427983 */ /* 0x000f280000300800 */
[----:B------:R-:W4:Y:S04]  /*4e200*/  LDL.LU R67, [R1+0x36e8] ;  /* 0x0036e80001437983 */ /* 0x000f280000300800 */
[----:B------:R-:W2:Y:S01]  /*4e210*/  LDL.LU R42, [R1+0x1180] ;  /* 0x00118000012a7983 */ /* 0x000ea20000300800 */
[----:B------:R-:W-:-:S03]  /*4e220*/  PRMT R7, R11, 0x3340, R10 ;  /* 0x000033400b077816 */ /* 0x000fc6000000000a */
[----:B------:R-:W4:Y:S01]  /*4e230*/  LDL.LU R68, [R1+0x36e4] ;  /* 0x0036e40001447983 */ /* 0x000f220000300800 */
[----:B------:R-:W-:-:S03]  /*4e240*/  PRMT R11, R9, 0x3340, R8 ;  /* 0x00003340090b7816 */ /* 0x000fc60000000008 */
[----:B------:R-:W4:Y:S04]  /*4e250*/  LDL.LU R69, [R1+0x36e0] ;  /* 0x0036e00001457983 */ /* 0x000f280000300800 */
[----:B------:R-:W4:Y:S04]  /*4e260*/  LDL.LU R70, [R1+0x36dc] ;  /* 0x0036dc0001467983 */ /* 0x000f280000300800 */
[----:B------:R-:W4:Y:S01]  /*4e270*/  LDL.LU R71, [R1+0x36d8] ;  /* 0x0036d80001477983 */ /* 0x000f220000300800 */
[----:B------:R-:W-:-:S03]  /*4e280*/  PRMT R8, R73, 0x5410, R72 ;  /* 0x0000541049087816 */ /* 0x000fc60000000048 */
[----:B------:R-:W4:Y:S01]  /*4e290*/  LDL.LU R72, [R1+0x36d4] ;  /* 0x0036d40001487983 */ /* 0x000f220000300800 */
[----:B------:R-:W-:Y:S02]  /*4e2a0*/  PRMT R9, R75, 0x5410, R74 ;  /* 0x000054104b097816 */ /* 0x000fe4000000004a */
[----:B------:R-:W-:Y:S02]  /*4e2b0*/  PRMT R10, R77, 0x5410, R76 ;  /* 0x000054104d0a7816 */ /* 0x000fe4000000004c */
[----:B------:R-:W-:Y:S01]  /*4e2c0*/  PRMT R11, R7, 0x5410, R11 ;  /* 0x00005410070b7816 */ /* 0x000fe2000000000b */
[----:B------:R-:W4:Y:S04]  /*4e2d0*/  LDL.LU R73, [R1+0x36d0] ;  /* 0x0036d00001497983 */ /* 0x000f280000300800 */
[----:B------:R-:W4:Y:S04]  /*4e2e0*/  LDL.LU R74, [R1+0x36cc] ;  /* 0x0036cc00014a7983 */ /* 0x000f280000300800 */
[----:B------:R-:W4:Y:S04]  /*4e2f0*/  LDL.LU R75, [R1+0x36c8] ;  /* 0x0036c800014b7983 */ /* 0x000f280000300800 */
[----:B------:R-:W4:Y:S04]  /*4e300*/  LDL.LU R76, [R1+0x36c4] ;  /* 0x0036c400014c7983 */ /* 0x000f280000300800 */
[----:B------:R-:W4:Y:S04]  /*4e310*/  LDL.LU R77, [R1+0x36c0] ;  /* 0x0036c000014d7983 */ /* 0x000f280000300800 */
[----:B------:R0:W-:Y:S04]  /*4e320*/  STS.128 [R78+UR4+0x14000], R8 ;  /* 0x014000084e007988 */ /* 0x0001e80008000c04 */
[----:B0-----:R-:W4:Y:S04]  /*4e330*/  LDL.LU R78, [R1+0x36bc] ;  /* 0x0036bc00014e7983 */ /* 0x001f280000300800 */
[----:B------:R-:W3:Y:S01]  /*4e340*/  LDL R9, [R1+0x117c] ;  /* 0x00117c0001097983 */ /* 0x000ee20000100800 */
[----:B------:R-:W-:Y:S01]  /*4e350*/  PRMT R12, RZ, 0x7610, R12 ;  /* 0x00007610ff0c7816 */ /* 0x000fe2000000000c */
[----:B--2---:R-:W-:-:S05]  /*4e360*/  @!P0 IMAD.MOV.U32 R8, RZ, RZ, R42 ;  /* 0x000000ffff088224 */ /* 0x004fca00078e002a */
[----:B---3--:R-:W2:Y:S01]  /*4e370*/  @!P0 LDG.E.U8 R12, desc[UR10][R8.64] ;  /* 0x0000000a080c8981 */ /* 0x008ea2000c1e1100 */
[----:B------:R-:W0:Y:S02]  /*4e380*/  S2R R7, SR_TID.X ;  /* 0x0000000000077919 */ /* 0x000e240000002100 */
[----:B0-----:R-:W-:-:S05]  /*4e390*/  LOP3.LUT R7, R7, 0x7f, RZ, 0xc0, !PT ;  /* 0x0000007f07077812 */ /* 0x001fca00078ec0ff */
[----:B------:R0:W-:Y:S04]  /*4e3a0*/  STS.U8 [R7+UR4], R79 ;  /* 0x0000004f07007988 */ /* 0x0001e80008000004 */
[----:B------:R1:W-:Y:S04]  /*4e3b0*/  STS.U8 [R7+UR4+0x400], R80 ;  /* 0x0004005007007988 */ /* 0x0003e80008000004 */
        /* <DEDUP_REMOVED lines=57> */
[----:B--2---:R-:W-:Y:S04]  /*4e750*/  STL [R1+0x340c], R12 ;  /* 0x00340c0c01007387 */ /* 0x004fe80000100800 */
[----:B0-----:R-:W2:Y:S04]  /*4e760*/  LDL.LU R79, [R1+0x36b8] ;  /* 0x0036b800014f7983 */ /* 0x001ea80000300800 */
[----:B-1----:R-:W2:Y:S04]  /*4e770*/  LDL.LU R80, [R1+0x36b4] ;  /* 0x0036b40001507983 */ /* 0x002ea80000300800 */
[----:B---3--:R-:W3:Y:S04]  /*4e780*/  LDL.LU R81, [R1+0x36b0] ;  /* 0x0036b00001517983 */ /* 0x008ee80000300800 */
[----:B----4-:R-:W4:Y:S04]  /*4e790*/  LDL.LU R82, [R1+0x36ac] ;  /* 0x0036ac0001527983 */ /* 0x010f280000300800 */
[----:B------:R-:W2:Y:S04]  /*4e7a0*/  LDL.LU R83, [R1+0x36a8] ;  /* 0x0036a80001537983 */ /* 0x000ea80000300800 */
[----:B------:R-:W3:Y:S04]  /*4e7b0*/  LDL.LU R84, [R1+0x36a4] ;  /* 0x0036a40001547983 */ /* 0x000ee80000300800 */
[----:B------:R-:W4:Y:S04]  /*4e7c0*/  LDL.LU R85, [R1+0x36a0] ;  /* 0x0036a00001557983 */ /* 0x000f280000300800 */
        /* <DEDUP_REMOVED lines=51> */
[----:B------:R-:W3:Y:S04]  /*4eb00*/  LDL.LU R239, [R1+0x35d0] ;  /* 0x0035d00001ef7983 */ /* 0x000ee80000300800 */
[----:B------:R0:W-:Y:S04]  /*4eb10*/  STS.U8 [R7+UR4+0xec00], R137 ;  /* 0x00ec008907007988 */ /* 0x0001e80008000004 */
[----:B------:R1:W-:Y:S04]  /*4eb20*/  STS.U8 [R7+UR4+0xf000], R138 ;  /* 0x00f0008a07007988 */ /* 0x0003e80008000004 */
[----:B------:R1:W-:Y:S04]  /*4eb30*/  STS.U8 [R7+UR4+0xf400], R139 ;  /* 0x00f4008b07007988 */ /* 0x0003e80008000004 */
[----:B------:R1:W-:Y:S04]  /*4eb40*/  STS.U8 [R7+UR4+0xf800], R140 ;  /* 0x00f8008c07007988 */ /* 0x0003e80008000004 */
[----:B------:R1:W-:Y:S04]  /*4eb50*/  STS.U8 [R7+UR4+0xfc00], R141 ;  /* 0x00fc008d07007988 */ /* 0x0003e80008000004 */
[----:B0-----:R-:W2:Y:S04]  /*4eb60*/  LDL.LU R137, [R1+0x35cc] ;  /* 0x0035cc0001897983 */ /* 0x001ea80000300800 */
[----:B-1----:R-:W4:Y:S04]  /*4eb70*/  LDL.LU R138, [R1+0x35c8] ;  /* 0x0035c800018a7983 */ /* 0x002f280000300800 */
[----:B------:R-:W2:Y:S04]  /*4eb80*/  LDL.LU R139, [R1+0x35c4] ;  /* 0x0035c400018b7983 */ /* 0x000ea80000300800 */
[----:B------:R-:W2:Y:S04]  /*4eb90*/  LDL.LU R140, [R1+0x35c0] ;  /* 0x0035c000018c7983 */ /* 0x000ea80000300800 */
[----:B------:R-:W2:Y:S04]  /*4eba0*/  LDL.LU R141, [R1+0x35bc] ;  /* 0x0035bc00018d7983 */ /* 0x000ea80000300800 */
[----:B---3--:R0:W-:Y:S04]  /*4ebb0*/  STS.U8 [R239+UR4+0x80], R142 ;  /* 0x0000808eef007988 */ /* 0x0081e80008000004 */
[----:B------:R1:W-:Y:S04]  /*4ebc0*/  STS.U8 [R239+UR4+0x480], R143 ;  /* 0x0004808fef007988 */ /* 0x0003e80008000004 */
[----:B------:R3:W-:Y:S04]  /*4ebd0*/  STS.U8 [R239+UR4+0x880], R144 ;  /* 0x00088090ef007988 */ /* 0x0007e80008000004 */
[----:B------:R3:W-:Y:S04]  /*4ebe0*/  STS.U8 [R239+UR4+0xc80], R235 ;  /* 0x000c80ebef007988 */ /* 0x0007e80008000004 */
[----:B------:R4:W-:Y:S04]  /*4ebf0*/  STS.U8 [R239+UR4+0x1080], R236 ;  /* 0x001080ecef007988 */ /* 0x0009e80008000004 */
[----:B------:R4:W-:Y:S04]  /*4ec00*/  STS.U8 [R239+UR4+0x1480], R233 ;  /* 0x001480e9ef007988 */ /* 0x0009e80008000004 */
[----:B0-----:R-:W2:Y:S04]  /*4ec10*/  LDL.LU R142, [R1+0x35b8] ;  /* 0x0035b800018e7983 */ /* 0x001ea80000300800 */
[----:B-1----:R-:W2:Y:S04]  /*4ec20*/  LDL.LU R143, [R1+0x35b4] ;  /* 0x0035b400018f7983 */ /* 0x002ea80000300800 */
[----:B---3--:R-:W3:Y:S04]  /*4ec30*/  LDL.LU R144, [R1+0x35b0] ;  /* 0x0035b00001907983 */ /* 0x008ee80000300800 */
[----:B------:R-:W3:Y:S04]  /*4ec40*/  LDL.LU R235, [R1+0x35ac] ;  /* 0x0035ac0001eb7983 */ /* 0x000ee80000300800 */
[----:B----4-:R-:W4:Y:S04]  /*4ec50*/  LDL.LU R236, [R1+0x35a8] ;  /* 0x0035a80001ec7983 */ /* 0x010f280000300800 */
[----:B------:R-:W3:Y:S04]  /*4ec60*/  LDL.LU R233, [R1+0x35a4] ;  /* 0x0035a40001e97983 */ /* 0x000ee80000300800 */
[----:B------:R0:W-:Y:S04]  /*4ec70*/  STS.U8 [R239+UR4+0x1880], R234 ;  /* 0x001880eaef007988 */ /* 0x0001e80008000004 */
[----:B------:R1:W-:Y:S04]  /*4ec80*/  STS.U8 [R239+UR4+0x1c80], R237 ;  /* 0x001c80edef007988 */ /* 0x0003e80008000004 */
[----:B0-----:R-:W2:Y:S04]  /*4ec90*/  LDL.LU R234, [R1+0x35a0] ;  /* 0x0035a00001ea7983 */ /* 0x001ea80000300800 */
[----:B-1----:R-:W4:Y:S04]  /*4eca0*/  LDL.LU R237, [R1+0x359c] ;  /* 0x00359c0001ed7983 */ /* 0x002f280000300800 */
[----:B------:R-:W3:Y:S04]  /*4ecb0*/  LDL R9, [R1+0x1864] ;  /* 0x0018640001097983 */ /* 0x000ee80000100800 */
[----:B------:R-:W3:Y:S01]  /*4ecc0*/  LDL R8, [R1+0x2484] ;  /* 0x0024840001087983 */ /* 0x000ee20000100800 */
[----:B----4-:R-:W-:-:S06]  /*4ecd0*/  PRMT R237, RZ, 0x7610, R237 ;  /* 0x00007610ffed7816 */ /* 0x010fcc00000000ed */
[----:B---3--:R-:W3:Y:S04]  /*4ece0*/  @!P0 LDG.E.U8 R237, desc[UR10][R8.64] ;  /* 0x0000000a08ed8981 */ /* 0x008ee8000c1e1100 */
[----:B------:R0:W-:Y:S04]  /*4ecf0*/  STS.U8 [R239+UR4+0x2480], R27 ;  /* 0x0024801bef007988 */ /* 0x0001e80008000004 */
[----:B------:R1:W-:Y:S04]  /*4ed00*/  STS.U8 [R239+UR4+0x2880], R26 ;  /* 0x0028801aef007988 */ /* 0x0003e80008000004 */
[----:B------:R4:W-:Y:S04]  /*4ed10*/  STS.U8 [R239+UR4+0x2c80], R6 ;  /* 0x002c8006ef007988 */ /* 0x0009e80008000004 */
[----:B------:R2:W-:Y:S04]  /*4ed20*/  STS.U8 [R239+UR4+0x3080], R0 ;  /* 0x00308000ef007988 */ /* 0x0005e80008000004 */
[----:B------:R-:W-:Y:S04]  /*4ed30*/  STS.U8 [R239+UR4+0x2080], R238 ;  /* 0x002080eeef007988 */ /* 0x000fe80008000004 */
[----:B------:R-:W-:Y:S04]  /*4ed40*/  STS.U8 [R239+UR4+0x3480], R252 ;  /* 0x003480fcef007988 */ /* 0x000fe80008000004 */
[----:B------:R-:W-:Y:S04]  /*4ed50*/  STS.U8 [R239+UR4+0x3880], R251 ;  /* 0x003880fbef007988 */ /* 0x000fe80008000004 */
[----:B0-----:R-:W3:Y:S04]  /*4ed60*/  LDL R27, [R1+0x2468] ;  /* 0x00246800011b7983 */ /* 0x001ee80000100800 */
[----:B-1----:R-:W3:Y:S04]  /*4ed70*/  LDL R26, [R1+0x246c] ;  /* 0x00246c00011a7983 */ /* 0x002ee80000100800 */
[----:B------:R-:W3:Y:S04]  /*4ed80*/  LDL.LU R7, [R1+0x121c] ;  /* 0x00121c0001077983 */ /* 0x000ee80000300800 */
[----:B----4-:R-:W4:Y:S04]  /*4ed90*/  LDL.LU R6, [R1+0x1214] ;  /* 0x0012140001067983 */ /* 0x010f280000300800 */
[----:B--2---:R-:W2:Y:S04]  /*4eda0*/  LDL.LU R0, [R1+0x11e8] ;  /* 0x0011e80001007983 */ /* 0x004ea80000300800 */
[----:B------:R-:W-:Y:S04]  /*4edb0*/  STS.U8 [R239+UR4+0x3c80], R250 ;  /* 0x003c80faef007988 */ /* 0x000fe80008000004 */
        /* <DEDUP_REMOVED lines=48> */
[----:B------:R0:W-:Y:S04]  /*4f0c0*/  STL [R1+0x2b44], R239 ;  /* 0x002b44ef01007387 */ /* 0x0001e80000100800 */
[----:B0-----:R-:W4:Y:S04]  /*4f0d0*/  LDL.LU R239, [R1+0x1224] ;  /* 0x0012240001ef7983 */ /* 0x001f280000300800 */
[----:B---3--:R0:W-:Y:S04]  /*4f0e0*/  STL [R1+0x116c], R237 ;  /* 0x00116ced01007387 */ /* 0x0081e80000100800 */
[----:B0-----:R-:W3:Y:S04]  /*4f0f0*/  LDL.LU R237, [R1+0x3598] ;  /* 0x0035980001ed7983 */ /* 0x001ee80000300800 */
[----:B------:R-:W2:Y:S04]  /*4f100*/  LDL R8, [R1+0x1544] ;  /* 0x0015440001087983 */ /* 0x000ea80000100800 */
[----:B------:R-:W2:Y:S01]  /*4f110*/  LDL R9, [R1+0x2480] ;  /* 0x0024800001097983 */ /* 0x000ea20000100800 */
[----:B------:R-:W-:-:S02]  /*4f120*/  PRMT R234, RZ, 0x7610, R234 ;  /* 0x00007610ffea7816 */ /* 0x000fc400000000ea */
[----:B--2---:R-:W-:-:S04]  /*4f130*/  @!P0 LOP3.LUT R9, R9, R8, RZ, 0x3c, !PT ;  /* 0x0000000809098212 */ /* 0x004fc800078e3cff */
[----:B------:R-:W-:-:S04]  /*4f140*/  @!P0 LOP3.LUT R8, R9, R8, RZ, 0x3c, !PT ;  /* 0x0000000809088212 */ /* 0x000fc800078e3cff */
[----:B------:R-:W-:-:S05]  /*4f150*/  @!P0 LOP3.LUT R9, R9, R8, RZ, 0x3c, !PT ;  /* 0x0000000809098212 */ /* 0x000fca00078e3cff */
[----:B------:R-:W2:Y:S04]  /*4f160*/  @!P0 LDG.E.U8 R234, desc[UR10][R8.64] ;  /* 0x0000000a08ea8981 */ /* 0x000ea8000c1e1100 */
[----:B--2---:R0:W-:Y:S04]  /*4f170*/  STL [R1+0x1168], R234 ;  /* 0x001168ea01007387 */ /* 0x0041e80000100800 */
[----:B0-----:R-:W2:Y:S04]  /*4f180*/  LDL.LU R234, [R1+0x3594] ;  /* 0x0035940001ea7983 */ /* 0x001ea80000300800 */
[----:B------:R-:W4:Y:S04]  /*4f190*/  LDL R8, [R1+0x2478] ;  /* 0x0024780001087983 */ /* 0x000f280000100800 */
[----:B------:R-:W4:Y:S01]  /*4f1a0*/  LDL R9, [R1+0x247c] ;  /* 0x00247c0001097983 */ /* 0x000f220000100800 */
[----:B---3--:R-:W-:-:S02]  /*4f1b0*/  PRMT R237, RZ, 0x7610, R237 ;  /* 0x00007610ffed7816 */ /* 0x008fc400000000ed */
[----:B----4-:R-:W-:-:S04]  /*4f1c0*/  @!P0 LOP3.LUT R9, R9, R8, RZ, 0x3c, !PT ;  /* 0x0000000809098212 */ /* 0x010fc800078e3cff */
[----:B------:R-:W-:-:S04]  /*4f1d0*/  @!P0 LOP3.LUT R8, R9, R8, RZ, 0x3c, !PT ;  /* 0x0000000809088212 */ /* 0x000fc800078e3cff */
[----:B------:R-:W-:-:S05]  /*4f1e0*/  @!P0 LOP3.LUT R9, R9, R8, RZ, 0x3c, !PT ;  /* 0x0000000809098212 */ /* 0x000fca00078e3cff */
[----:B------:R-:W3:Y:S04]  /*4f1f0*/  @!P0 LDG.E.U8 R237, desc[UR10][R8.64] ;  /* 0x0000000a08ed8981 */ /* 0x000ee8000c1e1100 */
[----:B---3--:R0:W-:Y:S04]  /*4f200*/  STL [R1+0x1164], R237 ;  /* 0x001164ed01007387 */ /* 0x0081e80000100800 */
[----:B0-----:R-:W3:Y:S04]  /*4f210*/  LDL.LU R237, [R1+0x3590] ;  /* 0x0035900001ed7983 */ /* 0x001ee80000300800 */
[----:B------:R-:W4:Y:S04]  /*4f220*/  LDL R8, [R1+0x2470] ;  /* 0x0024700001087983 */ /* 0x000f280000100800 */
[----:B------:R-:W4:Y:S01]  /*4f230*/  LDL R9, [R1+0x2474] ;  /* 0x0024740001097983 */ /* 0x000f220000100800 */
[----:B------:R-:W-:-:S02]  /*4f240*/  PRMT R138, RZ, 0x7610, R138 ;  /* 0x00007610ff8a7816 */ /* 0x000fc4000000008a */
[----:B----4-:R-:W-:-:S04]  /*4f250*/  @!P0 LOP3.LUT R9, R9, R8, RZ, 0x3c, !PT ;  /* 0x0000000809098212 */ /* 0x010fc800078e3cff */
[----:B------:R-:W-:-:S04]  /*4f260*/  @!P0 LOP3.LUT R8, R9, R8, RZ, 0x3c, !PT ;  /* 0x0000000809088212 */ /* 0x000fc800078e3cff */
[----:B------:R-:W-:-:S05]  /*4f270*/  @!P0 LOP3.LUT R9, R9, R8, RZ, 0x3c, !PT ;  /* 0x0000000809098212 */ /* 0x000fca00078e3cff */
[----:B------:R0:W4:Y:S01]  /*4f280*/  @!P0 LDG.E.U8 R138, desc[UR10][R8.64] ;  /* 0x0000000a088a8981 */ /* 0x000122000c1e1100 */
[----:B------:R-:W-:Y:S01]  /*4f290*/  PRMT R94, RZ, 0x7610, R94 ;  /* 0x00007610ff5e7816 */ /* 0x000fe2000000005e */
[----:B0-----:R-:W-:Y:S02]  /*4f2a0*/  @!P0 IMAD.MOV.U32 R8, RZ, RZ, R26 ;  /* 0x000000ffff088224 */ /* 0x001fe400078e001a */
[----:B------:R-:W-:-:S05]  /*4f2b0*/  @!P0 IMAD.MOV.U32 R9, RZ, RZ, R27 ;  /* 0x000000ffff098224 */ /* 0x000fca00078e001b */
[----:B------:R0:W2:Y:S04]  /*4f2c0*/  @!P0 LDG.E.U8 R94, desc[UR10][R8.64] ;  /* 0x0000000a085e8981 */ /* 0x0000a8000c1e1100 */
[----:B----4-:R-:W-:Y:S04]  /*4f2d0*/  STL [R1+0x3410], R138 ;  /* 0x0034108a01007387 */ /* 0x010fe80000100800 */
[----:B------:R-:W0:Y:S04]  /*4f2e0*/  LDL R8, [R1+0x2448] ;  /* 0x0024480001087983 */ /* 0x000e280000100800 */
[----:B------:R-:W0:Y:S01]  /*4f2f0*/  LDL R9, [R1+0x244c] ;  /* 0x00244c0001097983 */ /* 0x000e220000100800 */
[----:B---3--:R-:W-:-:S03]  /*4f300*/  PRMT R237, RZ, 0x7610, R237 ;  /* 0x00007610ffed7816 */ /* 0x008fc600000000ed */
[----:B------:R-:W3:Y:S04]  /*4f310*/  LDL R27, [R1+0x2428] ;  /* 0x00242800011b7983 */ /* 0x000ee80000100800 */
[----:B------:R-:W4:Y:S01]  /*4f320*/  LDL R26, [R1+0x242c] ;  /* 0x00242c00011a7983 */ /* 0x000f220000100800 */
[----:B0-----:R-:W-:-:S04]  /*4f330*/  @!P0 LOP3.LUT R9, R9, R8, RZ, 0x3c, !PT ;  /* 0x0000000809098212 */ /* 0x001fc800078e3cff */
[----:B------:R-:W-:-:S04]  /*4f340*/  @!P0 LOP3.LUT R8, R9, R8, RZ, 0x3c, !PT ;  /* 0x0000000809088212 */ /* 0x000fc800078e3cff */
[----:B------:R-:W-:-:S05]  /*4f350*/  @!P0 LOP3.LUT R9, R9, R8, RZ, 0x3c, !PT ;  /* 0x0000000809098212 */ /* 0x000fca00078e3cff */
[----:B------:R-:W3:Y:S04]  /*4f360*/  @!P0 LDG.E.U8 R237, desc[UR10][R8.64] ;  /* 0x0000000a08ed8981 */ /* 0x000ee8000c1e1100 */
[----:B--2---:R-:W-:Y:S04]  /*4f370*/  STL [R1+0x3414], R94 ;  /* 0x0034145e01007387 */ /* 0x004fe80000100800 */
[----:B---3--:R0:W-:Y:S04]  /*4f380*/  STL [R1+0x1158], R237 ;  /* 0x001158ed01007387 */ /* 0x0081e80000100800 */
[----:B0-----:R-:W2:Y:S04]  /*4f390*/  LDL.LU R237, [R1+0x358c] ;  /* 0x00358c0001ed7983 */ /* 0x001ea80000300800 */
[----:B------:R-:W3:Y:S04]  /*4f3a0*/  LDL R8, [R1+0x2440] ;  /* 0x0024400001087983 */ /* 0x000ee80000100800 */
[----:B------:R-:W3:Y:S01]  /*4f3b0*/  LDL R9, [R1+0x2444] ;  /* 0x0024440001097983 */ /* 0x000ee20000100800 */
[----:B------:R-:W-:-:S02]  /*4f3c0*/  PRMT R234, RZ, 0x7610, R234 ;  /* 0x00007610ffea7816 */ /* 0x000fc400000000ea */
[----:B---3--:R-:W-:-:S04]  /*4f3d0*/  @!P0 LOP3.LUT R9, R9, R8, RZ, 0x3c, !PT ;  /* 0x0000000809098212 */ /* 0x008fc800078e3cff */
[----:B------:R-:W-:-:S04]  /*4f3e0*/  @!P0 LOP3.LUT R8, R9, R8, RZ, 0x3c, !PT ;  /* 0x0000000809088212 */ /* 0x000fc800078e3cff */
[----:B------:R-:W-:-:S05]  /*4f3f0*/  @!P0 LOP3.LUT R9, R9, R8, RZ, 0x3c, !PT ;  /* 0x0000000809098212 */ /* 0x000fca00078e3cff */
[----:B------:R-:W3:Y:S04]  /*4f400*/  @!P0 LDG.E.U8 R234, desc[UR10][R8.64] ;  /* 0x0000000a08ea8981 */ /* 0x000ee8000c1e1100 */
[----:B---3--:R0:W-:Y:S04]  /*4f410*/  STL [R1+0x1154], R234 ;  /* 0x001154ea01007387 */ /* 0x0081e80000100800 */
[----:B0-----:R-:W3:Y:S04]  /*4f420*/  LDL.LU R234, [R1+0x3588] ;  /* 0x0035880001ea7983 */ /* 0x001ee80000300800 */
[----:B------:R-:W4:Y:S04]  /*4f430*/  LDL R8, [R1+0x2438] ;  /* 0x0024380001087983 */ /* 0x000f280000100800 */
[----:B------:R-:W4:Y:S01]  /*4f440*/  LDL R9, [R1+0x243c] ;  /* 0x00243c0001097983 */ /* 0x000f220000100800 */
[----:B--2---:R-:W-:-:S02]  /*4f450*/  PRMT R237, RZ, 0x7610, R237 ;  /* 0x00007610ffed7816 */ /* 0x004fc400000000ed */
[----:B----4-:R-:W-:-:S04]  /*4f460*/  @!P0 LOP3.LUT R9, R9, R8, RZ, 0x3c, !PT ;  /* 0x0000000809098212 */ /* 0x010fc800078e3cff */
[----:B------:R-:W-:-:S04]  /*4f470*/  @!P0 LOP3.LUT R8, R9, R8, RZ, 0x3c, !PT ;  /* 0x0000000809088212 */ /* 0x000fc800078e3cff */
[----:B------:R-:W-:-:S05]  /*4f480*/  @!P0 LOP3.LUT R9, R9, R8, RZ, 0x3c, !PT ;  /* 0x0000000809098212 */ /* 0x000fca00078e3cff */
[----:B------:R-:W2:Y:S04]  /*4f490*/  @!P0 LDG.E.U8 R237, desc[UR10][R8.64] ;  /* 0x0000000a08ed8981 */ /* 0x000ea8000c1e1100 */
[----:B--2---:R0:W-:Y:S04]  /*4f4a0*/  STL [R1+0x1150], R237 ;  /* 0x001150ed01007387 */ /* 0x0041e80000100800 */
[----:B0-----:R-:W2:Y:S04]  /*4f4b0*/  LDL.LU R237, [R1+0x3584] ;  /* 0x0035840001ed7983 */ /* 0x001ea80000300800 */
        /* <DEDUP_REMOVED lines=10> */
[----:B------:R0:W3:Y:S04]  /*4f560*/  @!P0 LDG.E.U8 R93, desc[UR10][R8.64] ;  /* 0x0000000a085d8981 */ /* 0x0000e8000c1e1100 */
[----:B----4-:R-:W-:Y:S04]  /*4f570*/  STL [R1+0x3418], R137 ;  /* 0x0034188901007387 */ /* 0x010fe80000100800 */
[----:B------:R-:W0:Y:S04]  /*4f580*/  LDL R8, [R1+0x2408] ;  /* 0x0024080001087983 */ /* 0x000e280000100800 */
[----:B------:R-:W0:Y:S01]  /*4f590*/  LDL R9, [R1+0x240c] ;  /* 0x00240c0001097983 */ /* 0x000e220000100800 */
[----:B--2---:R-:W-:-:S03]  /*4f5a0*/  PRMT R237, RZ, 0x7610, R237 ;  /* 0x00007610ffed7816 */ /* 0x004fc600000000ed */
[----:B------:R-:W2:Y:S04]  /*4f5b0*/  LDL R27, [R1+0x23e8] ;  /* 0x0023e800011b7983 */ /* 0x000ea80000100800 */
[----:B------:R-:W4:Y:S01]  /*4f5c0*/  LDL R26, [R1+0x23ec] ;  /* 0x0023ec00011a7983 */ /* 0x000f220000100800 */
[----:B0-----:R-:W-:-:S04]  /*4f5d0*/  @!P0 LOP3.LUT R9, R9, R8, RZ, 0x3c, !PT ;  /* 0x0000000809098212 */ /* 0x001fc800078e3cff */
[----:B------:R-:W-:-:S04]  /*4f5e0*/  @!P0 LOP3.LUT R8, R9, R8, RZ, 0x3c, !PT ;  /* 0x0000000809088212 */ /* 0x000fc800078e3cff */
[----:B------:R-:W-:-:S05]  /*4f5f0*/  @!P0 LOP3.LUT R9, R9, R8, RZ, 0x3c, !PT ;  /* 0x0000000809098212 */ /* 0x000fca00078e3cff */
[----:B------:R-:W2:Y:S04]  /*4f600*/  @!P0 LDG.E.U8 R237, desc[UR10][R8.64] ;  /* 0x0000000a08ed8981 */ /* 0x000ea8000c1e1100 */
[----:B---3--:R-:W-:Y:S04]  /*4f610*/  STL [R1+0x341c], R93 ;  /* 0x00341c5d01007387 */ /* 0x008fe80000100800 */
[----:B--2---:R0:W-:Y:S04]  /*4f620*/  STL [R1+0x1144], R237 ;  /* 0x001144ed01007387 */ /* 0x0041e80000100800 */
        /* <DEDUP_REMOVED lines=350> */
[----:B------:R-:W4:Y:S04]  /*50c10*/  @!P0 LDG.E.U8 R234, desc[UR10][R8.64] ;  /* 0x0000000a08ea8981 */ /* 0x000f28000c1e1100 */
[----:B---3--:R0:W-:Y:S04]  /*50c20*/  STL [R1+0x10a0], R25 ;  /* 0x0010a01901007387 */ /* 0x0081e80000100800 */
[----:B0-----:R-:W3:Y:S04]  /*50c30*/  LDL R25, [R1+0x21c4] ;  /* 0x0021c40001197983 */ /* 0x001ee80000100800 */
[----:B----4-:R0:W-:Y:S04]  /*50c40*/  STL [R1+0x109c], R234 ;  /* 0x00109cea01007387 */ /* 0x0101e80000100800 */
[----:B0-----:R-:W4:Y:S04]  /*50c50*/  LDL.LU R234, [R1+0x351c] ;  /* 0x00351c0001ea7983 */ /* 0x001f280000300800 */
[----:B------:R-:W2:Y:S04]  /*50c60*/  LDL R8, [R1+0x21f0] ;  /* 0x0021f00001087983 */ /* 0x000ea80000100800 */
[----:B------:R-:W2:Y:S01]  /*50c70*/  LDL R9, [R1+0x21f4] ;  /* 0x0021f40001097983 */ /* 0x000ea20000100800 */
[----:B------:R-:W-:-:S02]  /*50c80*/  PRMT R128, RZ, 0x7610, R128 ;  /* 0x00007610ff807816 */ /* 0x000fc40000000080 */
[----:B--2---:R-:W-:-:S04]  /*50c90*/  @!P0 LOP3.LUT R9, R9, R8, RZ, 0x3c, !PT ;  /* 0x0000000809098212 */ /* 0x004fc800078e3cff */
[----:B------:R-:W-:-:S04]  /*50ca0*/  @!P0 LOP3.LUT R8, R9, R8, RZ, 0x3c, !PT ;  /* 0x0000000809088212 */ /* 0x000fc800078e3cff */
[----:B------:R-:W-:-:S05]  /*50cb0*/  @!P0 LOP3.LUT R9, R9, R8, RZ, 0x3c, !PT ;  /* 0x0000000809098212 */ /* 0x000fca00078e3cff */
[----:B------:R0:W2:Y:S01]  /*50cc0*/  @!P0 LDG.E.U8 R128, desc[UR10][R8.64] ;  /* 0x0000000a08808981 */ /* 0x0000a2000c1e1100 */
[----:B------:R-:W-:Y:S01]  /*50cd0*/  PRMT R84, RZ, 0x7610, R84 ;  /* 0x00007610ff547816 */ /* 0x000fe20000000054 */
[----:B0-----:R-:W-:Y:S02]  /*50ce0*/  @!P0 IMAD.MOV.U32 R8, RZ, RZ, R26 ;  /* 0x000000ffff088224 */ /* 0x001fe400078e001a */
[----:B------:R-:W-:-:S05]  /*50cf0*/  @!P0 IMAD.MOV.U32 R9, RZ, RZ, R27 ;  /* 0x000000ffff098224 */ /* 0x000fca00078e001b */
[----:B------:R0:W3:Y:S04]  /*50d00*/  @!P0 LDG.E.U8 R84, desc[UR10][R8.64] ;  /* 0x0000000a08548981 */ /* 0x0000e8000c1e1100 */
[----:B--2---:R-:W-:Y:S04]  /*50d10*/  STL [R1+0x3460], R128 ;  /* 0x0034608001007387 */ /* 0x004fe80000100800 */
[----:B------:R-:W0:Y:S04]  /*50d20*/  LDL R8, [R1+0x21c8] ;  /* 0x0021c80001087983 */ /* 0x000e280000100800 */
[----:B------:R-:W0:Y:S01]  /*50d30*/  LDL R9, [R1+0x21cc] ;  /* 0x0021cc0001097983 */ /* 0x000e220000100800 */
[----:B------:R-:W-:-:S03]  /*50d40*/  PRMT R233, RZ, 0x7610, R233 ;  /* 0x00007610ffe97816 */ /* 0x000fc600000000e9 */
[----:B------:R-:W2:Y:S04]  /*50d50*/  LDL R27, [R1+0x21a8] ;  /* 0x0021a800011b7983 */ /* 0x000ea80000100800 */
[----:B------:R-:W4:Y:S01]  /*50d60*/  LDL R26, [R1+0x21ac] ;  /* 0x0021ac00011a7983 */ /* 0x000f220000100800 */
[----:B0-----:R-:W-:-:S04]  /*50d70*/  @!P0 LOP3.LUT R9, R9, R8, RZ, 0x3c, !PT ;  /* 0x0000000809098212 */ /* 0x001fc800078e3cff */
[----:B------:R-:W-:-:S04]  /*50d80*/  @!P0 LOP3.LUT R8, R9, R8, RZ, 0x3c, !PT ;  /* 0x0000000809088212 */ /* 0x000fc800078e3cff */
[----:B------:R-:W-:-:S05]  /*50d90*/  @!P0 LOP3.LUT R9, R9, R8, RZ, 0x3c, !PT ;  /* 0x0000000809098212 */ /* 0x000fca00078e3cff */
[----:B------:R-:W2:Y:S04]  /*50da0*/  @!P0 LDG.E.U8 R233, desc[UR10][R8.64] ;  /* 0x0000000a08e98981 */ /* 0x000ea8000c1e1100 */
[----:B---3--:R-:W-:Y:S01]  /*50db0*/  STL [R1+0x3464], R84 ;  /* 0x0034645401007387 */ /* 0x008fe20000100800 */
[----:B------:R-:W-:-:S03]  /*50dc0*/  PRMT R5, RZ, 0x7610, R5 ;  /* 0x00007610ff057816 */ /* 0x000fc60000000005 */
[----:B--2---:R0:W-:Y:S04]  /*50dd0*/  STL [R1+0x1090], R233 ;  /* 0x001090e901007387 */ /* 0x0041e80000100800 */
[----:B0-----:R-:W2:Y:S04]  /*50de0*/  LDL.LU R233, [R1+0x3518] ;  /* 0x0035180001e97983 */ /* 0x001ea80000300800 */
[----:B------:R-:W3:Y:S01]  /*50df0*/  LDL R9, [R1+0x21c0] ;  /* 0x0021c00001097983 */ /* 0x000ee20000100800 */
[----:B------:R-:W-:Y:S01]  /*50e00*/  @!P0 IMAD.MOV.U32 R8, RZ, RZ, R25 ;  /* 0x000000ffff088224 */ /* 0x000fe200078e0019 */
[----:B------:R-:W-:-:S02]  /*50e10*/  PRMT R236, RZ, 0x7610, R236 ;  /* 0x00007610ffec7816 */ /* 0x000fc400000000ec */
[----:B------:R-:W2:Y:S04]  /*50e20*/  LDL R25, [R1+0x2180] ;  /* 0x0021800001197983 */ /* 0x000ea80000100800 */
[----:B---3--:R0:W3:Y:S04]  /*50e30*/  @!P0 LDG.E.U8 R5, desc[UR10][R8.64] ;  /* 0x0000000a08058981 */ /* 0x0080e8000c1e1100 */
[----:B------:R-:W0:Y:S04]  /*50e40*/  LDL R8, [R1+0x21b8] ;  /* 0x0021b80001087983 */ /* 0x000e280000100800 */
[----:B------:R-:W0:Y:S02]  /*50e50*/  LDL R9, [R1+0x21bc] ;  /* 0x0021bc0001097983 */ /* 0x000e240000100800 */
        /* <DEDUP_REMOVED lines=18> */
[----:B------:R0:W4:Y:S01]  /*50f80*/  @!P0 LDG.E.U8 R83, desc[UR10][R8.64] ;  /* 0x0000000a08538981 */ /* 0x000122000c1e1100 */
[----:B------:R-:W1:Y:S03]  /*50f90*/  S2R R238, SR_TID.X ;  /* 0x0000000000ee7919 */ /* 0x000e660000002100 */
[----:B--2---:R-:W-:Y:S04]  /*50fa0*/  STL [R1+0x3468], R127 ;  /* 0x0034687f01007387 */ /* 0x004fe80000100800 */
[----:B------:R-:W0:Y:S04]  /*50fb0*/  LDL R8, [R1+0x2188] ;  /* 0x0021880001087983 */ /* 0x000e280000100800 */
[----:B------:R-:W0:Y:S01]  /*50fc0*/  LDL R9, [R1+0x218c] ;  /* 0x00218c0001097983 */ /* 0x000e220000100800 */
[----:B-1----:R-:W-:-:S02]  /*50fd0*/  LOP3.LUT R238, R238, 0x7f, RZ, 0xc0, !PT ;  /* 0x0000007feeee7812 */ /* 0x002fc400078ec0ff */
[----:B------:R-:W-:Y:S01]  /*50fe0*/  PRMT R235, RZ, 0x7610, R235 ;  /* 0x00007610ffeb7816 */ /* 0x000fe200000000eb */
[----:B------:R-:W2:Y:S04]  /*50ff0*/  LDL R27, [R1+0x2168] ;  /* 0x00216800011b7983 */ /* 0x000ea80000100800 */
[----:B------:R-:W2:Y:S01]  /*51000*/  LDL R26, [R1+0x216c] ;  /* 0x00216c00011a7983 */ /* 0x000ea20000100800 */
[----:B------:R-:W-:-:S05]  /*51010*/  LOP3.LUT R238, R238, 0x20, RZ, 0x3c, !PT ;  /* 0x00000020eeee7812 */ /* 0x000fca00078e3cff */
        /* <DEDUP_REMOVED lines=54> */
[----:B------:R1:W-:Y:S02]  /*51380*/  STS.U8 [R238+UR4+0xd900], R2 ;  /* 0x00d90002ee007988 */ /* 0x0003e40008000004 */
[----:B-1----:R-:W-:-:S02]  /*51390*/  PRMT R238, RZ, 0x7610, R238 ;  /* 0x00007610ffee7816 */ /* 0x002fc400000000ee */
[----:B0-----:R-:W-:-:S04]  /*513a0*/  @!P0 LOP3.LUT R9, R9, R8, RZ, 0x3c, !PT ;  /* 0x0000000809098212 */ /* 0x001fc800078e3cff */
[----:B------:R-:W-:-:S04]  /*513b0*/  @!P0 LOP3.LUT R8, R9, R8, RZ, 0x3c, !PT ;  /* 0x0000000809088212 */ /* 0x000fc800078e3cff */
[----:B------:R-:W-:-:S05]  /*513c0*/  @!P0 LOP3.LUT R9, R9, R8, RZ, 0x3c, !PT ;  /* 0x0000000809098212 */ /* 0x000fca00078e3cff */
[----:B------:R3:W2:Y:S02]  /*513d0*/  @!P0 LDG.E.U8 R235, desc[UR10][R8.64] ;  /* 0x0000000a08eb8981 */ /* 0x0006a4000c1e1100 */
[----:B---3--:R-:W-:Y:S02]  /*513e0*/  @!P0 IMAD.MOV.U32 R8, RZ, RZ, R5 ;  /* 0x000000ffff088224 */ /* 0x008fe400078e0005 */
[----:B------:R-:W-:-:S05]  /*513f0*/  @!P0 IMAD.MOV.U32 R9, RZ, RZ, R25 ;  /* 0x000000ffff098224 */ /* 0x000fca00078e0019 */
[----:B------:R-:W3:Y:S04]  /*51400*/  @!P0 LDG.E.U8 R238, desc[UR10][R8.64] ;  /* 0x0000000a08ee8981 */ /* 0x000ee8000c1e1100 */
[----:B----4-:R-:W-:Y:S04]  /*51410*/  STL [R1+0x346c], R83 ;  /* 0x00346c5301007387 */ /* 0x010fe80000100800 */
[----:B--2---:R0:W-:Y:S04]  /*51420*/  STL [R1+0x107c], R235 ;  /* 0x00107ceb01007387 */ /* 0x0041e80000100800 */
[----:B0-----:R-:W2:Y:S04]  /*51430*/  LDL.LU R235, [R1+0x3510] ;  /* 0x0035100001eb7983 */ /* 0x001ea80000300800 */
[----:B------:R-:W4:Y:S04]  /*51440*/  LDL R25, [R1+0x2148] ;  /* 0x0021480001197983 */ /* 0x000f280000100800 */
[----:B------:R-:W2:Y:S04]  /*51450*/  LDL R5, [R1+0x214c] ;  /* 0x00214c0001057983 */ /* 0x000ea80000100800 */
[----:B---3--:R-:W-:Y:S04]  /*51460*/  STL [R1+0x1078], R238 ;  /* 0x001078ee01007387 */ /* 0x008fe80000100800 */
        /* <DEDUP_REMOVED lines=16> */
[----:B0-----:R-:W-:Y:S02]  /*51570*/  @!P0 IMAD.MOV.U32 R8, RZ, RZ, R26 ;  /* 0x000000ffff088224 */ /* 0x001fe400078e001a */
[----:B------:R-:W-:-:S05]  /*51580*/  @!P0 IMAD.MOV.U32 R9, RZ, RZ, R27 ;  /* 0x000000ffff098224 */ /* 0x000fca00078e001b */
[----:B------:R2:W3:Y:S02]  /*51590*/  @!P0 LDG.E.U8 R82, desc[UR10][R8.64] ;  /* 0x0000000a08528981 */ /* 0x0004e4000c1e1100 */
[----:B--2---:R-:W-:Y:S02]  /*515a0*/  @!P0 IMAD.MOV.U32 R8, RZ, RZ, R5 ;  /* 0x000000ffff088224 */ /* 0x004fe400078e0005 */
[----:B----4-:R-:W-:-:S05]  /*515b0*/  @!P0 IMAD.MOV.U32 R9, RZ, RZ, R25 ;  /* 0x000000ffff098224 */ /* 0x010fca00078e0019 */
[----:B------:R-:W2:Y:S04]  /*515c0*/  @!P0 LDG.E.U8 R237, desc[UR10][R8.64] ;  /* 0x0000000a08ed8981 */ /* 0x000ea8000c1e1100 */
[----:B---3--:R-:W-:Y:S04]  /*515d0*/  STL [R1+0x3470], R127 ;  /* 0x0034707f01007387 */ /* 0x008fe80000100800 */
[----:B------:R-:W-:Y:S04]  /*515e0*/  STL [R1+0x3474], R126 ;  /* 0x0034747e01007387 */ /* 0x000fe80000100800 */
[----:B------:R-:W3:Y:S04]  /*515f0*/  LDL R27, [R1+0x2130] ;  /* 0x00213000011b7983 */ /* 0x000ee80000100800 */
[----:B------:R-:W4:Y:S04]  /*51600*/  LDL R26, [R1+0x2134] ;  /* 0x00213400011a7983 */ /* 0x000f280000100800 */
[----:B------:R-:W-:Y:S04]  /*51610*/  STL [R1+0x3478], R82 ;  /* 0x0034785201007387 */ /* 0x000fe80000100800 */
[----:B------:R-:W3:Y:S04]  /*51620*/  LDL R25, [R1+0x2128] ;  /* 0x0021280001197983 */ /* 0x000ee80000100800 */
[----:B------:R-:W3:Y:S04]  /*51630*/  LDL R5, [R1+0x212c] ;  /* 0x00212c0001057983 */ /* 0x000ee80000100800 */
[----:B--2---:R-:W-:Y:S04]  /*51640*/  STL [R1+0x1068], R237 ;  /* 0x001068ed01007387 */ /* 0x004fe80000100800 */
[----:B------:R-:W2:Y:S04]  /*51650*/  LDL R8, [R1+0x2140] ;  /* 0x0021400001087983 */ /* 0x000ea80000100800 */
[----:B------:R-:W2:Y:S01]  /*51660*/  LDL R9, [R1+0x2144] ;  /* 0x0021440001097983 */ /* 0x000ea20000100800 */
[----:B------:R-:W-:-:S02]  /*51670*/  PRMT R4, RZ, 0x7610, R4 ;  /* 0x00007610ff047816 */ /* 0x000fc40000000004 */
[----:B--2---:R-:W-:-:S04]  /*51680*/  @!P0 LOP3.LUT R9, R9, R8, RZ, 0x3c, !PT ;  /* 0x0000000809098212 */ /* 0x004fc800078e3cff */
        /* <DEDUP_REMOVED lines=11> */
[----:B----4-:R-:W-:Y:S02]  /*51740*/  @!P0 IMAD.MOV.U32 R8, RZ, RZ, R26 ;  /* 0x000000ffff088224 */ /* 0x010fe400078e001a */
[----:B---3--:R-:W-:-:S05]  /*51750*/  @!P0 IMAD.MOV.U32 R9, RZ, RZ, R27 ;  /* 0x000000ffff098224 */ /* 0x008fca00078e001b */
[----:B------:R0:W3:Y:S01]  /*51760*/  @!P0 LDG.E.U8 R125, desc[UR10][R8.64] ;  /* 0x0000000a087d8981 */ /* 0x0000e2000c1e1100 */
[----:B------:R-:W-:-:S03]  /*51770*/  PRMT R81, RZ, 0x7610, R81 ;  /* 0x00007610ff517816 */ /* 0x000fc60000000051 */
[----:B--2---:R1:W-:Y:S01]  /*51780*/  STL [R1+0x1064], R4 ;  /* 0x0010640401007387 */ /* 0x0043e20000100800 */
[----:B0-----:R-:W-:Y:S02]  /*51790*/  @!P0 IMAD.MOV.U32 R8, RZ, RZ, R5 ;  /* 0x000000ffff088224 */ /* 0x001fe400078e0005 */
[----:B------:R-:W-:Y:S01]  /*517a0*/  @!P0 IMAD.MOV.U32 R9, RZ, RZ, R25 ;  /* 0x000000ffff098224 */ /* 0x000fe200078e0019 */
[----:B-1----:R-:W2:Y:S04]  /*517b0*/  LDL R4, [R1+0x210c] ;  /* 0x00210c0001047983 */ /* 0x002ea80000100800 */
[----:B------:R2:W4:Y:S04]  /*517c0*/  @!P0 LDG.E.U8 R81, desc[UR10][R8.64] ;  /* 0x0000000a08518981 */ /* 0x000528000c1e1100 */
[----:B------:R-:W-:Y:S04]  /*517d0*/  STL [R1+0x347c], R84 ;  /* 0x00347c5401007387 */ /* 0x000fe80000100800 */
[----:B------:R-:W4:Y:S04]  /*517e0*/  LDL R27, [R1+0x20f8] ;  /* 0x0020f800011b7983 */ /* 0x000f280000100800 */
[----:B------:R-:W4:Y:S04]  /*517f0*/  LDL R26, [R1+0x20fc] ;  /* 0x0020fc00011a7983 */ /* 0x000f280000100800 */
[----:B---3--:R-:W-:Y:S04]  /*51800*/  STL [R1+0x3480], R125 ;  /* 0x0034807d01007387 */ /* 0x008fe80000100800 */
[----:B------:R-:W3:Y:S01]  /*51810*/  LDL R9, [R1+0x2108] ;  /* 0x0021080001097983 */ /* 0x000ee20000100800 */
[----:B------:R-:W-:-:S03]  /*51820*/  PRMT R3, RZ, 0x7610, R3 ;  /* 0x00007610ff037816 */ /* 0x000fc60000000003 */
[----:B------:R-:W3:Y:S04]  /*51830*/  LDL R25, [R1+0x20f0] ;  /* 0x0020f00001197983 */ /* 0x000ee80000100800 */
[----:B------:R-:W3:Y:S01]  /*51840*/  LDL R5, [R1+0x20f4] ;  /* 0x0020f40001057983 */ /* 0x000ee20000100800 */
[----:B--2---:R-:W-:-:S03]  /*51850*/  @!P0 IMAD.MOV.U32 R8, RZ, RZ, R4 ;  /* 0x000000ffff088224 */ /* 0x004fc600078e0004 */
[----:B----4-:R-:W-:Y:S01]  /*51860*/  STL [R1+0x3484], R81 ;  /* 0x0034845101007387 */ /* 0x010fe20000100800 */
[----:B------:R-:W-:Y:S02]  /*51870*/  PRMT R49, RZ, 0x7610, R49 ;  /* 0x00007610ff317816 */ /* 0x000fe40000000031 */
[----:B------:R-:W-:Y:S01]  /*51880*/  PRMT R128, RZ, 0x7610, R128 ;  /* 0x00007610ff807816 */ /* 0x000fe20000000080 */
[----:B------:R-:W2:Y:S04]  /*51890*/  LDL R4, [R1+0x20e8] ;  /* 0x0020e80001047983 */ /* 0x000ea80000100800 */
[----:B---3--:R0:W3:Y:S04]  /*518a0*/  @!P0 LDG.E.U8 R3, desc[UR10][R8.64] ;  /* 0x0000000a08038981 */ /* 0x0080e8000c1e1100 */
[----:B------:R-:W0:Y:S04]  /*518b0*/  LDL R8, [R1+0x2100] ;  /* 0x0021000001087983 */ /* 0x000e280000100800 */
[----:B------:R-:W0:Y:S01]  /*518c0*/  LDL R9, [R1+0x2104] ;  /* 0x0021040001097983 */ /* 0x000e220000100800 */
[----:B------:R-:W-:-:S02]  /*518d0*/  PRMT R124, RZ, 0x7610, R124 ;  /* 0x00007610ff7c7816 */ /* 0x000fc4000000007c */
[----:B0-----:R-:W-:-:S04]  /*518e0*/  @!P0 LOP3.LUT R9, R9, R8, RZ, 0x3c, !PT ;  /* 0x0000000809098212 */ /* 0x001fc800078e3cff */
[----:B------:R-:W-:-:S04]  /*518f0*/  @!P0 LOP3.LUT R8, R9, R8, RZ, 0x3c, !PT ;  /* 0x0000000809088212 */ /* 0x000fc800078e3cff */
[----:B------:R-:W-:-:S05]  /*51900*/  @!P0 LOP3.LUT R9, R9, R8, RZ, 0x3c, !PT ;  /* 0x0000000809098212 */ /* 0x000fca00078e3cff */
[----:B------:R0:W4:Y:S04]  /*51910*/  @!P0 LDG.E.U8 R49, desc[UR10][R8.64] ;  /* 0x0000000a08318981 */ /* 0x000128000c1e1100 */
[----:B---3--:R1:W-:Y:S01]  /*51920*/  STL [R1+0x1054], R3 ;  /* 0x0010540301007387 */ /* 0x0083e20000100800 */
[----:B0-----:R-:W-:Y:S02]  /*51930*/  @!P0 IMAD.MOV.U32 R8, RZ, RZ, R26 ;  /* 0x000000ffff088224 */ /* 0x001fe400078e001a */
[----:B------:R-:W-:Y:S01]  /*51940*/  @!P0 IMAD.MOV.U32 R9, RZ, RZ, R27 ;  /* 0x000000ffff098224 */ /* 0x000fe200078e001b */
[----:B-1----:R-:W3:Y:S04]  /*51950*/  LDL R3, [R1+0x20ec] ;  /* 0x0020ec0001037983 */ /* 0x002ee80000100800 */
[----:B------:R0:W3:Y:S02]  /*51960*/  @!P0 LDG.E.U8 R128, desc[UR10][R8.64] ;  /* 0x0000000a08808981 */ /* 0x0000e4000c1e1100 */
[----:B0-----:R-:W-:-:S02]  /*51970*/  @!P0 IMAD.MOV.U32 R8, RZ, RZ, R5 ;  /* 0x000000ffff088224 */ /* 0x001fc400078e0005 */
[----:B------:R-:W-:-:S05]  /*51980*/  @!P0 IMAD.MOV.U32 R9, RZ, RZ, R25 ;  /* 0x000000ffff098224 */ /* 0x000fca00078e0019 */
[----:B------:R2:W3:Y:S01]  /*51990*/  @!P0 LDG.E.U8 R124, desc[UR10][R8.64] ;  /* 0x0000000a087c8981 */ /* 0x0004e2000c1e1100 */
[----:B------:R-:W-:Y:S01]  /*519a0*/  PRMT R80, RZ, 0x7610, R80 ;  /* 0x00007610ff507816 */ /* 0x000fe20000000050 */
[----:B--2---:R-:W-:Y:S02]  /*519b0*/  @!P0 IMAD.MOV.U32 R9, RZ, RZ, R4 ;  /* 0x000000ffff098224 */ /* 0x004fe400078e0004 */
[----:B----4-:R0:W-:Y:S04]  /*519c0*/  STL [R1+0x1050], R49 ;  /* 0x0010503101007387 */ /* 0x0101e80000100800 */
[----:B------:R-:W2:Y:S04]  /*519d0*/  LDL R27, [R1+0x20c0] ;  /* 0x0020c000011b7983 */ /* 0x000ea80000100800 */
[----:B------:R-:W4:Y:S04]  /*519e0*/  LDL R26, [R1+0x20c4] ;  /* 0x0020c400011a7983 */ /* 0x000f280000100800 */
[----:B0-----:R-:W2:Y:S01]  /*519f0*/  LDL R49, [R1+0x20cc] ;  /* 0x0020cc0001317983 */ /* 0x001ea20000100800 */
[----:B---3--:R-:W-:-:S03]  /*51a00*/  @!P0 IMAD.MOV.U32 R8, RZ, RZ, R3 ;  /* 0x000000ffff088224 */ /* 0x008fc600078e0003 */
[----:B------:R-:W-:Y:S04]  /*51a10*/  STL [R1+0x3488], R128 ;  /* 0x0034888001007387 */ /* 0x000fe80000100800 */
[----:B------:R-:W3:Y:S04]  /*51a20*/  LDL R25, [R1+0x20b8] ;  /* 0x0020b80001197983 */ /* 0x000ee80000100800 */
[----:B------:R-:W3:Y:S04]  /*51a30*/  LDL R5, [R1+0x20bc] ;  /* 0x0020bc0001057983 */ /* 0x000ee80000100800 */
[----:B------:R2:W3:Y:S04]  /*51a40*/  @!P0 LDG.E.U8 R80, desc[UR10][R8.64] ;  /* 0x0000000a08508981 */ /* 0x0004e8000c1e1100 */
[----:B------:R-:W-:Y:S04]  /*51a50*/  STL [R1+0x348c], R124 ;  /* 0x00348c7c01007387 */ /* 0x000fe80000100800 */
[----:B------:R-:W4:Y:S01]  /*51a60*/  LDL R9, [R1+0x20c8] ;  /* 0x0020c80001097983 */ /* 0x000f220000100800 */
[----:B------:R-:W-:-:S02]  /*51a70*/  PRMT R48, RZ, 0x7610, R48 ;  /* 0x00007610ff307816 */ /* 0x000fc40000000030 */
[----:B------:R-:W-:Y:S01]  /*51a80*/  PRMT R47, RZ, 0x7610, R47 ;  /* 0x00007610ff2f7816 */ /* 0x000fe2000000002f */
[----:B------:R-:W3:Y:S04]  /*51a90*/  LDL R4, [R1+0x20b0] ;  /* 0x0020b00001047983 */ /* 0x000ee80000100800 */
[----:B------:R-:W3:Y:S01]  /*51aa0*/  LDL R3, [R1+0x20b4] ;  /* 0x0020b40001037983 */ /* 0x000ee20000100800 */
[----:B------:R-:W-:Y:S01]  /*51ab0*/  PRMT R85, RZ, 0x7610, R85 ;  /* 0x00007610ff557816 */ /* 0x000fe20000000055 */
[----:B--2---:R-:W-:-:S05]  /*51ac0*/  @!P0 IMAD.MOV.U32 R8, RZ, RZ, R49 ;  /* 0x000000ffff088224 */ /* 0x004fca00078e0031 */
[----:B----4-:R0:W2:Y:S02]  /*51ad0*/  @!P0 LDG.E.U8 R48, desc[UR10][R8.64] ;  /* 0x0000000a08308981 */ /* 0x0100a4000c1e1100 */
[----:B0-----:R-:W-:Y:S02]  /*51ae0*/  @!P0 IMAD.MOV.U32 R8, RZ, RZ, R26 ;  /* 0x000000ffff088224 */ /* 0x001fe400078e001a */
[----:B------:R-:W-:-:S05]  /*51af0*/  @!P0 IMAD.MOV.U32 R9, RZ, RZ, R27 ;  /* 0x000000ffff098224 */ /* 0x000fca00078e001b */
[----:B------:R0:W4:Y:S04]  /*51b00*/  @!P0 LDG.E.U8 R47, desc[UR10][R8.64] ;  /* 0x0000000a082f8981 */ /* 0x000128000c1e1100 */
[----:B---3--:R-:W-:Y:S04]  /*51b10*/  STL [R1+0x3490], R80 ;  /* 0x0034905001007387 */ /* 0x008fe80000100800 */
[----:B------:R-:W3:Y:S04]  /*51b20*/  LDL R27, [R1+0x20a8] ;  /* 0x0020a800011b7983 */ /* 0x000ee80000100800 */
[----:B------:R-:W3:Y:S01]  /*51b30*/  LDL R26, [R1+0x20ac] ;  /* 0x0020ac00011a7983 */ /* 0x000ee20000100800 */
[----:B0-----:R-:W-:-:S02]  /*51b40*/  @!P0 IMAD.MOV.U32 R8, RZ, RZ, R5 ;  /* 0x000000ffff088224 */ /* 0x001fc400078e0005 */
[----:B------:R-:W-:-:S05]  /*51b50*/  @!P0 IMAD.MOV.U32 R9, RZ, RZ, R25 ;  /* 0x000000ffff098224 */ /* 0x000fca00078e0019 */
[----:B------:R0:W3:Y:S01]  /*51b60*/  @!P0 LDG.E.U8 R85, desc[UR10][R8.64] ;  /* 0x0000000a08558981 */ /* 0x0000e2000c1e1100 */
[----:B------:R-:W-:Y:S01]  /*51b70*/  PRMT R123, RZ, 0x7610, R123 ;  /* 0x00007610ff7b7816 */ /* 0x000fe2000000007b */
[----:B0-----:R-:W-:Y:S02]  /*51b80*/  @!P0 IMAD.MOV.U32 R8, RZ, RZ, R3 ;  /* 0x000000ffff088224 */ /* 0x001fe400078e0003 */
[----:B------:R-:W-:-:S05]  /*51b90*/  @!P0 IMAD.MOV.U32 R9, RZ, RZ, R4 ;  /* 0x000000ffff098224 */ /* 0x000fca00078e0004 */
[----:B------:R3:W3:Y:S01]  /*51ba0*/  @!P0 LDG.E.U8 R123, desc[UR10][R8.64] ;  /* 0x0000000a087b8981 */ /* 0x0006e2000c1e1100 */
[----:B------:R-:W-:-:S03]  /*51bb0*/  PRMT R79, RZ, 0x7610, R79 ;  /* 0x00007610ff4f7816 */ /* 0x000fc6000000004f */
[----:B--2---:R0:W-:Y:S04]  /*51bc0*/  STL [R1+0x1040], R48 ;  /* 0x0010403001007387 */ /* 0x0041e80000100800 */
[----:B0-----:R-:W2:Y:S04]  /*51bd0*/  LDL R48, [R1+0x2088] ;  /* 0x0020880001307983 */ /* 0x001ea80000100800 */
[----:B----4-:R0:W-:Y:S04]  /*51be0*/  STL [R1+0x103c], R47 ;  /* 0x00103c2f01007387 */ /* 0x0101e80000100800 */
[----:B------:R-:W4:Y:S04]  /*51bf0*/  LDL R25, [R1+0x2080] ;  /* 0x0020800001197983 */ /* 0x000f280000100800 */
[----:B------:R-:W4:Y:S04]  /*51c00*/  LDL R5, [R1+0x2084] ;  /* 0x0020840001057983 */ /* 0x000f280000100800 */
[----:B0-----:R-:W4:Y:S01]  /*51c10*/  LDL R47, [R1+0x208c] ;  /* 0x00208c00012f7983 */ /* 0x001f220000100800 */
[----:B---3--:R-:W-:-:S02]  /*51c20*/  @!P0 IMAD.MOV.U32 R8, RZ, RZ, R26 ;  /* 0x000000ffff088224 */ /* 0x008fc400078e001a */
[----:B------:R-:W-:Y:S01]  /*51c30*/  @!P0 IMAD.MOV.U32 R9, RZ, RZ, R27 ;  /* 0x000000ffff098224 */ /* 0x000fe200078e001b */
[----:B------:R-:W-:Y:S04]  /*51c40*/  STL [R1+0x3494], R85 ;  /* 0x0034945501007387 */ /* 0x000fe80000100800 */
[----:B------:R-:W3:Y:S04]  /*51c50*/  LDL R4, [R1+0x2078] ;  /* 0x0020780001047983 */ /* 0x000ee80000100800 */
[----:B------:R-:W3:Y:S04]  /*51c60*/  LDL R3, [R1+0x207c] ;  /* 0x00207c0001037983 */ /* 0x000ee80000100800 */
[----:B------:R2:W3:Y:S01]  /*51c70*/  @!P0 LDG.E.U8 R79, desc[UR10][R8.64] ;  /* 0x0000000a084f8981 */ /* 0x0004e2000c1e1100 */
[----:B------:R-:W-:-:S02]  /*51c80*/  PRMT R45, RZ, 0x7610, R45 ;  /* 0x00007610ff2d7816 */ /* 0x000fc4000000002d */
[----:B------:R-:W-:Y:S01]  /*51c90*/  PRMT R44, RZ, 0x7610, R44 ;  /* 0x00007610ff2c7816 */ /* 0x000fe2000000002c */
[----:B------:R-:W-:Y:S04]  /*51ca0*/  STL [R1+0x3498], R123 ;  /* 0x0034987b01007387 */ /* 0x000fe80000100800 */
[----:B------:R-:W3:Y:S04]  /*51cb0*/  LDL R27, [R1+0x2070] ;  /* 0x00207000011b7983 */ /* 0x000ee80000100800 */
[----:B------:R-:W3:Y:S01]  /*51cc0*/  LDL R26, [R1+0x2074] ;  /* 0x00207400011a7983 */ /* 0x000ee20000100800 */
[----:B------:R-:W-:Y:S01]  /*51cd0*/  PRMT R129, RZ, 0x7610, R129 ;  /* 0x00007610ff817816 */ /* 0x000fe20000000081 */
[----:B--2---:R-:W-:-:S02]  /*51ce0*/  @!P0 IMAD.MOV.U32 R9, RZ, RZ, R48 ;  /* 0x000000ffff098224 */ /* 0x004fc400078e0030 */
[----:B----4-:R-:W-:-:S05]  /*51cf0*/  @!P0 IMAD.MOV.U32 R8, RZ, RZ, R47 ;  /* 0x000000ffff088224 */ /* 0x010fca00078e002f */
[----:B------:R0:W2:Y:S02]  /*51d00*/  @!P0 LDG.E.U8 R45, desc[UR10][R8.64] ;  /* 0x0000000a082d8981 */ /* 0x0000a4000c1e1100 */
        /* <DEDUP_REMOVED lines=61> */
[----:B------:R-:W-:-:S03]  /*520e0*/  PRMT R37, RZ, 0x7610, R37 ;  /* 0x00007610ff257816 */ /* 0x000fc60000000025 */
[----:B------:R-:W-:Y:S04]  /*520f0*/  STL [R1+0x34b0], R121 ;  /* 0x0034b07901007387 */ /* 0x000fe80000100800 */
[----:B------:R-:W3:Y:S04]  /*52100*/  LDL R4, [R1+0x1ff0] ;  /* 0x001ff00001047983 */ /* 0x000ee80000100800 */
[----:B------:R-:W3:Y:S01]  /*52110*/  LDL R3, [R1+0x1ff4] ;  /* 0x001ff40001037983 */ /* 0x000ee20000100800 */
[----:B------:R-:W-:Y:S02]  /*52120*/  PRMT R36, RZ, 0x7610, R36 ;  /* 0x00007610ff247816 */ /* 0x000fe40000000024 */
        /* <DEDUP_REMOVED lines=29> */
[----:B------:R2:W3:Y:S04]  /*52300*/  @!P0 LDG.E.U8 R76, desc[UR10][R8.64] ;  /* 0x0000000a084c8981 */ /* 0x0004e8000c1e1100 */
[----:B------:R-:W-:Y:S04]  /*52310*/  STL [R1+0x34bc], R120 ;  /* 0x0034bc7801007387 */ /* 0x000fe80000100800 */
[----:B------:R-:W3:Y:S04]  /*52320*/  LDL R27, [R1+0x1fb0] ;  /* 0x001fb000011b7983 */ /* 0x000ee80000100800 */
[----:B------:R-:W3:Y:S01]  /*52330*/  LDL R26, [R1+0x1fb4] ;  /* 0x001fb400011a7983 */ /* 0x000ee20000100800 */
[----:B------:R-:W-:-:S02]  /*52340*/  PRMT R35, RZ, 0x7610, R35 ;  /* 0x00007610ff237816 */ /* 0x000fc40000000023 */
[----:B------:R-:W-:Y:S02]  /*52350*/  PRMT R30, RZ, 0x7610, R30 ;  /* 0x00007610ff1e7816 */ /* 0x000fe4000000001e */
[----:B------:R-:W-:Y:S01]  /*52360*/  PRMT R87, RZ, 0x7610, R87 ;  /* 0x00007610ff577816 */ /* 0x000fe20000000057 */
[----:B--2---:R-:W-:Y:S02]  /*52370*/  @!P0 IMAD.MOV.U32 R9, RZ, RZ, R37 ;  /* 0x000000ffff098224 */ /* 0x004fe400078e0025 */
        /* <DEDUP_REMOVED lines=20> */
[----:B------:R-:W4:Y:S01]  /*524c0*/  LDL R3, [R1+0x1f84] ;  /* 0x001f840001037983 */ /* 0x000f220000100800 */
[----:B---3--:R-:W-:-:S03]  /*524d0*/  @!P0 IMAD.MOV.U32 R8, RZ, RZ, R5 ;  /* 0x000000ffff088224 */ /* 0x008fc600078e0005 */
[----:B0-----:R-:W3:Y:S01]  /*524e0*/  LDL R30, [R1+0x1f8c] ;  /* 0x001f8c00011e7983 */ /* 0x001ee20000100800 */
[----:B------:R-:W-:-:S03]  /*524f0*/  @!P0 IMAD.MOV.U32 R9, RZ, RZ, R25 ;  /* 0x000000ffff098224 */ /* 0x000fc600078e0019 */
[----:B------:R0:W-:Y:S04]  /*52500*/  STL [R1+0x34c4], R87 ;  /* 0x0034c45701007387 */ /* 0x0001e80000100800 */
[----:B------:R-:W4:Y:S04]  /*52510*/  LDL R27, [R1+0x1f78] ;  /* 0x001f7800011b7983 */ /* 0x000f280000100800 */
[----:B------:R-:W4:Y:S04]  /*52520*/  LDL R26, [R1+0x1f7c] ;  /* 0x001f7c00011a7983 */ /* 0x000f280000100800 */
[----:B------:R2:W4:Y:S04]  /*52530*/  @!P0 LDG.E.U8 R75, desc[UR10][R8.64] ;  /* 0x0000000a084b8981 */ /* 0x000528000c1e1100 */
[----:B------:R-:W-:Y:S04]  /*52540*/  STL [R1+0x34c8], R119 ;  /* 0x0034c87701007387 */ /* 0x000fe80000100800 */
[----:B------:R-:W4:Y:S04]  /*52550*/  LDL R25, [R1+0x1f70] ;  /* 0x001f700001197983 */ /* 0x000f280000100800 */
[----:B------:R-:W4:Y:S01]  /*52560*/  LDL R5, [R1+0x1f74] ;  /* 0x001f740001057983 */ /* 0x000f220000100800 */
[----:B------:R-:W-:-:S02]  /*52570*/  PRMT R28, RZ, 0x7610, R28 ;  /* 0x00007610ff1c7816 */ /* 0x000fc4000000001c */
[----:B0-----:R-:W-:Y:S02]  /*52580*/  PRMT R87, RZ, 0x7610, R87 ;  /* 0x00007610ff577816 */ /* 0x001fe40000000057 */
[----:B------:R-:W-:Y:S01]  /*52590*/  PRMT R131, RZ, 0x7610, R131 ;  /* 0x00007610ff837816 */ /* 0x000fe20000000083 */
[----:B--2---:R-:W-:Y:S02]  /*525a0*/  @!P0 IMAD.MOV.U32 R9, RZ, RZ, R35 ;  /* 0x000000ffff098224 */ /* 0x004fe400078e0023 */
[----:B---3--:R-:W-:-:S05]  /*525b0*/  @!P0 IMAD.MOV.U32 R8, RZ, RZ, R30 ;  /* 0x000000ffff088224 */ /* 0x008fca00078e001e */
[----:B------:R0:W2:Y:S04]  /*525c0*/  @!P0 LDG.E.U8 R28, desc[UR10][R8.64] ;  /* 0x0000000a081c8981 */ /* 0x0000a8000c1e1100 */
[----:B----4-:R-:W-:Y:S01]  /*525d0*/  STL [R1+0x34cc], R75 ;  /* 0x0034cc4b01007387 */ /* 0x010fe20000100800 */
[----:B0-----:R-:W-:Y:S02]  /*525e0*/  @!P0 IMAD.MOV.U32 R8, RZ, RZ, R3 ;  /* 0x000000ffff088224 */ /* 0x001fe400078e0003 */
[----:B------:R-:W-:Y:S01]  /*525f0*/  @!P0 IMAD.MOV.U32 R9, RZ, RZ, R4 ;  /* 0x000000ffff098224 */ /* 0x000fe200078e0004 */
[----:B------:R-:W3:Y:S04]  /*52600*/  LDL R3, [R1+0x1f6c] ;  /* 0x001f6c0001037983 */ /* 0x000ee80000100800 */
[----:B------:R-:W4:Y:S04]  /*52610*/  LDL R4, [R1+0x1f68] ;  /* 0x001f680001047983 */ /* 0x000f280000100800 */
[----:B------:R0:W2:Y:S02]  /*52620*/  @!P0 LDG.E.U8 R87, desc[UR10][R8.64] ;  /* 0x0000000a08578981 */ /* 0x0000a4000c1e1100 */
[----:B0-----:R-:W-:-:S02]  /*52630*/  @!P0 IMAD.MOV.U32 R8, RZ, RZ, R26 ;  /* 0x000000ffff088224 */ /* 0x001fc400078e001a */
        /* <DEDUP_REMOVED lines=8> */
[----:B--2---:R-:W-:Y:S04]  /*526c0*/  STL [R1+0x34d0], R87 ;  /* 0x0034d05701007387 */ /* 0x004fe80000100800 */
[----:B------:R-:W2:Y:S04]  /*526d0*/  LDL R27, [R1+0x1f48] ;  /* 0x001f4800011b7983 */ /* 0x000ea80000100800 */
[----:B------:R-:W3:Y:S01]  /*526e0*/  LDL R26, [R1+0x1f4c] ;  /* 0x001f4c00011a7983 */ /* 0x000ee20000100800 */
[----:B----4-:R-:W-:-:S05]  /*526f0*/  @!P0 IMAD.MOV.U32 R9, RZ, RZ, R4 ;  /* 0x000000ffff098224 */ /* 0x010fca00078e0004 */
[----:B------:R2:W4:Y:S04]  /*52700*/  @!P0 LDG.E.U8 R74, desc[UR10][R8.64] ;  /* 0x0000000a084a8981 */ /* 0x000528000c1e1100 */
[----:B------:R-:W-:Y:S04]  /*52710*/  STL [R1+0x34d4], R131 ;  /* 0x0034d48301007387 */ /* 0x000fe80000100800 */
[----:B------:R-:W4:Y:S04]  /*52720*/  LDL R30, [R1+0x1f40] ;  /* 0x001f4000011e7983 */ /* 0x000f280000100800 */
[----:B------:R-:W4:Y:S04]  /*52730*/  LDL R5, [R1+0x1f44] ;  /* 0x001f440001057983 */ /* 0x000f280000100800 */
[----:B------:R0:W-:Y:S04]  /*52740*/  STL [R1+0xfdc], R28 ;  /* 0x000fdc1c01007387 */ /* 0x0001e80000100800 */
[----:B------:R-:W4:Y:S04]  /*52750*/  LDL R25, [R1+0x1f3c] ;  /* 0x001f3c0001197983 */ /* 0x000f280000100800 */
[----:B0-----:R-:W4:Y:S04]  /*52760*/  LDL R28, [R1+0x1f38] ;  /* 0x001f3800011c7983 */ /* 0x001f280000100800 */
[----:B------:R-:W-:Y:S04]  /*52770*/  STL [R1+0x34d8], R118 ;  /* 0x0034d87601007387 */ /* 0x000fe80000100800 */
[----:B------:R-:W4:Y:S04]  /*52780*/  LDL R4, [R1+0x1f30] ;  /* 0x001f300001047983 */ /* 0x000f280000100800 */
[----:B------:R-:W4:Y:S01]  /*52790*/  LDL R3, [R1+0x1f34] ;  /* 0x001f340001037983 */ /* 0x000f220000100800 */
[----:B------:R-:W-:-:S02]  /*527a0*/  PRMT R34, RZ, 0x7610, R34 ;  /* 0x00007610ff227816 */ /* 0x000fc40000000022 */
[----:B------:R-:W-:Y:S02]  /*527b0*/  PRMT R76, RZ, 0x7610, R76 ;  /* 0x00007610ff4c7816 */ /* 0x000fe4000000004c */
[----:B------:R-:W-:Y:S01]  /*527c0*/  PRMT R88, RZ, 0x7610, R88 ;  /* 0x00007610ff587816 */ /* 0x000fe20000000058 */
[----:B--2---:R-:W-:Y:S02]  /*527d0*/  @!P0 IMAD.MOV.U32 R9, RZ, RZ, R27 ;  /* 0x000000ffff098224 */ /* 0x004fe400078e001b */
[----:B---3--:R-:W-:-:S05]  /*527e0*/  @!P0 IMAD.MOV.U32 R8, RZ, RZ, R26 ;  /* 0x000000ffff088224 */ /* 0x008fca00078e001a */
[----:B------:R0:W2:Y:S04]  /*527f0*/  @!P0 LDG.E.U8 R34, desc[UR10][R8.64] ;  /* 0x0000000a08228981 */ /* 0x0000a8000c1e1100 */
[----:B----4-:R-:W-:Y:S04]  /*52800*/  STL [R1+0x34dc], R74 ;  /* 0x0034dc4a01007387 */ /* 0x010fe80000100800 */
[----:B------:R-:W3:Y:S04]  /*52810*/  LDL R27, [R1+0x1f28] ;  /* 0x001f2800011b7983 */ /* 0x000ee80000100800 */
[----:B------:R-:W4:Y:S01]  /*52820*/  LDL R26, [R1+0x1f2c] ;  /* 0x001f2c00011a7983 */ /* 0x000f220000100800 */
[----:B0-----:R-:W-:-:S02]  /*52830*/  @!P0 IMAD.MOV.U32 R9, RZ, RZ, R30 ;  /* 0x000000ffff098224 */ /* 0x001fc400078e001e */
[----:B------:R-:W-:Y:S01]  /*52840*/  @!P0 IMAD.MOV.U32 R8, RZ, RZ, R5 ;  /* 0x000000ffff088224 */ /* 0x000fe200078e0005 */
[----:B------:R-:W-:Y:S02]  /*52850*/  PRMT R117, RZ, 0x7610, R117 ;  /* 0x00007610ff757816 */ /* 0x000fe40000000075 */
[----:B------:R-:W-:Y:S01]  /*52860*/  PRMT R73, RZ, 0x7610, R73 ;  /* 0x00007610ff497816 */ /* 0x000fe20000000049 */
[----:B------:R-:W2:Y:S04]  /*52870*/  LDL R5, [R1+0x1f0c] ;  /* 0x001f0c0001057983 */ /* 0x000ea80000100800 */
[----:B------:R0:W2:Y:S02]  /*52880*/  @!P0 LDG.E.U8 R76, desc[UR10][R8.64] ;  /* 0x0000000a084c8981 */ /* 0x0000a4000c1e1100 */
[----:B0-----:R-:W-:-:S02]  /*52890*/  @!P0 IMAD.MOV.U32 R8, RZ, RZ, R25 ;  /* 0x000000ffff088224 */ /* 0x001fc400078e0019 */
[----:B------:R-:W-:-:S05]  /*528a0*/  @!P0 IMAD.MOV.U32 R9, RZ, RZ, R28 ;  /* 0x000000ffff098224 */ /* 0x000fca00078e001c */
[----:B------:R0:W2:Y:S02]  /*528b0*/  @!P0 LDG.E.U8 R88, desc[UR10][R8.64] ;  /* 0x0000000a08588981 */ /* 0x0000a4000c1e1100 */
[----:B0-----:R-:W-:Y:S02]  /*528c0*/  @!P0 IMAD.MOV.U32 R8, RZ, RZ, R3 ;  /* 0x000000ffff088224 */ /* 0x001fe400078e0003 */
[----:B------:R-:W-:-:S05]  /*528d0*/  @!P0 IMAD.MOV.U32 R9, RZ, RZ, R4 ;  /* 0x000000ffff098224 */ /* 0x000fca00078e0004 */
[----:B------:R3:W2:Y:S02]  /*528e0*/  @!P0 LDG.E.U8 R117, desc[UR10][R8.64] ;  /* 0x0000000a08758981 */ /* 0x0006a4000c1e1100 */
[----:B---3--:R-:W-:Y:S02]  /*528f0*/  @!P0 IMAD.MOV.U32 R9, RZ, RZ, R27 ;  /* 0x000000ffff098224 */ /* 0x008fe400078e001b */
[----:B----4-:R-:W-:-:S05]  /*52900*/  @!P0 IMAD.MOV.U32 R8, RZ, RZ, R26 ;  /* 0x000000ffff088224 */ /* 0x010fca00078e001a */
[----:B------:R0:W3:Y:S04]  /*52910*/  @!P0 LDG.E.U8 R73, desc[UR10][R8.64] ;  /* 0x0000000a08498981 */ /* 0x0000e8000c1e1100 */
[----:B--2---:R-:W-:Y:S04]  /*52920*/  STL [R1+0x34e0], R76 ;  /* 0x0034e04c01007387 */ /* 0x004fe80000100800 */
[----:B------:R-:W2:Y:S04]  /*52930*/  LDL R25, [R1+0x1f08] ;  /* 0x001f080001197983 */ /* 0x000ea80000100800 */
[----:B------:R-:W-:Y:S04]  /*52940*/  STL [R1+0x34e4], R88 ;  /* 0x0034e45801007387 */ /* 0x000fe80000100800 */
[----:B------:R-:W4:Y:S04]  /*52950*/  LDL R4, [R1+0x1f00] ;  /* 0x001f000001047983 */ /* 0x000f280000100800 */
[----:B------:R-:W4:Y:S04]  /*52960*/  LDL R3, [R1+0x1f04] ;  /* 0x001f040001037983 */ /* 0x000f280000100800 */
[----:B------:R-:W-:Y:S04]  /*52970*/  STL [R1+0x34e8], R117 ;  /* 0x0034e87501007387 */ /* 0x000fe80000100800 */
[----:B------:R-:W4:Y:S04]  /*52980*/  LDL R30, [R1+0x1ef8] ;  /* 0x001ef800011e7983 */ /* 0x000f280000100800 */
[----:B------:R-:W4:Y:S04]  /*52990*/  LDL R26, [R1+0x1efc] ;  /* 0x001efc00011a7983 */ /* 0x000f280000100800 */
[----:B------:R-:W4:Y:S04]  /*529a0*/  LDL R28, [R1+0x1ef0] ;  /* 0x001ef000011c7983 */ /* 0x000f280000100800 */
[----:B------:R-:W4:Y:S01]  /*529b0*/  LDL R27, [R1+0x1ef4] ;  /* 0x001ef400011b7983 */ /* 0x000f220000100800 */
[----:B0-----:R-:W-:Y:S01]  /*529c0*/  @!P0 IMAD.MOV.U32 R8, RZ, RZ, R5 ;  /* 0x000000ffff088224 */ /* 0x001fe200078e0005 */
[----:B------:R-:W-:-:S02]  /*529d0*/  PRMT R33, RZ, 0x7610, R33 ;  /* 0x00007610ff217816 */ /* 0x000fc40000000021 */
[----:B---3--:R-:W-:Y:S04]  /*529e0*/  STL [R1+0x34ec], R73 ;  /* 0x0034ec4901007387 */ /* 0x008fe80000100800 */
[----:B------:R-:W3:Y:S01]  /*529f0*/  LDL R5, [R1+0x1eec] ;  /* 0x001eec0001057983 */ /* 0x000ee20000100800 */
[----:B--2---:R-:W-:-:S03]  /*52a00*/  @!P0 IMAD.MOV.U32 R9, RZ, RZ, R25 ;  /* 0x000000ffff098224 */ /* 0x004fc600078e0019 */
[----:B------:R-:W2:Y:S01]  /*52a10*/  LDL R25, [R1+0x1ee8] ;  /* 0x001ee80001197983 */ /* 0x000ea20000100800 */
[----:B------:R-:W-:-:S03]  /*52a20*/  PRMT R120, RZ, 0x7610, R120 ;  /* 0x00007610ff787816 */ /* 0x000fc60000000078 */
[----:B------:R4:W2:Y:S01]  /*52a30*/  @!P0 LDG.E.U8 R33, desc[UR10][R8.64] ;  /* 0x0000000a08218981 */ /* 0x0008a2000c1e1100 */
[----:B------:R-:W-:Y:S01]  /*52a40*/  PRMT R132, RZ, 0x7610, R132 ;  /* 0x00007610ff847816 */ /* 0x000fe20000000084 */
[----:B----4-:R-:W-:Y:S02]  /*52a50*/  @!P0 IMAD.MOV.U32 R9, RZ, RZ, R4 ;  /* 0x000000ffff098224 */ /* 0x010fe400078e0004 */
[----:B------:R-:W-:-:S05]  /*52a60*/  @!P0 IMAD.MOV.U32 R8, RZ, RZ, R3 ;  /* 0x000000ffff088224 */ /* 0x000fca00078e0003 */
[----:B------:R0:W4:Y:S01]  /*52a70*/  @!P0 LDG.E.U8 R120, desc[UR10][R8.64] ;  /* 0x0000000a08788981 */ /* 0x000122000c1e1100 */
[----:B------:R-:W-:Y:S01]  /*52a80*/  PRMT R116, RZ, 0x7610, R116 ;  /* 0x00007610ff747816 */ /* 0x000fe20000000074 */
[----:B0-----:R-:W-:Y:S02]  /*52a90*/  @!P0 IMAD.MOV.U32 R9, RZ, RZ, R30 ;  /* 0x000000ffff098224 */ /* 0x001fe400078e001e */
[----:B------:R-:W-:-:S05]  /*52aa0*/  @!P0 IMAD.MOV.U32 R8, RZ, RZ, R26 ;  /* 0x000000ffff088224 */ /* 0x000fca00078e001a */
[----:B------:R0:W4:Y:S02]  /*52ab0*/  @!P0 LDG.E.U8 R132, desc[UR10][R8.64] ;  /* 0x0000000a08848981 */ /* 0x000124000c1e1100 */
[----:B0-----:R-:W-:Y:S02]  /*52ac0*/  @!P0 IMAD.MOV.U32 R8, RZ, RZ, R27 ;  /* 0x000000ffff088224 */ /* 0x001fe400078e001b */
[----:B------:R-:W-:-:S05]  /*52ad0*/  @!P0 IMAD.MOV.U32 R9, RZ, RZ, R28 ;  /* 0x000000ffff098224 */ /* 0x000fca00078e001c */
[----:B------:R3:W4:Y:S01]  /*52ae0*/  @!P0 LDG.E.U8 R116, desc[UR10][R8.64] ;  /* 0x0000000a08748981 */ /* 0x000722000c1e1100 */
[----:B------:R-:W-:Y:S01]  /*52af0*/  PRMT R72, RZ, 0x7610, R72 ;  /* 0x00007610ff487816 */ /* 0x000fe20000000048 */
[----:B---3--:R-:W-:Y:S02]  /*52b00*/  @!P0 IMAD.MOV.U32 R8, RZ, RZ, R5 ;  /* 0x000000ffff088224 */ /* 0x008fe400078e0005 */
[----:B--2---:R-:W-:-:S05]  /*52b10*/  @!P0 IMAD.MOV.U32 R9, RZ, RZ, R25 ;  /* 0x000000ffff098224 */ /* 0x004fca00078e0019 */
[----:B------:R-:W2:Y:S04]  /*52b20*/  @!P0 LDG.E.U8 R72, desc[UR10][R8.64] ;  /* 0x0000000a08488981 */ /* 0x000ea8000c1e1100 */
[----:B------:R-:W-:Y:S04]  /*52b30*/  STL [R1+0xfc8], R34 ;  /* 0x000fc82201007387 */ /* 0x000fe80000100800 */
[----:B------:R-:W3:Y:S04]  /*52b40*/  LDL R4, [R1+0x1ec8] ;  /* 0x001ec80001047983 */ /* 0x000ee80000100800 */
[----:B------:R-:W3:Y:S04]  /*52b50*/  LDL R3, [R1+0x1ecc] ;  /* 0x001ecc0001037983 */ /* 0x000ee80000100800 */
[----:B----4-:R-:W-:Y:S04]  /*52b60*/  STL [R1+0x34f0], R120 ;  /* 0x0034f07801007387 */ /* 0x010fe80000100800 */
[----:B------:R-:W4:Y:S04]  /*52b70*/  LDL R26, [R1+0x1ec4] ;  /* 0x001ec400011a7983 */ /* 0x000f280000100800 */
[----:B------:R-:W-:Y:S04]  /*52b80*/  STL [R1+0x34f4], R132 ;  /* 0x0034f48401007387 */ /* 0x000fe80000100800 */
[----:B------:R-:W4:Y:S04]  /*52b90*/  LDL R27, [R1+0x1ec0] ;  /* 0x001ec000011b7983 */ /* 0x000f280000100800 */
[----:B------:R-:W4:Y:S04]  /*52ba0*/  LDL R28, [R1+0x1ebc] ;  /* 0x001ebc00011c7983 */ /* 0x000f280000100800 */
[----:B------:R-:W-:Y:S04]  /*52bb0*/  STL [R1+0x34f8], R116 ;  /* 0x0034f87401007387 */ /* 0x000fe80000100800 */
[----:B------:R-:W4:Y:S04]  /*52bc0*/  LDL R30, [R1+0x1eb8] ;  /* 0x001eb800011e7983 */ /* 0x000f280000100800 */
[----:B------:R-:W4:Y:S04]  /*52bd0*/  LDL R5, [R1+0x1eb4] ;  /* 0x001eb40001057983 */ /* 0x000f280000100800 */
[----:B--2---:R-:W-:Y:S04]  /*52be0*/  STL [R1+0x34fc], R72 ;  /* 0x0034fc4801007387 */ /* 0x004fe80000100800 */
[----:B------:R-:W2:Y:S01]  /*52bf0*/  LDL R25, [R1+0x1eb0] ;  /* 0x001eb00001197983 */ /* 0x000ea20000100800 */
[----:B------:R-:W-:Y:S01]  /*52c00*/  PRMT R32, RZ, 0x7610, R32 ;  /* 0x00007610ff207816 */ /* 0x000fe20000000020 */
[----:B---3--:R-:W-:-:S02]  /*52c10*/  @!P0 IMAD.MOV.U32 R8, RZ, RZ, R3 ;  /* 0x000000ffff088224 */ /* 0x008fc400078e0003 */
[----:B------:R-:W-:Y:S01]  /*52c20*/  @!P0 IMAD.MOV.U32 R9, RZ, RZ, R4 ;  /* 0x000000ffff098224 */ /* 0x000fe200078e0004 */
[----:B------:R-:W3:Y:S04]  /*52c30*/  LDL R3, [R1+0x1eac] ;  /* 0x001eac0001037983 */ /* 0x000ee80000100800 */
[----:B------:R-:W3:Y:S01]  /*52c40*/  LDL R4, [R1+0x1ea8] ;  /* 0x001ea80001047983 */ /* 0x000ee20000100800 */
[----:B------:R-:W-:-:S03]  /*52c50*/  PRMT R130, RZ, 0x7610, R130 ;  /* 0x00007610ff827816 */ /* 0x000fc60000000082 */
[----:B------:R4:W3:Y:S01]  /*52c60*/  @!P0 LDG.E.U8 R32, desc[UR10][R8.64] ;  /* 0x0000000a08208981 */ /* 0x0008e2000c1e1100 */
[----:B------:R-:W-:Y:S01]  /*52c70*/  PRMT R89, RZ, 0x7610, R89 ;  /* 0x00007610ff597816 */ /* 0x000fe20000000059 */
[----:B----4-:R-:W-:Y:S02]  /*52c80*/  @!P0 IMAD.MOV.U32 R8, RZ, RZ, R26 ;  /* 0x000000ffff088224 */ /* 0x010fe400078e001a */
[----:B------:R-:W-:-:S05]  /*52c90*/  @!P0 IMAD.MOV.U32 R9, RZ, RZ, R27 ;  /* 0x000000ffff098224 */ /* 0x000fca00078e001b */
[----:B------:R0:W4:Y:S02]  /*52ca0*/  @!P0 LDG.E.U8 R130, desc[UR10][R8.64] ;  /* 0x0000000a08828981 */ /* 0x000124000c1e1100 */
[----:B0-----:R-:W-:Y:S02]  /*52cb0*/  @!P0 IMAD.MOV.U32 R8, RZ, RZ, R28 ;  /* 0x000000ffff088224 */ /* 0x001fe400078e001c */
[----:B------:R-:W-:-:S05]  /*52cc0*/  @!P0 IMAD.MOV.U32 R9, RZ, RZ, R30 ;  /* 0x000000ffff098224 */ /* 0x000fca00078e001e */
[----:B------:R0:W4:Y:S01]  /*52cd0*/  @!P0 LDG.E.U8 R89, desc[UR10][R8.64] ;  /* 0x0000000a08598981 */ /* 0x000122000c1e1100 */
[----:B------:R-:W-:Y:S01]  /*52ce0*/  PRMT R115, RZ, 0x7610, R115 ;  /* 0x00007610ff737816 */ /* 0x000fe20000000073 */
[----:B0-----:R-:W-:Y:S02]  /*52cf0*/  @!P0 IMAD.MOV.U32 R8, RZ, RZ, R5 ;  /* 0x000000ffff088224 */ /* 0x001fe400078e0005 */
[----:B--2---:R-:W-:-:S05]  /*52d00*/  @!P0 IMAD.MOV.U32 R9, RZ, RZ, R25 ;  /* 0x000000ffff098224 */ /* 0x004fca00078e0019 */
[----:B------:R3:W2:Y:S01]  /*52d10*/  @!P0 LDG.E.U8 R115, desc[UR10][R8.64] ;  /* 0x0000000a08738981 */ /* 0x0006a2000c1e1100 */
[----:B------:R-:W-:-:S03]  /*52d20*/  PRMT R71, RZ, 0x7610, R71 ;  /* 0x00007610ff477816 */ /* 0x000fc60000000047 */
[----:B------:R-:W-:Y:S04]  /*52d30*/  STL [R1+0xfb4], R33 ;  /* 0x000fb42101007387 */ /* 0x000fe80000100800 */
[----:B------:R-:W2:Y:S04]  /*52d40*/  LDL R27, [R1+0x1e88] ;  /* 0x001e8800011b7983 */ /* 0x000ea80000100800 */
[----:B------:R-:W2:Y:S01]  /*52d50*/  LDL R26, [R1+0x1e8c] ;  /* 0x001e8c00011a7983 */ /* 0x000ea20000100800 */
[----:B---3--:R-:W-:Y:S02]  /*52d60*/  @!P0 IMAD.MOV.U32 R8, RZ, RZ, R3 ;  /* 0x000000ffff088224 */ /* 0x008fe400078e0003 */
[----:B------:R-:W-:-:S05]  /*52d70*/  @!P0 IMAD.MOV.U32 R9, RZ, RZ, R4 ;  /* 0x000000ffff098224 */ /* 0x000fca00078e0004 */
[----:B------:R0:W3:Y:S04]  /*52d80*/  @!P0 LDG.E.U8 R71, desc[UR10][R8.64] ;  /* 0x0000000a08478981 */ /* 0x0000e8000c1e1100 */
[----:B----4-:R-:W-:Y:S04]  /*52d90*/  STL [R1+0x3500], R130 ;  /* 0x0035008201007387 */ /* 0x010fe80000100800 */
[----:B------:R-:W4:Y:S04]  /*52da0*/  LDL R30, [R1+0x1e80] ;  /* 0x001e8000011e7983 */ /* 0x000f280000100800 */
[----:B------:R-:W4:Y:S04]  /*52db0*/  LDL R28, [R1+0x1e84] ;  /* 0x001e8400011c7983 */ /* 0x000f280000100800 */
[----:B------:R-:W-:Y:S04]  /*52dc0*/  STL [R1+0x3504], R89 ;  /* 0x0035045901007387 */ /* 0x000fe80000100800 */
[----:B------:R-:W4:Y:S04]  /*52dd0*/  LDL R5, [R1+0x1e7c] ;  /* 0x001e7c0001057983 */ /* 0x000f280000100800 */
[----:B------:R-:W4:Y:S04]  /*52de0*/  LDL R25, [R1+0x1e78] ;  /* 0x001e780001197983 */ /* 0x000f280000100800 */
[----:B--2---:R-:W-:Y:S04]  /*52df0*/  STL [R1+0x3508], R115 ;  /* 0x0035087301007387 */ /* 0x004fe80000100800 */
[----:B------:R-:W2:Y:S04]  /*52e00*/  LDL R3, [R1+0x1e74] ;  /* 0x001e740001037983 */ /* 0x000ea80000100800 */
[----:B------:R-:W2:Y:S01]  /*52e10*/  LDL R4, [R1+0x1e70] ;  /* 0x001e700001047983 */ /* 0x000ea20000100800 */
[----:B------:R-:W-:Y:S01]  /*52e20*/  PRMT R31, RZ, 0x7610, R31 ;  /* 0x00007610ff1f7816 */ /* 0x000fe2000000001f */
[----:B0-----:R-:W-:-:S02]  /*52e30*/  @!P0 IMAD.MOV.U32 R8, RZ, RZ, R26 ;  /* 0x000000ffff088224 */ /* 0x001fc400078e001a */
[----:B------:R-:W-:Y:S01]  /*52e40*/  @!P0 IMAD.MOV.U32 R9, RZ, RZ, R27 ;  /* 0x000000ffff098224 */ /* 0x000fe200078e001b */
[----:B------:R-:W-:-:S04]  /*52e50*/  PRMT R77, RZ, 0x7610, R77 ;  /* 0x00007610ff4d7816 */ /* 0x000fc8000000004d */
[----:B------:R4:W2:Y:S04]  /*52e60*/  @!P0 LDG.E.U8 R31, desc[UR10][R8.64] ;  /* 0x0000000a081f8981 */ /* 0x0008a8000c1e1100 */
[----:B---3--:R0:W-:Y:S04]  /*52e70*/  STL [R1+0x350c], R71 ;  /* 0x00350c4701007387 */ /* 0x0081e80000100800 */
[----:B------:R-:W3:Y:S04]  /*52e80*/  LDL R27, [R1+0x1e68] ;  /* 0x001e6800011b7983 */ /* 0x000ee80000100800 */
[----:B------:R-:W3:Y:S04]  /*52e90*/  LDL R26, [R1+0x1e6c] ;  /* 0x001e6c00011a7983 */ /* 0x000ee80000100800 */
[----:B------:R1:W-:Y:S01]  /*52ea0*/  STL [R1+0xfa0], R32 ;  /* 0x000fa02001007387 */ /* 0x0003e20000100800 */
[----:B----4-:R-:W-:-:S02]  /*52eb0*/  @!P0 IMAD.MOV.U32 R9, RZ, RZ, R30 ;  /* 0x000000ffff098224 */ /* 0x010fc400078e001e */
[----:B------:R-:W-:Y:S01]  /*52ec0*/  @!P0 IMAD.MOV.U32 R8, RZ, RZ, R28 ;  /* 0x000000ffff088224 */ /* 0x000fe200078e001c */
[----:B------:R-:W4:Y:S04]  /*52ed0*/  LDL R30, [R1+0x1e48] ;  /* 0x001e4800011e7983 */ /* 0x000f280000100800 */
[----:B------:R-:W4:Y:S04]  /*52ee0*/  LDL R28, [R1+0x1e4c] ;  /* 0x001e4c00011c7983 */ /* 0x000f280000100800 */
[----:B------:R0:W4:Y:S02]  /*52ef0*/  @!P0 LDG.E.U8 R77, desc[UR10][R8.64] ;  /* 0x0000000a084d8981 */ /* 0x000124000c1e1100 */
[----:B0-----:R-:W-:-:S02]  /*52f00*/  @!P0 IMAD.MOV.U32 R8, RZ, RZ, R5 ;  /* 0x000000ffff088224 */ /* 0x001fc400078e0005 */
[----:B------:R-:W4:Y:S01]  /*52f10*/  LDL R5, [R1+0x1e44] ;  /* 0x001e440001057983 */ /* 0x000f220000100800 */
[----:B------:R-:W-:Y:S01]  /*52f20*/  PRMT R133, RZ, 0x7610, R133 ;  /* 0x00007610ff857816 */ /* 0x000fe20000000085 */
[----:B------:R-:W-:Y:S02]  /*52f30*/  @!P0 IMAD.MOV.U32 R9, RZ, RZ, R25 ;  /* 0x000000ffff098224 */ /* 0x000fe400078e0019 */
[----:B------:R-:W4:Y:S04]  /*52f40*/  LDL R25, [R1+0x1e40] ;  /* 0x001e400001197983 */ /* 0x000f280000100800 */
[----:B------:R2:W4:Y:S02]  /*52f50*/  @!P0 LDG.E.U8 R133, desc[UR10][R8.64] ;  /* 0x0000000a08858981 */ /* 0x000524000c1e1100 */
[----:B--2---:R-:W-:-:S02]  /*52f60*/  @!P0 IMAD.MOV.U32 R8, RZ, RZ, R3 ;  /* 0x000000ffff088224 */ /* 0x004fc400078e0003 */
[----:B------:R-:W2:Y:S01]  /*52f70*/  LDL R3, [R1+0x1e3c] ;  /* 0x001e3c0001037983 */ /* 0x000ea20000100800 */
[----:B------:R-:W-:Y:S01]  /*52f80*/  PRMT R114, RZ, 0x7610, R114 ;  /* 0x00007610ff727816 */ /* 0x000fe20000000072 */
[----:B------:R-:W-:Y:S02]  /*52f90*/  @!P0 IMAD.MOV.U32 R9, RZ, RZ, R4 ;  /* 0x000000ffff098224 */ /* 0x000fe400078e0004 */
[----:B------:R-:W2:Y:S01]  /*52fa0*/  LDL R4, [R1+0x1e38] ;  /* 0x001e380001047983 */ /* 0x000ea20000100800 */
[----:B------:R-:W-:-:S03]  /*52fb0*/  PRMT R70, RZ, 0x7610, R70 ;  /* 0x00007610ff467816 */ /* 0x000fc60000000046 */
[----:B------:R3:W2:Y:S01]  /*52fc0*/  @!P0 LDG.E.U8 R114, desc[UR10][R8.64] ;  /* 0x0000000a08728981 */ /* 0x0006a2000c1e1100 */
[----:B------:R-:W-:Y:S01]  /*52fd0*/  PRMT R71, RZ, 0x7610, R71 ;  /* 0x00007610ff477816 */ /* 0x000fe20000000047 */
[----:B---3--:R-:W-:Y:S02]  /*52fe0*/  @!P0 IMAD.MOV.U32 R8, RZ, RZ, R26 ;  /* 0x000000ffff088224 */ /* 0x008fe400078e001a */
[----:B------:R-:W-:Y:S01]  /*52ff0*/  @!P0 IMAD.MOV.U32 R9, RZ, RZ, R27 ;  /* 0x000000ffff098224 */ /* 0x000fe200078e001b */
[----:B------:R-:W3:Y:S04]  /*53000*/  LDL R26, [R1+0x1e34] ;  /* 0x001e3400011a7983 */ /* 0x000ee80000100800 */
[----:B------:R-:W3:Y:S04]  /*53010*/  LDL R27, [R1+0x1e30] ;  /* 0x001e3000011b7983 */ /* 0x000ee80000100800 */
[----:B------:R4:W3:Y:S02]  /*53020*/  @!P0 LDG.E.U8 R70, desc[UR10][R8.64] ;  /* 0x0000000a08468981 */ /* 0x0008e4000c1e1100 */
        /* <DEDUP_REMOVED lines=10> */
[----:B------:R2:W4:Y:S04]  /*530d0*/  @!P0 LDG.E.U8 R121, desc[UR10][R8.64] ;  /* 0x0000000a08798981 */ /* 0x000528000c1e1100 */
[----:B------:R0:W-:Y:S01]  /*530e0*/  STL [R1+0xf8c], R31 ;  /* 0x000f8c1f01007387 */ /* 0x0001e20000100800 */
[----:B------:R-:W-:-:S02]  /*530f0*/  PRMT R90, RZ, 0x7610, R90 ;  /* 0x00007610ff5a7816 */ /* 0x000fc4000000005a */
[----:B------:R-:W-:Y:S02]  /*53100*/  PRMT R113, RZ, 0x7610, R113 ;  /* 0x00007610ff717816 */ /* 0x000fe40000000071 */
[----:B------:R-:W-:Y:S02]  /*53110*/  PRMT R69, RZ, 0x7610, R69 ;  /* 0x00007610ff457816 */ /* 0x000fe40000000045 */
[----:B------:R-:W-:Y:S02]  /*53120*/  PRMT R115, RZ, 0x7610, R115 ;  /* 0x00007610ff737816 */ /* 0x000fe40000000073 */
[----:B------:R-:W-:Y:S02]  /*53130*/  PRMT R86, RZ, 0x7610, R86 ;  /* 0x00007610ff567816 */ /* 0x000fe40000000056 */
[----:B------:R-:W-:Y:S02]  /*53140*/  PRMT R134, RZ, 0x7610, R134 ;  /* 0x00007610ff867816 */ /* 0x000fe40000000086 */
        /* <DEDUP_REMOVED lines=132> */
[----:B------:R-:W-:Y:S01]  /*53990*/  PRMT R200, RZ, 0x7610, R200 ;  /* 0x00007610ffc87816 */ /* 0x000fe200000000c8 */
[----:B-1----:R-:W4:Y:S04]  /*539a0*/  LDL R32, [R1+0x13fc] ;  /* 0x0013fc0001207983 */ /* 0x002f280000100800 */
[----:B0-----:R-:W4:Y:S01]  /*539b0*/  LDL R31, [R1+0x1400] ;  /* 0x00140000011f7983 */ /* 0x001f220000100800 */
[----:B--2---:R-:W-:-:S03]  /*539c0*/  @!P0 IMAD.MOV.U32 R8, RZ, RZ, R3 ;  /* 0x000000ffff088224 */ /* 0x004fc600078e0003 */
[----:B------:R-:W2:Y:S01]  /*539d0*/  LDL R3, [R1+0x1e04] ;  /* 0x001e040001037983 */ /* 0x000ea20000100800 */
[----:B------:R-:W-:-:S03]  /*539e0*/  @!P0 IMAD.MOV.U32 R9, RZ, RZ, R4 ;  /* 0x000000ffff098224 */ /* 0x000fc600078e0004 */
[----:B------:R-:W2:Y:S04]  /*539f0*/  LDL R4, [R1+0x1e00] ;  /* 0x001e000001047983 */ /* 0x000ea80000100800 */
[----:B------:R3:W2:Y:S02]  /*53a00*/  @!P0 LDG.E.U8 R90, desc[UR10][R8.64] ;  /* 0x0000000a085a8981 */ /* 0x0006a4000c1e1100 */
        /* <DEDUP_REMOVED lines=12> */
[----:B------:R-:W-:-:S03]  /*53ad0*/  @!P0 IMAD.MOV.U32 R9, RZ, RZ, R25 ;  /* 0x000000ffff098224 */ /* 0x000fc600078e0019 */
[----:B------:R-:W4:Y:S04]  /*53ae0*/  LDL R25, [R1+0x1de8] ;  /* 0x001de80001197983 */ /* 0x000f280000100800 */
[----:B------:R2:W4:Y:S02]  /*53af0*/  @!P0 LDG.E.U8 R115, desc[UR10][R8.64] ;  /* 0x0000000a08738981 */ /* 0x000524000c1e1100 */
[----:B--2---:R-:W-:Y:S02]  /*53b00*/  @!P0 IMAD.MOV.U32 R8, RZ, RZ, R3 ;  /* 0x000000ffff088224 */ /* 0x004fe400078e0003 */
        /* <DEDUP_REMOVED lines=671> */
[----:B------:R-:W-:Y:S02]  /*56500*/  PRMT R199, RZ, 0x7610, R199 ;  /* 0x00007610ffc77816 */ /* 0x000fe400000000c7 */
[----:B------:R-:W-:Y:S02]  /*56510*/  PRMT R198, RZ, 0x7610, R198 ;  /* 0x00007610ffc67816 */ /* 0x000fe400000000c6 */
[----:B------:R-:W-:Y:S01]  /*56520*/  PRMT R197, RZ, 0x7610, R197 ;  /* 0x00007610ffc57816 */ /* 0x000fe200000000c5 */
[----:B------:R-:W4:Y:S04]  /*56530*/  LDL R30, [R1+0x1324] ;  /* 0x00132400011e7983 */ /* 0x000f280000100800 */
[----:B------:R0:W4:Y:S04]  /*56540*/  @!P0 LDG.E.U8 R200, desc[UR10][R8.64] ;  /* 0x0000000a08c88981 */ /* 0x000128000c1e1100 */
[----:B------:R-:W4:Y:S01]  /*56550*/  LDL R28, [R1+0x1328] ;  /* 0x00132800011c7983 */ /* 0x000f220000100800 */
[----:B0-----:R-:W-:-:S03]  /*56560*/  @!P0 IMAD.MOV.U32 R8, RZ, RZ, R5 ;  /* 0x000000ffff088224 */ /* 0x001fc600078e0005 */
        /* <DEDUP_REMOVED lines=8> */
[----:B------:R3:W2:Y:S01]  /*565f0*/  @!P0 LDG.E.U8 R198, desc[UR10][R8.64] ;  /* 0x0000000a08c68981 */ /* 0x0006a2000c1e1100 */
[----:B------:R-:W-:Y:S01]  /*56600*/  PRMT R196, RZ, 0x7610, R196 ;  /* 0x00007610ffc47816 */ /* 0x000fe200000000c4 */
[----:B---3--:R-:W-:Y:S02]  /*56610*/  @!P0 IMAD.MOV.U32 R8, RZ, RZ, R26 ;  /* 0x000000ffff088224 */ /* 0x008fe400078e001a */
[----:B------:R-:W-:Y:S01]  /*56620*/  @!P0 IMAD.MOV.U32 R9, RZ, RZ, R27 ;  /* 0x000000ffff098224 */ /* 0x000fe200078e001b */
[----:B------:R-:W3:Y:S04]  /*56630*/  LDL R26, [R1+0x12e8] ;  /* 0x0012e800011a7983 */ /* 0x000ee80000100800 */
[----:B------:R-:W3:Y:S04]  /*56640*/  LDL R27, [R1+0x12e4] ;  /* 0x0012e400011b7983 */ /* 0x000ee80000100800 */
[----:B------:R0:W3:Y:S02]  /*56650*/  @!P0 LDG.E.U8 R197, desc[UR10][R8.64] ;  /* 0x0000000a08c58981 */ /* 0x0000e4000c1e1100 */
[----:B0-----:R-:W-:-:S02]  /*56660*/  @!P0 IMAD.MOV.U32 R8, RZ, RZ, R31 ;  /* 0x000000ffff088224 */ /* 0x001fc400078e001f */
[----:B------:R-:W-:Y:S01]  /*56670*/  @!P0 IMAD.MOV.U32 R9, RZ, RZ, R32 ;  /* 0x000000ffff098224 */ /* 0x000fe200078e0020 */
[----:B------:R-:W-:Y:S02]  /*56680*/  PRMT R195, RZ, 0x7610, R195 ;  /* 0x00007610ffc37816 */ /* 0x000fe400000000c3 */
[----:B------:R-:W-:Y:S02]  /*56690*/  PRMT R194, RZ, 0x7610, R194 ;  /* 0x00007610ffc27816 */ /* 0x000fe400000000c2 */
[----:B------:R-:W-:Y:S01]  /*566a0*/  PRMT R193, RZ, 0x7610, R193 ;  /* 0x00007610ffc17816 */ /* 0x000fe200000000c1 */
[----:B------:R-:W3:Y:S04]  /*566b0*/  LDL R32, [R1+0x1228] ;  /* 0x0012280001207983 */ /* 0x000ee80000100800 */
[----:B------:R4:W3:Y:S01]  /*566c0*/  @!P0 LDG.E.U8 R196, desc[UR10][R8.64] ;  /* 0x0000000a08c48981 */ /* 0x0008e2000c1e1100 */
[----:B------:R-:W-:-:S03]  /*566d0*/  PRMT R192, RZ, 0x7610, R192 ;  /* 0x00007610ffc07816 */ /* 0x000fc600000000c0 */
[----:B------:R-:W3:Y:S01]  /*566e0*/  LDL R31, [R1+0x13dc] ;  /* 0x0013dc00011f7983 */ /* 0x000ee20000100800 */
[----:B----4-:R-:W-:-:S03]  /*566f0*/  @!P0 IMAD.MOV.U32 R8, RZ, RZ, R5 ;  /* 0x000000ffff088224 */ /* 0x010fc600078e0005 */
        /* <DEDUP_REMOVED lines=9> */
[----:B0-----:R-:W-:Y:S02]  /*56790*/  @!P0 IMAD.MOV.U32 R8, RZ, RZ, R28 ;  /* 0x000000ffff088224 */ /* 0x001fe400078e001c */
[----:B------:R-:W-:Y:S02]  /*567a0*/  @!P0 IMAD.MOV.U32 R9, RZ, RZ, R30 ;  /* 0x000000ffff098224 */ /* 0x000fe400078e001e */
[----:B------:R-:W2:Y:S04]  /*567b0*/  LDL R30, [R1+0x13e0] ;  /* 0x0013e000011e7983 */ /* 0x000ea80000100800 */
[----:B------:R3:W2:Y:S04]  /*567c0*/  @!P0 LDG.E.U8 R193, desc[UR10][R8.64] ;  /* 0x0000000a08c18981 */ /* 0x0006a8000c1e1100 */
[----:B------:R-:W2:Y:S04]  /*567d0*/  LDL.LU R41, [R1+0x11e4] ;  /* 0x0011e40001297983 */ /* 0x000ea80000300800 */
[----:B------:R-:W2:Y:S01]  /*567e0*/  LDL R28, [R1+0x13d4] ;  /* 0x0013d400011c7983 */ /* 0x000ea20000100800 */
[----:B---3--:R-:W-:-:S02]  /*567f0*/  @!P0 IMAD.MOV.U32 R8, RZ, RZ, R26 ;  /* 0x000000ffff088224 */ /* 0x008fc400078e001a */
[----:B------:R-:W-:Y:S02]  /*56800*/  @!P0 IMAD.MOV.U32 R9, RZ, RZ, R27 ;  /* 0x000000ffff098224 */ /* 0x000fe400078e001b */
[----:B------:R-:W3:Y:S04]  /*56810*/  LDL R27, [R1+0x13d8] ;  /* 0x0013d800011b7983 */ /* 0x000ee80000100800 */
[----:B------:R4:W3:Y:S04]  /*56820*/  @!P0 LDG.E.U8 R192, desc[UR10][R8.64] ;  /* 0x0000000a08c08981 */ /* 0x0008e8000c1e1100 */
[----:B------:R-:W3:Y:S01]  /*56830*/  LDL.LU R36, [R1+0x11a8] ;  /* 0x0011a80001247983 */ /* 0x000ee20000300800 */
[----:B----4-:R-:W-:-:S03]  /*56840*/  @!P0 IMAD.MOV.U32 R8, RZ, RZ, R5 ;  /* 0x000000ffff088224 */ /* 0x010fc600078e0005 */
[----:B------:R-:W4:Y:S01]  /*56850*/  LDL.LU R5, [R1+0x11a4] ;  /* 0x0011a40001057983 */ /* 0x000f220000300800 */
[----:B------:R-:W-:Y:S01]  /*56860*/  PRMT R191, RZ, 0x7610, R191 ;  /* 0x00007610ffbf7816 */ /* 0x000fe200000000bf */
[----:B------:R-:W-:Y:S02]  /*56870*/  @!P0 IMAD.MOV.U32 R9, RZ, RZ, R25 ;  /* 0x000000ffff098224 */ /* 0x000fe400078e0019 */
[----:B------:R-:W4:Y:S04]  /*56880*/  LDL R26, [R1+0x139c] ;  /* 0x00139c00011a7983 */ /* 0x000f280000100800 */
[----:B------:R-:W4:Y:S04]  /*56890*/  LDL R25, [R1+0x13a0] ;  /* 0x0013a00001197983 */ /* 0x000f280000100800 */
[----:B------:R2:W4:Y:S02]  /*568a0*/  @!P0 LDG.E.U8 R191, desc[UR10][R8.64] ;  /* 0x0000000a08bf8981 */ /* 0x000524000c1e1100 */
[----:B--2---:R-:W-:-:S02]  /*568b0*/  @!P0 IMAD.MOV.U32 R8, RZ, RZ, R3 ;  /* 0x000000ffff088224 */ /* 0x004fc400078e0003 */
[----:B------:R-:W2:Y:S01]  /*568c0*/  LDL R3, [R1+0x1360] ;  /* 0x0013600001037983 */ /* 0x000ea20000100800 */
[----:B------:R-:W-:Y:S01]  /*568d0*/  PRMT R190, RZ, 0x7610, R190 ;  /* 0x00007610ffbe7816 */ /* 0x000fe200000000be */
[----:B------:R-:W-:Y:S01]  /*568e0*/  @!P0 IMAD.MOV.U32 R9, RZ, RZ, R4 ;  /* 0x000000ffff098224 */ /* 0x000fe200078e0004 */
[----:B------:R-:W-:Y:S02]  /*568f0*/  PRMT R189, RZ, 0x7610, R189 ;  /* 0x00007610ffbd7816 */ /* 0x000fe400000000bd */
[----:B------:R-:W-:Y:S02]  /*56900*/  PRMT R188, RZ, 0x7610, R188 ;  /* 0x00007610ffbc7816 */ /* 0x000fe400000000bc */
[----:B------:R-:W-:Y:S01]  /*56910*/  PRMT R187, RZ, 0x7610, R187 ;  /* 0x00007610ffbb7816 */ /* 0x000fe200000000bb */
[----:B------:R-:W2:Y:S04]  /*56920*/  LDL R4, [R1+0x135c] ;  /* 0x00135c0001047983 */ /* 0x000ea80000100800 */
[----:B------:R0:W2:Y:S02]  /*56930*/  @!P0 LDG.E.U8 R190, desc[UR10][R8.64] ;  /* 0x0000000a08be8981 */ /* 0x0000a4000c1e1100 */
[----:B0-----:R-:W-:-:S02]  /*56940*/  @!P0 IMAD.MOV.U32 R8, RZ, RZ, R32 ;  /* 0x000000ffff088224 */ /* 0x001fc400078e0020 */
[----:B------:R-:W-:-:S05]  /*56950*/  @!P0 IMAD.MOV.U32 R9, RZ, RZ, R239 ;  /* 0x000000ffff098224 */ /* 0x000fca00078e00ef */
[----:B------:R0:W2:Y:S04]  /*56960*/  @!P0 LDG.E.U8 R189, desc[UR10][R8.64] ;  /* 0x0000000a08bd8981 */ /* 0x0000a8000c1e1100 */
[----:B------:R1:W-:Y:S01]  /*56970*/  STL [R1+0x2b48], R239 ;  /* 0x002b48ef01007387 */ /* 0x0003e20000100800 */
[----:B0-----:R-:W-:Y:S02]  /*56980*/  @!P0 IMAD.MOV.U32 R8, RZ, RZ, R0 ;  /* 0x000000ffff088224 */ /* 0x001fe400078e0000 */
[----:B------:R-:W-:Y:S01]  /*56990*/  @!P0 IMAD.MOV.U32 R9, RZ, RZ, R41 ;  /* 0x000000ffff098224 */ /* 0x000fe200078e0029 */
[----:B-1----:R-:W2:Y:S04]  /*569a0*/  LDL.LU R239, [R1+0x1200] ;  /* 0x0012000001ef7983 */ /* 0x002ea80000300800 */
[----:B------:R3:W2:Y:S04]  /*569b0*/  @!P0 LDG.E.U8 R188, desc[UR10][R8.64] ;  /* 0x0000000a08bc8981 */ /* 0x0006a8000c1e1100 */
[----:B------:R0:W-:Y:S01]  /*569c0*/  STL [R1+0x2b4c], R0 ;  /* 0x002b4c0001007387 */ /* 0x0001e20000100800 */
[----:B---3--:R-:W-:-:S02]  /*569d0*/  @!P0 IMAD.MOV.U32 R8, RZ, RZ, R36 ;  /* 0x000000ffff088224 */ /* 0x008fc400078e0024 */
[----:B----4-:R-:W-:Y:S01]  /*569e0*/  @!P0 IMAD.MOV.U32 R9, RZ, RZ, R5 ;  /* 0x000000ffff098224 */ /* 0x010fe200078e0005 */
[----:B0-----:R-:W3:Y:S04]  /*569f0*/  LDL.LU R0, [R1+0x1208] ;  /* 0x0012080001007983 */ /* 0x001ee80000300800 */
[----:B------:R0:W4:Y:S01]  /*56a00*/  @!P0 LDG.E.U8 R187, desc[UR10][R8.64] ;  /* 0x0000000a08bb8981 */ /* 0x000122000c1e1100 */
[----:B------:R-:W-:Y:S01]  /*56a10*/  PRMT R186, RZ, 0x7610, R186 ;  /* 0x00007610ffba7816 */ /* 0x000fe200000000ba */
[----:B0-----:R-:W-:Y:S02]  /*56a20*/  @!P0 IMAD.MOV.U32 R8, RZ, RZ, R30 ;  /* 0x000000ffff088224 */ /* 0x001fe400078e001e */
[----:B------:R-:W3:Y:S01]  /*56a30*/  LDL R30, [R1+0x1320] ;  /* 0x00132000011e7983 */ /* 0x000ee20000100800 */
[----:B------:R-:W-:-:S03]  /*56a40*/  @!P0 IMAD.MOV.U32 R9, RZ, RZ, R31 ;  /* 0x000000ffff098224 */ /* 0x000fc600078e001f */
[----:B------:R-:W4:Y:S01]  /*56a50*/  LDL R31, [R1+0x131c] ;  /* 0x00131c00011f7983 */ /* 0x000f220000100800 */
[----:B------:R-:W-:-:S03]  /*56a60*/  PRMT R185, RZ, 0x7610, R185 ;  /* 0x00007610ffb97816 */ /* 0x000fc600000000b9 */
[----:B------:R0:W4:Y:S01]  /*56a70*/  @!P0 LDG.E.U8 R186, desc[UR10][R8.64] ;  /* 0x0000000a08ba8981 */ /* 0x000122000c1e1100 */
[----:B------:R-:W-:Y:S01]  /*56a80*/  PRMT R184, RZ, 0x7610, R184 ;  /* 0x00007610ffb87816 */ /* 0x000fe200000000b8 */
[----:B0-----:R-:W-:Y:S02]  /*56a90*/  @!P0 IMAD.MOV.U32 R8, RZ, RZ, R27 ;  /* 0x000000ffff088224 */ /* 0x001fe400078e001b */
[----:B------:R-:W-:Y:S01]  /*56aa0*/  @!P0 IMAD.MOV.U32 R9, RZ, RZ, R28 ;  /* 0x000000ffff098224 */ /* 0x000fe200078e001c */
[----:B------:R-:W4:Y:S04]  /*56ab0*/  LDL R27, [R1+0x12e0] ;  /* 0x0012e000011b7983 */ /* 0x000f280000100800 */
[----:B------:R-:W4:Y:S04]  /*56ac0*/  LDL R28, [R1+0x12dc] ;  /* 0x0012dc00011c7983 */ /* 0x000f280000100800 */
[----:B------:R0:W4:Y:S02]  /*56ad0*/  @!P0 LDG.E.U8 R185, desc[UR10][R8.64] ;  /* 0x0000000a08b98981 */ /* 0x000124000c1e1100 */
[----:B0-----:R-:W-:-:S02]  /*56ae0*/  @!P0 IMAD.MOV.U32 R8, RZ, RZ, R25 ;  /* 0x000000ffff088224 */ /* 0x001fc400078e0019 */
[----:B------:R-:W-:Y:S01]  /*56af0*/  @!P0 IMAD.MOV.U32 R9, RZ, RZ, R26 ;  /* 0x000000ffff098224 */ /* 0x000fe200078e001a */
[----:B------:R-:W4:Y:S04]  /*56b00*/  LDL R25, [R1+0x12a0] ;  /* 0x0012a00001197983 */ /* 0x000f280000100800 */
[----:B------:R-:W4:Y:S04]  /*56b10*/  LDL R26, [R1+0x129c] ;  /* 0x00129c00011a7983 */ /* 0x000f280000100800 */
[----:B------:R2:W4:Y:S02]  /*56b20*/  @!P0 LDG.E.U8 R184, desc[UR10][R8.64] ;  /* 0x0000000a08b88981 */ /* 0x000524000c1e1100 */
[----:B--2---:R-:W-:-:S02]  /*56b30*/  @!P0 IMAD.MOV.U32 R8, RZ, RZ, R3 ;  /* 0x000000ffff088224 */ /* 0x004fc400078e0003 */
[----:B------:R-:W2:Y:S01]  /*56b40*/  LDL R3, [R1+0x1260] ;  /* 0x0012600001037983 */ /* 0x000ea20000100800 */
[----:B------:R-:W-:Y:S01]  /*56b50*/  PRMT R183, RZ, 0x7610, R183 ;  /* 0x00007610ffb77816 */ /* 0x000fe200000000b7 */
[----:B------:R-:W-:Y:S02]  /*56b60*/  @!P0 IMAD.MOV.U32 R9, RZ, RZ, R4 ;  /* 0x000000ffff098224 */ /* 0x000fe400078e0004 */
[----:B------:R-:W2:Y:S04]  /*56b70*/  LDL R4, [R1+0x125c] ;  /* 0x00125c0001047983 */ /* 0x000ea80000100800 */
[----:B------:R3:W2:Y:S04]  /*56b80*/  @!P0 LDG.E.U8 R183, desc[UR10][R8.64] ;  /* 0x0000000a08b78981 */ /* 0x0006a8000c1e1100 */
[----:B------:R-:W2:Y:S01]  /*56b90*/  LDL.LU R39, [R1+0x11dc] ;  /* 0x0011dc0001277983 */ /* 0x000ea20000300800 */
[----:B------:R-:W-:-:S02]  /*56ba0*/  PRMT R182, RZ, 0x7610, R182 ;  /* 0x00007610ffb67816 */ /* 0x000fc400000000b6 */
[----:B------:R-:W-:Y:S02]  /*56bb0*/  PRMT R181, RZ, 0x7610, R181 ;  /* 0x00007610ffb57816 */ /* 0x000fe400000000b5 */
[----:B------:R-:W-:Y:S01]  /*56bc0*/  PRMT R180, RZ, 0x7610, R180 ;  /* 0x00007610ffb47816 */ /* 0x000fe200000000b4 */
[----:B---3--:R-:W-:Y:S02]  /*56bd0*/  @!P0 IMAD.MOV.U32 R8, RZ, RZ, R30 ;  /* 0x000000ffff088224 */ /* 0x008fe400078e001e */
[----:B------:R-:W3:Y:S01]  /*56be0*/  LDL R30, [R1+0x1220] ;  /* 0x00122000011e7983 */ /* 0x000ee20000100800 */
[----:B----4-:R-:W-:-:S03]  /*56bf0*/  @!P0 IMAD.MOV.U32 R9, RZ, RZ, R31 ;  /* 0x000000ffff098224 */ /* 0x010fc600078e001f */
[----:B------:R-:W4:Y:S04]  /*56c00*/  LDL.LU R48, [R1+0x11e0] ;  /* 0x0011e00001307983 */ /* 0x000f280000300800 */
[----:B------:R-:W4:Y:S04]  /*56c10*/  LDL.LU R44, [R1+0x119c] ;  /* 0x00119c00012c7983 */ /* 0x000f280000300800 */
[----:B------:R-:W4:Y:S04]  /*56c20*/  LDL.LU R34, [R1+0x11a0] ;  /* 0x0011a00001227983 */ /* 0x000f280000300800 */
[----:B------:R0:W4:Y:S01]  /*56c30*/  @!P0 LDG.E.U8 R182, desc[UR10][R8.64] ;  /* 0x0000000a08b68981 */ /* 0x000122000c1e1100 */
[----:B------:R-:W-:-:S02]  /*56c40*/  PRMT R179, RZ, 0x7610, R179 ;  /* 0x00007610ffb37816 */ /* 0x000fc400000000b3 */
[----:B------:R-:W-:Y:S01]  /*56c50*/  PRMT R178, RZ, 0x7610, R178 ;  /* 0x00007610ffb27816 */ /* 0x000fe200000000b2 */
[----:B------:R-:W4:Y:S04]  /*56c60*/  LDL R33, [R1+0x1354] ;  /* 0x0013540001217983 */ /* 0x000f280000100800 */
[----:B------:R-:W4:Y:S01]  /*56c70*/  LDL R32, [R1+0x1358] ;  /* 0x0013580001207983 */ /* 0x000f220000100800 */
[----:B0-----:R-:W-:Y:S02]  /*56c80*/  @!P0 IMAD.MOV.U32 R8, RZ, RZ, R27 ;  /* 0x000000ffff088224 */ /* 0x001fe400078e001b */
[----:B------:R-:W-:Y:S01]  /*56c90*/  @!P0 IMAD.MOV.U32 R9, RZ, RZ, R28 ;  /* 0x000000ffff098224 */ /* 0x000fe200078e001c */
[----:B------:R-:W-:Y:S01]  /*56ca0*/  PRMT R177, RZ, 0x7610, R177 ;  /* 0x00007610ffb17816 */ /* 0x000fe200000000b1 */
[----:B------:R-:W4:Y:S04]  /*56cb0*/  LDL R28, [R1+0x13cc] ;  /* 0x0013cc00011c7983 */ /* 0x000f280000100800 */
[----:B------:R0:W4:Y:S04]  /*56cc0*/  @!P0 LDG.E.U8 R181, desc[UR10][R8.64] ;  /* 0x0000000a08b58981 */ /* 0x000128000c1e1100 */
[----:B------:R-:W4:Y:S01]  /*56cd0*/  LDL R27, [R1+0x1314] ;  /* 0x00131400011b7983 */ /* 0x000f220000100800 */
[----:B0-----:R-:W-:-:S02]  /*56ce0*/  @!P0 IMAD.MOV.U32 R8, RZ, RZ, R25 ;  /* 0x000000ffff088224 */ /* 0x001fc400078e0019 */
[----:B------:R-:W-:Y:S01]  /*56cf0*/  @!P0 IMAD.MOV.U32 R9, RZ, RZ, R26 ;  /* 0x000000ffff098224 */ /* 0x000fe200078e001a */
[----:B------:R-:W4:Y:S04]  /*56d00*/  LDL R25, [R1+0x1394] ;  /* 0x0013940001197983 */ /* 0x000f280000100800 */
[----:B------:R-:W4:Y:S04]  /*56d10*/  LDL R26, [R1+0x13d0] ;  /* 0x0013d000011a7983 */ /* 0x000f280000100800 */
[----:B------:R2:W4:Y:S02]  /*56d20*/  @!P0 LDG.E.U8 R180, desc[UR10][R8.64] ;  /* 0x0000000a08b48981 */ /* 0x000524000c1e1100 */
[----:B--2---:R-:W-:-:S02]  /*56d30*/  @!P0 IMAD.MOV.U32 R8, RZ, RZ, R3 ;  /* 0x000000ffff088224 */ /* 0x004fc400078e0003 */
[----:B------:R-:W2:Y:S01]  /*56d40*/  LDL R3, [R1+0x1398] ;  /* 0x0013980001037983 */ /* 0x000ea20000100800 */
[----:B------:R-:W-:-:S03]  /*56d50*/  @!P0 IMAD.MOV.U32 R9, RZ, RZ, R4 ;  /* 0x000000ffff098224 */ /* 0x000fc600078e0004 */
[----:B------:R-:W2:Y:S04]  /*56d60*/  LDL R4, [R1+0x1318] ;  /* 0x0013180001047983 */ /* 0x000ea80000100800 */
[----:B------:R0:W2:Y:S02]  /*56d70*/  @!P0 LDG.E.U8 R179, desc[UR10][R8.64] ;  /* 0x0000000a08b38981 */ /* 0x0000a4000c1e1100 */
[----:B0-----:R-:W-:Y:S02]  /*56d80*/  @!P0 IMAD.MOV.U32 R9, RZ, RZ, R7 ;  /* 0x000000ffff098224 */ /* 0x001fe400078e0007 */
[----:B------:R0:W-:Y:S01]  /*56d90*/  STL [R1+0x2b50], R7 ;  /* 0x002b500701007387 */ /* 0x0001e20000100800 */
[----:B------:R-:W-:Y:S02]  /*56da0*/  PRMT R176, RZ, 0x7610, R176 ;  /* 0x00007610ffb07816 */ /* 0x000fe400000000b0 */
[----:B------:R-:W-:Y:S01]  /*56db0*/  PRMT R175, RZ, 0x7610, R175 ;  /* 0x00007610ffaf7816 */ /* 0x000fe200000000af */
[----:B0-----:R-:W2:Y:S04]  /*56dc0*/  LDL.LU R7, [R1+0x1210] ;  /* 0x0012100001077983 */ /* 0x001ea80000300800 */
[----:B------:R-:W2:Y:S01]  /*56dd0*/  LDL R31, [R1+0x12d4] ;  /* 0x0012d400011f7983 */ /* 0x000ea20000100800 */
[----:B---3--:R-:W-:-:S03]  /*56de0*/  @!P0 IMAD.MOV.U32 R8, RZ, RZ, R30 ;  /* 0x000000ffff088224 */ /* 0x008fc600078e001e */
[----:B------:R-:W3:Y:S04]  /*56df0*/  LDL R30, [R1+0x12d8] ;  /* 0x0012d800011e7983 */ /* 0x000ee80000100800 */
[----:B------:R4:W3:Y:S02]  /*56e00*/  @!P0 LDG.E.U8 R178, desc[UR10][R8.64] ;  /* 0x0000000a08b28981 */ /* 0x0008e4000c1e1100 */
[----:B----4-:R-:W-:Y:S02]  /*56e10*/  @!P0 IMAD.MOV.U32 R8, RZ, RZ, R48 ;  /* 0x000000ffff088224 */ /* 0x010fe400078e0030 */
[----:B------:R-:W-:-:S05]  /*56e20*/  @!P0 IMAD.MOV.U32 R9, RZ, RZ, R39 ;  /* 0x000000ffff098224 */ /* 0x000fca00078e0027 */
[----:B------:R0:W4:Y:S02]  /*56e30*/  @!P0 LDG.E.U8 R177, desc[UR10][R8.64] ;  /* 0x0000000a08b18981 */ /* 0x000124000c1e1100 */
[----:B0-----:R-:W-:Y:S02]  /*56e40*/  @!P0 IMAD.MOV.U32 R8, RZ, RZ, R34 ;  /* 0x000000ffff088224 */ /* 0x001fe400078e0022 */
[----:B------:R-:W-:-:S05]  /*56e50*/  @!P0 IMAD.MOV.U32 R9, RZ, RZ, R44 ;  /* 0x000000ffff098224 */ /* 0x000fca00078e002c */
[----:B------:R0:W4:Y:S02]  /*56e60*/  @!P0 LDG.E.U8 R176, desc[UR10][R8.64] ;  /* 0x0000000a08b08981 */ /* 0x000124000c1e1100 */
[----:B0-----:R-:W-:Y:S02]  /*56e70*/  @!P0 IMAD.MOV.U32 R8, RZ, RZ, R26 ;  /* 0x000000ffff088224 */ /* 0x001fe400078e001a */
[----:B------:R-:W-:Y:S01]  /*56e80*/  @!P0 IMAD.MOV.U32 R9, RZ, RZ, R28 ;  /* 0x000000ffff098224 */ /* 0x000fe200078e001c */
        /* <DEDUP_REMOVED lines=8> */
[----:B------:R-:W-:Y:S01]  /*56f10*/  PRMT R172, RZ, 0x7610, R172 ;  /* 0x00007610ffac7816 */ /* 0x000fe200000000ac */
[----:B------:R-:W2:Y:S04]  /*56f20*/  LDL R25, [R1+0x1254] ;  /* 0x0012540001197983 */ /* 0x000ea80000100800 */
[----:B------:R0:W2:Y:S02]  /*56f30*/  @!P0 LDG.E.U8 R174, desc[UR10][R8.64] ;  /* 0x0000000a08ae8981 */ /* 0x0000a4000c1e1100 */
[----:B0-----:R-:W-:-:S02]  /*56f40*/  @!P0 IMAD.MOV.U32 R8, RZ, RZ, R32 ;  /* 0x000000ffff088224 */ /* 0x001fc400078e0020 */
[----:B------:R-:W-:-:S05]  /*56f50*/  @!P0 IMAD.MOV.U32 R9, RZ, RZ, R33 ;  /* 0x000000ffff098224 */ /* 0x000fca00078e0021 */
[----:B------:R0:W2:Y:S01]  /*56f60*/  @!P0 LDG.E.U8 R173, desc[UR10][R8.64] ;  /* 0x0000000a08ad8981 */ /* 0x0000a2000c1e1100 */
[----:B------:R-:W-:Y:S01]  /*56f70*/  PRMT R171, RZ, 0x7610, R171 ;  /* 0x00007610ffab7816 */ /* 0x000fe200000000ab */
[----:B0-----:R-:W-:Y:S02]  /*56f80*/  @!P0 IMAD.MOV.U32 R8, RZ, RZ, R4 ;  /* 0x000000ffff088224 */ /* 0x001fe400078e0004 */
[----:B------:R-:W-:Y:S01]  /*56f90*/  @!P0 IMAD.MOV.U32 R9, RZ, RZ, R27 ;  /* 0x000000ffff098224 */ /* 0x000fe200078e001b */
[----:B------:R-:W2:Y:S01]  /*56fa0*/  LDL R4, [R1+0x1218] ;  /* 0x0012180001047983 */ /* 0x000ea20000100800 */
[----:B------:R-:W-:-:S03]  /*56fb0*/  PRMT R170, RZ, 0x7610, R170 ;  /* 0x00007610ffaa7816 */ /* 0x000fc600000000aa */
[----:B------:R-:W2:Y:S04]  /*56fc0*/  LDL.LU R37, [R1+0x11d4] ;  /* 0x0011d40001257983 */ /* 0x000ea80000300800 */
[----:B------:R-:W2:Y:S04]  /*56fd0*/  LDL.LU R27, [R1+0x11d8] ;  /* 0x0011d800011b7983 */ /* 0x000ea80000300800 */
[----:B------:R0:W2:Y:S04]  /*56fe0*/  @!P0 LDG.E.U8 R172, desc[UR10][R8.64] ;  /* 0x0000000a08ac8981 */ /* 0x0000a8000c1e1100 */
[----:B------:R-:W2:Y:S01]  /*56ff0*/  LDL.LU R32, [R1+0x1198] ;  /* 0x0011980001207983 */ /* 0x000ea20000300800 */
[----:B------:R-:W-:-:S03]  /*57000*/  PRMT R169, RZ, 0x7610, R169 ;  /* 0x00007610ffa97816 */ /* 0x000fc600000000a9 */
[----:B------:R-:W2:Y:S01]  /*57010*/  LDL R33, [R1+0x13c4] ;  /* 0x0013c40001217983 */ /* 0x000ea20000100800 */
[----:B0-----:R-:W-:Y:S01]  /*57020*/  @!P0 IMAD.MOV.U32 R9, RZ, RZ, R31 ;  /* 0x000000ffff098224 */ /* 0x001fe200078e001f */
[----:B------:R-:W-:Y:S02]  /*57030*/  PRMT R168, RZ, 0x7610, R168 ;  /* 0x00007610ffa87816 */ /* 0x000fe400000000a8 */
[----:B------:R-:W2:Y:S01]  /*57040*/  LDL R31, [R1+0x13bc] ;  /* 0x0013bc00011f7983 */ /* 0x000ea20000100800 */
[----:B---3--:R-:W-:-:S03]  /*57050*/  @!P0 IMAD.MOV.U32 R8, RZ, RZ, R30 ;  /* 0x000000ffff088224 */ /* 0x008fc600078e001e */
[----:B------:R-:W3:Y:S04]  /*57060*/  LDL R30, [R1+0x13c0] ;  /* 0x0013c000011e7983 */ /* 0x000ee80000100800 */
[----:B------:R4:W3:Y:S02]  /*57070*/  @!P0 LDG.E.U8 R171, desc[UR10][R8.64] ;  /* 0x0000000a08ab8981 */ /* 0x0008e4000c1e1100 */
[----:B----4-:R-:W-:Y:S02]  /*57080*/  @!P0 IMAD.MOV.U32 R8, RZ, RZ, R26 ;  /* 0x000000ffff088224 */ /* 0x010fe400078e001a */
[----:B------:R-:W-:Y:S01]  /*57090*/  @!P0 IMAD.MOV.U32 R9, RZ, RZ, R28 ;  /* 0x000000ffff098224 */ /* 0x000fe200078e001c */
[----:B------:R-:W-:Y:S01]  /*570a0*/  PRMT R167, RZ, 0x7610, R167 ;  /* 0x00007610ffa77816 */ /* 0x000fe200000000a7 */
[----:B------:R-:W4:Y:S04]  /*570b0*/  LDL R28, [R1+0x138c] ;  /* 0x00138c00011c7983 */ /* 0x000f280000100800 */
[----:B------:R2:W4:Y:S04]  /*570c0*/  @!P0 LDG.E.U8 R170, desc[UR10][R8.64] ;  /* 0x0000000a08aa8981 */ /* 0x000528000c1e1100 */
[----:B------:R-:W4:Y:S01]  /*570d0*/  LDL R26, [R1+0x1390] ;  /* 0x00139000011a7983 */ /* 0x000f220000100800 */
[----:B--2---:R-:W-:-:S03]  /*570e0*/  @!P0 IMAD.MOV.U32 R8, RZ, RZ, R3 ;  /* 0x000000ffff088224 */ /* 0x004fc600078e0003 */
[----:B------:R-:W2:Y:S01]  /*570f0*/  LDL R3, [R1+0x1194] ;  /* 0x0011940001037983 */ /* 0x000ea20000100800 */
[----:B------:R-:W-:-:S03]  /*57100*/  @!P0 IMAD.MOV.U32 R9, RZ, RZ, R25 ;  /* 0x000000ffff098224 */ /* 0x000fc600078e0019 */
[----:B------:R-:W3:Y:S04]  /*57110*/  LDL R25, [R1+0x13c8] ;  /* 0x0013c80001197983 */ /* 0x000ee80000100800 */
[----:B------:R0:W4:Y:S02]  /*57120*/  @!P0 LDG.E.U8 R169, desc[UR10][R8.64] ;  /* 0x0000000a08a98981 */ /* 0x000124000c1e1100 */
[----:B0-----:R-:W-:Y:S02]  /*57130*/  @!P0 IMAD.MOV.U32 R9, RZ, RZ, R6 ;  /* 0x000000ffff098224 */ /* 0x001fe400078e0006 */
[----:B------:R0:W-:Y:S04]  /*57140*/  STL [R1+0x2b54], R6 ;  /* 0x002b540601007387 */ /* 0x0001e80000100800 */
[----:B0-----:R-:W4:Y:S01]  /*57150*/  LDL.LU R6, [R1+0x123c] ;  /* 0x00123c0001067983 */ /* 0x001f220000300800 */
[----:B------:R-:W-:-:S03]  /*57160*/  @!P0 IMAD.MOV.U32 R8, RZ, RZ, R4 ;  /* 0x000000ffff088224 */ /* 0x000fc600078e0004 */
[----:B------:R-:W4:Y:S04]  /*57170*/  LDL R4, [R1+0x134c] ;  /* 0x00134c0001047983 */ /* 0x000f280000100800 */
[----:B------:R0:W4:Y:S02]  /*57180*/  @!P0 LDG.E.U8 R168, desc[UR10][R8.64] ;  /* 0x0000000a08a88981 */ /* 0x000124000c1e1100 */
[----:B0-----:R-:W-:Y:S02]  /*57190*/  @!P0 IMAD.MOV.U32 R8, RZ, RZ, R27 ;  /* 0x000000ffff088224 */ /* 0x001fe400078e001b */
[----:B------:R-:W-:-:S05]  /*571a0*/  @!P0 IMAD.MOV.U32 R9, RZ, RZ, R37 ;  /* 0x000000ffff098224 */ /* 0x000fca00078e0025 */
[----:B------:R2:W4:Y:S02]  /*571b0*/  @!P0 LDG.E.U8 R167, desc[UR10][R8.64] ;  /* 0x0000000a08a78981 */ /* 0x000524000c1e1100 */
[----:B--2---:R-:W-:Y:S02]  /*571c0*/  @!P0 IMAD.MOV.U32 R9, RZ, RZ, R3 ;  /* 0x000000ffff098224 */ /* 0x004fe400078e0003 */
[----:B------:R-:W2:Y:S01]  /*571d0*/  LDL R3, [R1+0x1350] ;  /* 0x0013500001037983 */ /* 0x000ea20000100800 */
[----:B------:R-:W-:Y:S01]  /*571e0*/  PRMT R166, RZ, 0x7610, R166 ;  /* 0x00007610ffa67816 */ /* 0x000fe200000000a6 */
[----:B------:R-:W-:Y:S01]  /*571f0*/  @!P0 IMAD.MOV.U32 R8, RZ, RZ, R32 ;  /* 0x000000ffff088224 */ /* 0x000fe200078e0020 */
[----:B------:R-:W-:-:S04]  /*57200*/  PRMT R165, RZ, 0x7610, R165 ;  /* 0x00007610ffa57816 */ /* 0x000fc800000000a5 */
[----:B------:R3:W2:Y:S01]  /*57210*/  @!P0 LDG.E.U8 R166, desc[UR10][R8.64] ;  /* 0x0000000a08a68981 */ /* 0x0006a2000c1e1100 */
[----:B------:R-:W-:Y:S01]  /*57220*/  PRMT R164, RZ, 0x7610, R164 ;  /* 0x00007610ffa47816 */ /* 0x000fe200000000a4 */
[----:B---3--:R-:W-:Y:S02]  /*57230*/  @!P0 IMAD.MOV.U32 R8, RZ, RZ, R25 ;  /* 0x000000ffff088224 */ /* 0x008fe400078e0019 */
[----:B------:R-:W-:Y:S01]  /*57240*/  @!P0 IMAD.MOV.U32 R9, RZ, RZ, R33 ;  /* 0x000000ffff098224 */ /* 0x000fe200078e0021 */
[----:B------:R-:W3:Y:S04]  /*57250*/  LDL R25, [R1+0x1310] ;  /* 0x0013100001197983 */ /* 0x000ee80000100800 */
[----:B------:R-:W3:Y:S04]  /*57260*/  LDL R33, [R1+0x130c] ;  /* 0x00130c0001217983 */ /* 0x000ee80000100800 */
[----:B------:R0:W3:Y:S01]  /*57270*/  @!P0 LDG.E.U8 R165, desc[UR10][R8.64] ;  /* 0x0000000a08a58981 */ /* 0x0000e2000c1e1100 */
[----:B------:R-:W-:Y:S01]  /*57280*/  PRMT R163, RZ, 0x7610, R163 ;  /* 0x00007610ffa37816 */ /* 0x000fe200000000a3 */
[----:B0-----:R-:W-:-:S02]  /*57290*/  @!P0 IMAD.MOV.U32 R8, RZ, RZ, R30 ;  /* 0x000000ffff088224 */ /* 0x001fc400078e001e */
        /* <DEDUP_REMOVED lines=11> */
[----:B--2---:R-:W-:-:S03]  /*57350*/  @!P0 IMAD.MOV.U32 R8, RZ, RZ, R3 ;  /* 0x000000ffff088224 */ /* 0x004fc600078e0003 */
[----:B------:R-:W2:Y:S01]  /*57360*/  LDL R3, [R1+0x1250] ;  /* 0x0012500001037983 */ /* 0x000ea20000100800 */
[----:B------:R-:W-:-:S03]  /*57370*/  PRMT R162, RZ, 0x7610, R162 ;  /* 0x00007610ffa27816 */ /* 0x000fc600000000a2 */
[----:B------:R-:W2:Y:S01]  /*57380*/  LDL.LU R47, [R1+0x120c] ;  /* 0x00120c00012f7983 */ /* 0x000ea20000300800 */
[----:B------:R-:W-:-:S03]  /*57390*/  PRMT R161, RZ, 0x7610, R161 ;  /* 0x00007610ffa17816 */ /* 0x000fc600000000a1 */
[----:B------:R-:W2:Y:S04]  /*573a0*/  LDL.LU R35, [R1+0x11cc] ;  /* 0x0011cc0001237983 */ /* 0x000ea80000300800 */
[----:B------:R3:W2:Y:S01]  /*573b0*/  @!P0 LDG.E.U8 R162, desc[UR10][R8.64] ;  /* 0x0000000a08a28981 */ /* 0x0006a2000c1e1100 */
[----:B------:R-:W-:Y:S01]  /*573c0*/  PRMT R160, RZ, 0x7610, R160 ;  /* 0x00007610ffa07816 */ /* 0x000fe200000000a0 */
[----:B---3--:R-:W-:Y:S02]  /*573d0*/  @!P0 IMAD.MOV.U32 R8, RZ, RZ, R25 ;  /* 0x000000ffff088224 */ /* 0x008fe400078e0019 */
[----:B------:R-:W-:Y:S01]  /*573e0*/  @!P0 IMAD.MOV.U32 R9, RZ, RZ, R33 ;  /* 0x000000ffff098224 */ /* 0x000fe200078e0021 */
[----:B------:R-:W3:Y:S04]  /*573f0*/  LDL.LU R25, [R1+0x11d0] ;  /* 0x0011d00001197983 */ /* 0x000ee80000300800 */
[----:B------:R-:W3:Y:S04]  /*57400*/  LDL.LU R45, [R1+0x118c] ;  /* 0x00118c00012d7983 */ /* 0x000ee80000300800 */
[----:B------:R0:W3:Y:S01]  /*57410*/  @!P0 LDG.E.U8 R161, desc[UR10][R8.64] ;  /* 0x0000000a08a18981 */ /* 0x0000e2000c1e1100 */
[----:B------:R-:W-:Y:S01]  /*57420*/  PRMT R159, RZ, 0x7610, R159 ;  /* 0x00007610ff9f7816 */ /* 0x000fe2000000009f */
[----:B0-----:R-:W-:-:S02]  /*57430*/  @!P0 IMAD.MOV.U32 R8, RZ, RZ, R30 ;  /* 0x000000ffff088224 */ /* 0x001fc400078e001e */
[----:B------:R-:W-:Y:S01]  /*57440*/  @!P0 IMAD.MOV.U32 R9, RZ, RZ, R31 ;  /* 0x000000ffff098224 */ /* 0x000fe200078e001f */
[----:B------:R-:W3:Y:S04]  /*57450*/  LDL.LU R30, [R1+0x1190] ;  /* 0x00119000011e7983 */ /* 0x000ee80000300800 */
[----:B------:R-:W3:Y:S04]  /*57460*/  LDL R33, [R1+0x1384] ;  /* 0x0013840001217983 */ /* 0x000ee80000100800 */
[----:B------:R-:W3:Y:S04]  /*57470*/  LDL R31, [R1+0x1388] ;  /* 0x00138800011f7983 */ /* 0x000ee80000100800 */
[----:B------:R4:W3:Y:S02]  /*57480*/  @!P0 LDG.E.U8 R160, desc[UR10][R8.64] ;  /* 0x0000000a08a08981 */ /* 0x0008e4000c1e1100 */
[----:B----4-:R-:W-:-:S02]  /*57490*/  @!P0 IMAD.MOV.U32 R8, RZ, RZ, R26 ;  /* 0x000000ffff088224 */ /* 0x010fc400078e001a */
[----:B------:R-:W-:Y:S01]  /*574a0*/  @!P0 IMAD.MOV.U32 R9, RZ, RZ, R28 ;  /* 0x000000ffff098224 */ /* 0x000fe200078e001c */
[----:B------:R-:W-:Y:S02]  /*574b0*/  PRMT R158, RZ, 0x7610, R158 ;  /* 0x00007610ff9e7816 */ /* 0x000fe4000000009e */
[----:B------:R-:W-:Y:S02]  /*574c0*/  PRMT R157, RZ, 0x7610, R157 ;  /* 0x00007610ff9d7816 */ /* 0x000fe4000000009d */
[----:B------:R-:W-:Y:S02]  /*574d0*/  PRMT R156, RZ, 0x7610, R156 ;  /* 0x00007610ff9c7816 */ /* 0x000fe4000000009c */
[----:B------:R-:W-:Y:S01]  /*574e0*/  PRMT R155, RZ, 0x7610, R155 ;  /* 0x00007610ff9b7816 */ /* 0x000fe2000000009b */
[----:B------:R0:W4:Y:S01]  /*574f0*/  @!P0 LDG.E.U8 R159, desc[UR10][R8.64] ;  /* 0x0000000a089f8981 */ /* 0x000122000c1e1100 */
[----:B------:R-:W-:Y:S02]  /*57500*/  PRMT R154, RZ, 0x7610, R154 ;  /* 0x00007610ff9a7816 */ /* 0x000fe4000000009a */
[----:B------:R-:W-:Y:S01]  /*57510*/  PRMT R153, RZ, 0x7610, R153 ;  /* 0x00007610ff997816 */ /* 0x000fe20000000099 */
[----:B------:R-:W4:Y:S04]  /*57520*/  LDL R28, [R1+0x133c] ;  /* 0x00133c00011c7983 */ /* 0x000f280000100800 */
[----:B------:R-:W4:Y:S01]  /*57530*/  LDL R26, [R1+0x1340] ;  /* 0x00134000011a7983 */ /* 0x000f220000100800 */
[----:B0-----:R-:W-:-:S03]  /*57540*/  @!P0 IMAD.MOV.U32 R9, RZ, RZ, R4 ;  /* 0x000000ffff098224 */ /* 0x001fc600078e0004 */
[----:B------:R-:W4:Y:S01]  /*57550*/  LDL R4, [R1+0x137c] ;  /* 0x00137c0001047983 */ /* 0x000f220000100800 */
[----:B--2---:R-:W-:-:S03]  /*57560*/  @!P0 IMAD.MOV.U32 R8, RZ, RZ, R3 ;  /* 0x000000ffff088224 */ /* 0x004fc600078e0003 */
[----:B------:R-:W2:Y:S04]  /*57570*/  LDL R3, [R1+0x1380] ;  /* 0x0013800001037983 */ /* 0x000ea80000100800 */
[----:B------:R0:W2:Y:S02]  /*57580*/  @!P0 LDG.E.U8 R158, desc[UR10][R8.64] ;  /* 0x0000000a089e8981 */ /* 0x0000a4000c1e1100 */
[----:B0-----:R-:W-:Y:S02]  /*57590*/  @!P0 IMAD.MOV.U32 R8, RZ, RZ, R7 ;  /* 0x000000ffff088224 */ /* 0x001fe400078e0007 */
[----:B------:R-:W-:-:S05]  /*575a0*/  @!P0 IMAD.MOV.U32 R9, RZ, RZ, R47 ;  /* 0x000000ffff098224 */ /* 0x000fca00078e002f */
[----:B------:R3:W2:Y:S02]  /*575b0*/  @!P0 LDG.E.U8 R157, desc[UR10][R8.64] ;  /* 0x0000000a089d8981 */ /* 0x0006a4000c1e1100 */
[----:B---3--:R-:W-:Y:S02]  /*575c0*/  @!P0 IMAD.MOV.U32 R8, RZ, RZ, R25 ;  /* 0x000000ffff088224 */ /* 0x008fe400078e0019 */
[----:B------:R-:W-:-:S05]  /*575d0*/  @!P0 IMAD.MOV.U32 R9, RZ, RZ, R35 ;  /* 0x000000ffff098224 */ /* 0x000fca00078e0023 */
[----:B------:R0:W3:Y:S02]  /*575e0*/  @!P0 LDG.E.U8 R156, desc[UR10][R8.64] ;  /* 0x0000000a089c8981 */ /* 0x0000e4000c1e1100 */
[----:B0-----:R-:W-:Y:S02]  /*575f0*/  @!P0 IMAD.MOV.U32 R8, RZ, RZ, R30 ;  /* 0x000000ffff088224 */ /* 0x001fe400078e001e */
[----:B------:R-:W-:-:S05]  /*57600*/  @!P0 IMAD.MOV.U32 R9, RZ, RZ, R45 ;  /* 0x000000ffff098224 */ /* 0x000fca00078e002d */
[----:B------:R0:W3:Y:S02]  /*57610*/  @!P0 LDG.E.U8 R155, desc[UR10][R8.64] ;  /* 0x0000000a089b8981 */ /* 0x0000e4000c1e1100 */
[----:B0-----:R-:W-:Y:S02]  /*57620*/  @!P0 IMAD.MOV.U32 R8, RZ, RZ, R31 ;  /* 0x000000ffff088224 */ /* 0x001fe400078e001f */
[----:B------:R-:W-:-:S05]  /*57630*/  @!P0 IMAD.MOV.U32 R9, RZ, RZ, R33 ;  /* 0x000000ffff098224 */ /* 0x000fca00078e0021 */
[----:B------:R4:W3:Y:S04]  /*57640*/  @!P0 LDG.E.U8 R154, desc[UR10][R8.64] ;  /* 0x0000000a089a8981 */ /* 0x0008e8000c1e1100 */
[----:B------:R0:W-:Y:S01]  /*57650*/  STL [R1+0x2b58], R7 ;  /* 0x002b580701007387 */ /* 0x0001e20000100800 */
[----:B----4-:R-:W-:-:S03]  /*57660*/  @!P0 IMAD.MOV.U32 R9, RZ, RZ, R4 ;  /* 0x000000ffff098224 */ /* 0x010fc600078e0004 */
[----:B0-----:R-:W4:Y:S01]  /*57670*/  LDL.LU R7, [R1+0x1244] ;  /* 0x0012440001077983 */ /* 0x001f220000300800 */
[----:B------:R-:W-:Y:S02]  /*57680*/  PRMT R152, RZ, 0x7610, R152 ;  /* 0x00007610ff987816 */ /* 0x000fe40000000098 */
[----:B------:R-:W-:Y:S01]  /*57690*/  PRMT R23, RZ, 0x7610, R23 ;  /* 0x00007610ff177816 */ /* 0x000fe20000000017 */
[----:B------:R-:W3:Y:S04]  /*576a0*/  LDL R49, [R1+0x1308] ;  /* 0x0013080001317983 */ /* 0x000ee80000100800 */
[----:B------:R-:W4:Y:S04]  /*576b0*/  LDL R33, [R1+0x12c4] ;  /* 0x0012c40001217983 */ /* 0x000f280000100800 */
[----:B------:R-:W4:Y:S04]  /*576c0*/  LDL R31, [R1+0x12c8] ;  /* 0x0012c800011f7983 */ /* 0x000f280000100800 */
[----:B------:R-:W4:Y:S01]  /*576d0*/  LDL R4, [R1+0x1284] ;  /* 0x0012840001047983 */ /* 0x000f220000100800 */
[----:B--2---:R-:W-:-:S03]  /*576e0*/  @!P0 IMAD.MOV.U32 R8, RZ, RZ, R3 ;  /* 0x000000ffff088224 */ /* 0x004fc600078e0003 */
[----:B------:R-:W2:Y:S04]  /*576f0*/  LDL R3, [R1+0x1288] ;  /* 0x0012880001037983 */ /* 0x000ea80000100800 */
[----:B------:R0:W2:Y:S04]  /*57700*/  @!P0 LDG.E.U8 R153, desc[UR10][R8.64] ;  /* 0x0000000a08998981 */ /* 0x0000a8000c1e1100 */
[----:B------:R-:W0:Y:S04]  /*57710*/  LDL R8, [R1+0x1344] ;  /* 0x0013440001087983 */ /* 0x000e280000100800 */
[----:B------:R-:W0:Y:S02]  /*57720*/  LDL R9, [R1+0x1348] ;  /* 0x0013480001097983 */ /* 0x000e240000100800 */
[----:B0-----:R-:W-:-:S04]  /*57730*/  @!P0 LOP3.LUT R9, R9, R8, RZ, 0x3c, !PT ;  /* 0x0000000809098212 */ /* 0x001fc800078e3cff */
[----:B------:R-:W-:-:S04]  /*57740*/  @!P0 LOP3.LUT R8, R9, R8, RZ, 0x3c, !PT ;  /* 0x0000000809088212 */ /* 0x000fc800078e3cff */
[----:B------:R-:W-:-:S05]  /*57750*/  @!P0 LOP3.LUT R9, R9, R8, RZ, 0x3c, !PT ;  /* 0x0000000809098212 */ /* 0x000fca00078e3cff */
[----:B------:R0:W2:Y:S02]  /*57760*/  @!P0 LDG.E.U8 R152, desc[UR10][R8.64] ;  /* 0x0000000a08988981 */ /* 0x0000a4000c1e1100 */
[----:B0-----:R-:W-:Y:S02]  /*57770*/  @!P0 IMAD.MOV.U32 R8, RZ, RZ, R26 ;  /* 0x000000ffff088224 */ /* 0x001fe400078e001a */
[----:B------:R-:W-:Y:S01]  /*57780*/  @!P0 IMAD.MOV.U32 R9, RZ, RZ, R28 ;  /* 0x000000ffff098224 */ /* 0x000fe200078e001c */
[----:B------:R-:W2:Y:S04]  /*57790*/  LDL R26, [R1+0x1248] ;  /* 0x00124800011a7983 */ /* 0x000ea80000100800 */
[----:B------:R-:W2:Y:S04]  /*577a0*/  LDL.LU R28, [R1+0x1204] ;  /* 0x00120400011c7983 */ /* 0x000ea80000300800 */
[----:B------:R3:W2:Y:S04]  /*577b0*/  @!P0 LDG.E.U8 R23, desc[UR10][R8.64] ;  /* 0x0000000a08178981 */ /* 0x0006a8000c1e1100 */
[----:B------:R-:W4:Y:S01]  /*577c0*/  LDL R9, [R1+0x1304] ;  /* 0x0013040001097983 */ /* 0x000f220000100800 */
[----:B------:R-:W-:Y:S01]  /*577d0*/  PRMT R22, RZ, 0x7610, R22 ;  /* 0x00007610ff167816 */ /* 0x000fe20000000016 */
[----:B---3--:R-:W-:Y:S01]  /*577e0*/  @!P0 IMAD.MOV.U32 R8, RZ, RZ, R49 ;  /* 0x000000ffff088224 */ /* 0x008fe200078e0031 */
[----:B------:R-:W-:Y:S01]  /*577f0*/  PRMT R21, RZ, 0x7610, R21 ;  /* 0x00007610ff157816 */ /* 0x000fe20000000015 */
[----:B------:R-:W3:Y:S01]  /*57800*/  LDL.LU R49, [R1+0x11c8] ;  /* 0x0011c80001317983 */ /* 0x000ee20000300800 */
[----:B------:R-:W-:-:S02]  /*57810*/  PRMT R20, RZ, 0x7610, R20 ;  /* 0x00007610ff147816 */ /* 0x000fc40000000014 */
[----:B------:R-:W-:Y:S01]  /*57820*/  PRMT R19, RZ, 0x7610, R19 ;  /* 0x00007610ff137816 */ /* 0x000fe20000000013 */
[----:B----4-:R0:W4:Y:S02]  /*57830*/  @!P0 LDG.E.U8 R22, desc[UR10][R8.64] ;  /* 0x0000000a08168981 */ /* 0x010124000c1e1100 */
[----:B0-----:R-:W-:Y:S02]  /*57840*/  @!P0 IMAD.MOV.U32 R8, RZ, RZ, R31 ;  /* 0x000000ffff088224 */ /* 0x001fe400078e001f */
[----:B------:R-:W-:Y:S02]  /*57850*/  @!P0 IMAD.MOV.U32 R9, RZ, RZ, R33 ;  /* 0x000000ffff098224 */ /* 0x000fe400078e0021 */
[----:B------:R-:W4:Y:S04]  /*57860*/  LDL.LU R33, [R1+0x11c4] ;  /* 0x0011c40001217983 */ /* 0x000f280000300800 */
[----:B------:R0:W4:Y:S02]  /*57870*/  @!P0 LDG.E.U8 R21, desc[UR10][R8.64] ;  /* 0x0000000a08158981 */ /* 0x000124000c1e1100 */
[----:B0-----:R-:W-:-:S02]  /*57880*/  @!P0 IMAD.MOV.U32 R9, RZ, RZ, R4 ;  /* 0x000000ffff098224 */ /* 0x001fc400078e0004 */
[----:B--2---:R-:W-:Y:S01]  /*57890*/  @!P0 IMAD.MOV.U32 R8, RZ, RZ, R3 ;  /* 0x000000ffff088224 */ /* 0x004fe200078e0003 */
[----:B------:R-:W2:Y:S04]  /*578a0*/  LDL R4, [R1+0x1184] ;  /* 0x0011840001047983 */ /* 0x000ea80000100800 */
[----:B------:R-:W2:Y:S04]  /*578b0*/  LDL.LU R3, [R1+0x1188] ;  /* 0x0011880001037983 */ /* 0x000ea80000300800 */
[----:B------:R0:W2:Y:S01]  /*578c0*/  @!P0 LDG.E.U8 R20, desc[UR10][R8.64] ;  /* 0x0000000a08148981 */ /* 0x0000a2000c1e1100 */
[----:B------:R-:W-:Y:S01]  /*578d0*/  PRMT R18, RZ, 0x7610, R18 ;  /* 0x00007610ff127816 */ /* 0x000fe20000000012 */
[----:B0-----:R-:W-:-:S02]  /*578e0*/  @!P0 IMAD.MOV.U32 R8, RZ, RZ, R26 ;  /* 0x000000ffff088224 */ /* 0x001fc400078e001a */
[----:B------:R-:W-:-:S05]  /*578f0*/  @!P0 IMAD.MOV.U32 R9, RZ, RZ, R7 ;  /* 0x000000ffff098224 */ /* 0x000fca00078e0007 */
[----:B------:R0:W2:Y:S01]  /*57900*/  @!P0 LDG.E.U8 R19, desc[UR10][R8.64] ;  /* 0x0000000a08138981 */ /* 0x0000a2000c1e1100 */
[----:B------:R-:W-:Y:S01]  /*57910*/  PRMT R17, RZ, 0x7610, R17 ;  /* 0x00007610ff117816 */ /* 0x000fe20000000011 */
[----:B0-----:R-:W-:Y:S02]  /*57920*/  @!P0 IMAD.MOV.U32 R8, RZ, RZ, R0 ;  /* 0x000000ffff088224 */ /* 0x001fe400078e0000 */
[----:B------:R-:W-:-:S05]  /*57930*/  @!P0 IMAD.MOV.U32 R9, RZ, RZ, R28 ;  /* 0x000000ffff098224 */ /* 0x000fca00078e001c */
[----:B------:R3:W2:Y:S04]  /*57940*/  @!P0 LDG.E.U8 R18, desc[UR10][R8.64] ;  /* 0x0000000a08128981 */ /* 0x0006a8000c1e1100 */
[----:B------:R0:W-:Y:S01]  /*57950*/  STL [R1+0x2b5c], R7 ;  /* 0x002b5c0701007387 */ /* 0x0001e20000100800 */
[----:B------:R-:W-:Y:S01]  /*57960*/  PRMT R16, RZ, 0x7610, R16 ;  /* 0x00007610ff107816 */ /* 0x000fe20000000010 */
[----:B---3--:R-:W-:Y:S02]  /*57970*/  @!P0 IMAD.MOV.U32 R8, RZ, RZ, R49 ;  /* 0x000000ffff088224 */ /* 0x008fe400078e0031 */
[----:B0-----:R-:W3:Y:S04]  /*57980*/  LDL.LU R7, [R1+0x1240] ;  /* 0x0012400001077983 */ /* 0x001ee80000300800 */
[----:B------:R0:W-:Y:S04]  /*57990*/  STL [R1+0x2b60], R0 ;  /* 0x002b600001007387 */ /* 0x0001e80000100800 */
[----:B0-----:R-:W3:Y:S04]  /*579a0*/  LDL.LU R0, [R1+0x127c] ;  /* 0x00127c0001007983 */ /* 0x001ee80000300800 */
[----:B------:R-:W3:Y:S04]  /*579b0*/  LDL.LU R31, [R1+0x11bc] ;  /* 0x0011bc00011f7983 */ /* 0x000ee80000300800 */
[----:B------:R-:W3:Y:S01]  /*579c0*/  LDL.LU R26, [R1+0x11fc] ;  /* 0x0011fc00011a7983 */ /* 0x000ee20000300800 */
[----:B----4-:R-:W-:-:S05]  /*579d0*/  @!P0 IMAD.MOV.U32 R9, RZ, RZ, R33 ;  /* 0x000000ffff098224 */ /* 0x010fca00078e0021 */
[----:B------:R2:W4:Y:S02]  /*579e0*/  @!P0 LDG.E.U8 R17, desc[UR10][R8.64] ;  /* 0x0000000a08118981 */ /* 0x000524000c1e1100 */
[----:B--2---:R-:W-:Y:S02]  /*579f0*/  @!P0 IMAD.MOV.U32 R8, RZ, RZ, R3 ;  /* 0x000000ffff088224 */ /* 0x004fe400078e0003 */
[----:B------:R-:W-:Y:S02]  /*57a00*/  @!P0 IMAD.MOV.U32 R9, RZ, RZ, R4 ;  /* 0x000000ffff098224 */ /* 0x000fe400078e0004 */
[----:B------:R-:W2:Y:S04]  /*57a10*/  LDL.LU R4, [R1+0x11c0] ;  /* 0x0011c00001047983 */ /* 0x000ea80000300800 */
[----:B------:R0:W4:Y:S04]  /*57a20*/  @!P0 LDG.E.U8 R16, desc[UR10][R8.64] ;  /* 0x0000000a08108981 */ /* 0x000128000c1e1100 */
[----:B------:R-:W0:Y:S04]  /*57a30*/  LDL R8, [R1+0x12fc] ;  /* 0x0012fc0001087983 */ /* 0x000e280000100800 */
[----:B------:R-:W0:Y:S01]  /*57a40*/  LDL R9, [R1+0x1300] ;  /* 0x0013000001097983 */ /* 0x000e220000100800 */
[----:B------:R-:W-:-:S02]  /*57a50*/  PRMT R15, RZ, 0x7610, R15 ;  /* 0x00007610ff0f7816 */ /* 0x000fc4000000000f */
[----:B0-----:R-:W-:-:S04]  /*57a60*/  @!P0 LOP3.LUT R9, R9, R8, RZ, 0x3c, !PT ;  /* 0x0000000809098212 */ /* 0x001fc800078e3cff */
[----:B------:R-:W-:-:S04]  /*57a70*/  @!P0 LOP3.LUT R8, R9, R8, RZ, 0x3c, !PT ;  /* 0x0000000809088212 */ /* 0x000fc800078e3cff */
[----:B------:R-:W-:-:S05]  /*57a80*/  @!P0 LOP3.LUT R9, R9, R8, RZ, 0x3c, !PT ;  /* 0x0000000809098212 */ /* 0x000fca00078e3cff */
[----:B------:R0:W4:Y:S04]  /*57a90*/  @!P0 LDG.E.U8 R15, desc[UR10][R8.64] ;  /* 0x0000000a080f8981 */ /* 0x000128000c1e1100 */
[----:B------:R-:W0:Y:S04]  /*57aa0*/  LDL R8, [R1+0x12bc] ;  /* 0x0012bc0001087983 */ /* 0x000e280000100800 */
[----:B------:R-:W0:Y:S01]  /*57ab0*/  LDL R9, [R1+0x12c0] ;  /* 0x0012c00001097983 */ /* 0x000e220000100800 */
[----:B------:R-:W-:Y:S02]  /*57ac0*/  PRMT R14, RZ, 0x7610, R14 ;  /* 0x00007610ff0e7816 */ /* 0x000fe4000000000e */
[----:B0-----:R-:W-:-:S04]  /*57ad0*/  @!P0 LOP3.LUT R9, R9, R8, RZ, 0x3c, !PT ;  /* 0x0000000809098212 */ /* 0x001fc800078e3cff */
[----:B------:R-:W-:-:S04]  /*57ae0*/  @!P0 LOP3.LUT R8, R9, R8, RZ, 0x3c, !PT ;  /* 0x0000000809088212 */ /* 0x000fc800078e3cff */
[----:B------:R-:W-:-:S05]  /*57af0*/  @!P0 LOP3.LUT R9, R9, R8, RZ, 0x3c, !PT ;  /* 0x0000000809098212 */ /* 0x000fca00078e3cff */
[----:B------:R0:W4:Y:S04]  /*57b00*/  @!P0 LDG.E.U8 R14, desc[UR10][R8.64] ;  /* 0x0000000a080e8981 */ /* 0x000128000c1e1100 */
[----:B------:R-:W0:Y:S04]  /*57b10*/  LDL R9, [R1+0x1280] ;  /* 0x0012800001097983 */ /* 0x000e280000100800 */
[----:B------:R1:W-:Y:S04]  /*57b20*/  STL.64 [R1+0x2de8], R150 ;  /* 0x002de89601007387 */ /* 0x0003e80000100a00 */
[----:B-1----:R-:W4:Y:S04]  /*57b30*/  LDL.LU R150, [R1+0xfa0] ;  /* 0x000fa00001967983 */ /* 0x002f280000300800 */
[----:B------:R-:W4:Y:S04]  /*57b40*/  LDL.LU R151, [R1+0xf8c] ;  /* 0x000f8c0001977983 */ /* 0x000f280000300800 */
[----:B------:R1:W-:Y:S04]  /*57b50*/  STL [R1+0x2de4], R149 ;  /* 0x002de49501007387 */ /* 0x0003e80000100800 */
[----:B-1----:R-:W4:Y:S04]  /*57b60*/  LDL.LU R149, [R1+0xfb4] ;  /* 0x000fb40001957983 */ /* 0x002f280000300800 */
[----:B------:R1:W-:Y:S04]  /*57b70*/  STL [R1+0x2de0], R50 ;  /* 0x002de03201007387 */ /* 0x0003e80000100800 */
[----:B-1----:R-:W4:Y:S04]  /*57b80*/  LDL.LU R50, [R1+0xfc8] ;  /* 0x000fc80001327983 */ /* 0x002f280000300800 */
[----:B------:R1:W-:Y:S04]  /*57b90*/  STL.64 [R1+0x2dd8], R48 ;  /* 0x002dd83001007387 */ /* 0x0003e80000100a00 */
[----:B-1----:R-:W4:Y:S04]  /*57ba0*/  LDL.LU R48, [R1+0xff0] ;  /* 0x000ff00001307983 */ /* 0x002f280000300800 */
[----:B------:R-:W4:Y:S04]  /*57bb0*/  LDL.LU R49, [R1+0xfdc] ;  /* 0x000fdc0001317983 */ /* 0x000f280000300800 */
[----:B------:R1:W-:Y:S04]  /*57bc0*/  STL.64 [R1+0x2dd0], R46 ;  /* 0x002dd02e01007387 */ /* 0x0003e80000100a00 */
[----:B-1----:R-:W2:Y:S04]  /*57bd0*/  LDL.LU R46, [R1+0x1018] ;  /* 0x00101800012e7983 */ /* 0x002ea80000300800 */
        /* <DEDUP_REMOVED lines=11> */
[----:B-1----:R-:W4:Y:S04]  /*57c90*/  LDL.LU R38, [R1+0x10b8] ;  /* 0x0010b80001267983 */ /* 0x002f280000300800 */
[----:B------:R-:W4:Y:S04]  /*57ca0*/  LDL.LU R39, [R1+0x10a4] ;  /* 0x0010a40001277983 */ /* 0x000f280000300800 */
[----:B------:R1:W-:Y:S04]  /*57cb0*/  STL.64 [R1+0x2da8], R36 ;  /* 0x002da82401007387 */ /* 0x0003e80000100a00 */
[----:B-1----:R-:W4:Y:S04]  /*57cc0*/  LDL.LU R36, [R1+0x10e0] ;  /* 0x0010e00001247983 */ /* 0x002f280000300800 */
[----:B------:R-:W4:Y:S04]  /*57cd0*/  LDL.LU R37, [R1+0x10cc] ;  /* 0x0010cc0001257983 */ /* 0x000f280000300800 */
[----:B------:R1:W-:Y:S04]  /*57ce0*/  STL.64 [R1+0x2da0], R34 ;  /* 0x002da02201007387 */ /* 0x0003e80000100a00 */
[----:B-1----:R-:W4:Y:S04]  /*57cf0*/  LDL.LU R34, [R1+0x1108] ;  /* 0x0011080001227983 */ /* 0x002f280000300800 */
[----:B------:R-:W4:Y:S01]  /*57d00*/  LDL.LU R35, [R1+0x10f4] ;  /* 0x0010f40001237983 */ /* 0x000f220000300800 */
[----:B------:R-:W1:Y:S01]  /*57d10*/  S2R R238, SR_TID.X ;  /* 0x0000000000ee7919 */ /* 0x000e620000002100 */
[----:B------:R-:W1:Y:S01]  /*57d20*/  S2R R237, SR_TID.X ;  /* 0x0000000000ed7919 */ /* 0x000e620000002100 */
[----:B------:R-:W-:-:S02]  /*57d30*/  PRMT R13, RZ, 0x7610, R13 ;  /* 0x00007610ff0d7816 */ /* 0x000fc4000000000d */
[----:B------:R-:W-:Y:S02]  /*57d40*/  PRMT R11, RZ, 0x7610, R11 ;  /* 0x00007610ff0b7816 */ /* 0x000fe4000000000b */
[----:B------:R-:W-:Y:S01]  /*57d50*/  PRMT R10, RZ, 0x7610, R10 ;  /* 0x00007610ff0a7816 */ /* 0x000fe2000000000a */
[----:B------:R3:W-:Y:S04]  /*57d60*/  STL.64 [R1+0x2d98], R32 ;  /* 0x002d982001007387 */ /* 0x0007e80000100a00 */
[----:B---3--:R-:W3:Y:S04]  /*57d70*/  LDL.LU R32, [R1+0x1130] ;  /* 0x0011300001207983 */ /* 0x008ee80000300800 */
[----:B------:R-:W3:Y:S04]  /*57d80*/  LDL.LU R33, [R1+0x111c] ;  /* 0x00111c0001217983 */ /* 0x000ee80000300800 */
[----:B------:R1:W-:Y:S04]  /*57d90*/  STL.64 [R1+0x2d90], R30 ;  /* 0x002d901e01007387 */ /* 0x0003e80000100a00 */
[----:B-1----:R-:W3:Y:S01]  /*57da0*/  LDL.LU R30, [R1+0x1158] ;  /* 0x00115800011e7983 */ /* 0x002ee20000300800 */
[----:B------:R-:W-:-:S02]  /*57db0*/  LOP3.LUT R238, R238, 0x7f, RZ, 0xc0, !PT ;  /* 0x0000007feeee7812 */ /* 0x000fc400078ec0ff */
[----:B------:R-:W-:Y:S02]  /*57dc0*/  LOP3.LUT R237, R237, 0x7f, RZ, 0xc0, !PT ;  /* 0x0000007feded7812 */ /* 0x000fe400078ec0ff */
[----:B------:R-:W-:Y:S02]  /*57dd0*/  LOP3.LUT R238, R238, 0x20, RZ, 0x3c, !PT ;  /* 0x00000020eeee7812 */ /* 0x000fe400078e3cff */
[----:B------:R-:W-:-:S03]  /*57de0*/  LOP3.LUT R237, R237, 0x30, RZ, 0x3c, !PT ;  /* 0x00000030eded7812 */ /* 0x000fc600078e3cff */
        /* <DEDUP_REMOVED lines=26> */
[----:B------:R-:W-:Y:S01]  /*57f90*/  STS.U8 [R237+UR4+0xa980], R119 ;  /* 0x00a98077ed007988 */ /* 0x000fe20008000004 */
[----:B0-----:R-:W-:-:S02]  /*57fa0*/  @!P0 IMAD.MOV.U32 R8, RZ, RZ, R9 ;  /* 0x000000ffff088224 */ /* 0x001fc400078e0009 */
[----:B------:R-:W-:-:S05]  /*57fb0*/  @!P0 IMAD.MOV.U32 R9, RZ, RZ, R0 ;  /* 0x000000ffff098224 */ /* 0x000fca00078e0000 */
[----:B------:R0:W3:Y:S02]  /*57fc0*/  @!P0 LDG.E.U8 R13, desc[UR10][R8.64] ;  /* 0x0000000a080d8981 */ /* 0x0000e4000c1e1100 */
[----:B0-----:R-:W-:Y:S02]  /*57fd0*/  @!P0 IMAD.MOV.U32 R8, RZ, RZ, R7 ;  /* 0x000000ffff088224 */ /* 0x001fe400078e0007 */
[----:B------:R-:W-:-:S05]  /*57fe0*/  @!P0 IMAD.MOV.U32 R9, RZ, RZ, R6 ;  /* 0x000000ffff098224 */ /* 0x000fca00078e0006 */
[----:B------:R0:W3:Y:S02]  /*57ff0*/  @!P0 LDG.E.U8 R11, desc[UR10][R8.64] ;  /* 0x0000000a080b8981 */ /* 0x0000e4000c1e1100 */
[----:B0-----:R-:W-:Y:S02]  /*58000*/  @!P0 IMAD.MOV.U32 R8, RZ, RZ, R239 ;  /* 0x000000ffff088224 */ /* 0x001fe400078e00ef */
[----:B------:R-:W-:-:S05]  /*58010*/  @!P0 IMAD.MOV.U32 R9, RZ, RZ, R26 ;  /* 0x000000ffff098224 */ /* 0x000fca00078e001a */
[----:B------:R0:W3:Y:S02]  /*58020*/  @!P0 LDG.E.U8 R10, desc[UR10][R8.64] ;  /* 0x0000000a080a8981 */ /* 0x0000e4000c1e1100 */
[----:B0-----:R-:W-:Y:S02]  /*58030*/  @!P0 IMAD.MOV.U32 R9, RZ, RZ, R31 ;  /* 0x000000ffff098224 */ /* 0x001fe400078e001f */
[----:B------:R-:W3:Y:S04]  /*58040*/  LDL.LU R31, [R1+0x1144] ;  /* 0x00114400011f7983 */ /* 0x000ee80000300800 */
[----:B------:R0:W-:Y:S04]  /*58050*/  STL.64 [R1+0x2d88], R28 ;  /* 0x002d881c01007387 */ /* 0x0001e80000100a00 */
[----:B0-----:R-:W3:Y:S04]  /*58060*/  LDL.LU R29, [R1+0x116c] ;  /* 0x00116c00011d7983 */ /* 0x001ee80000300800 */
[----:B------:R-:W-:Y:S04]  /*58070*/  STL.64 [R1+0x2d80], R26 ;  /* 0x002d801a01007387 */ /* 0x000fe80000100a00 */
[----:B------:R-:W-:Y:S04]  /*58080*/  STL.64 [R1+0x2d78], R24 ;  /* 0x002d781801007387 */ /* 0x000fe80000100a00 */
[----:B------:R-:W-:Y:S04]  /*58090*/  STL [R1+0x3000], R148 ;  /* 0x0030009401007387 */ /* 0x000fe80000100800 */
[----:B------:R-:W-:Y:S04]  /*580a0*/  STL.64 [R1+0x2ff8], R146 ;  /* 0x002ff89201007387 */ /* 0x000fe80000100a00 */
[----:B------:R-:W-:Y:S04]  /*580b0*/  STL [R1+0x2ff0], R145 ;  /* 0x002ff09101007387 */ /* 0x000fe80000100800 */
        /* <DEDUP_REMOVED lines=18> */
[----:B--2---:R-:W-:Y:S04]  /*581e0*/  STS.U8 [R237+UR4+0x2d80], R40 ;  /* 0x002d8028ed007988 */ /* 0x004fe80008000004 */
[----:B----4-:R-:W-:Y:S04]  /*581f0*/  STS.U8 [R237+UR4+0x3180], R41 ;  /* 0x00318029ed007988 */ /* 0x010fe80008000004 */
[----:B------:R-:W-:Y:S04]  /*58200*/  STS.U8 [R237+UR4+0x2580], R38 ;  /* 0x00258026ed007988 */ /* 0x000fe80008000004 */
[----:B------:R-:W-:Y:S04]  /*58210*/  STS.U8 [R237+UR4+0x2980], R39 ;  /* 0x00298027ed007988 */ /* 0x000fe80008000004 */
[----:B------:R-:W-:Y:S04]  /*58220*/  STS.U8 [R237+UR4+0x1d80], R36 ;  /* 0x001d8024ed007988 */ /* 0x000fe80008000004 */
[----:B------:R-:W-:Y:S04]  /*58230*/  STS.U8 [R237+UR4+0x2180], R37 ;  /* 0x00218025ed007988 */ /* 0x000fe80008000004 */
[----:B------:R0:W-:Y:S04]  /*58240*/  STS.U8 [R237+UR4+0x1580], R34 ;  /* 0x00158022ed007988 */ /* 0x0001e80008000004 */
[----:B------:R1:W-:Y:S04]  /*58250*/  STS.U8 [R237+UR4+0x1980], R35 ;  /* 0x00198023ed007988 */ /* 0x0003e80008000004 */
[----:B0-----:R-:W2:Y:S04]  /*58260*/  LDL.LU R34, [R1+0x1168] ;  /* 0x0011680001227983 */ /* 0x001ea80000300800 */
[----:B-1----:R-:W4:Y:S04]  /*58270*/  LDL.LU R35, [R1+0x1154] ;  /* 0x0011540001237983 */ /* 0x002f280000300800 */
[----:B------:R-:W4:Y:S04]  /*58280*/  LDL.LU R36, [R1+0x1140] ;  /* 0x0011400001247983 */ /* 0x000f280000300800 */
[----:B------:R-:W4:Y:S04]  /*58290*/  LDL.LU R37, [R1+0x112c] ;  /* 0x00112c0001257983 */ /* 0x000f280000300800 */
[----:B------:R-:W4:Y:S04]  /*582a0*/  LDL.LU R38, [R1+0x1118] ;  /* 0x0011180001267983 */ /* 0x000f280000300800 */
[----:B------:R-:W4:Y:S04]  /*582b0*/  LDL.LU R39, [R1+0x1104] ;  /* 0x0011040001277983 */ /* 0x000f280000300800 */
[----:B------:R-:W4:Y:S04]  /*582c0*/  LDL.LU R40, [R1+0x10f0] ;  /* 0x0010f00001287983 */ /* 0x000f280000300800 */
[----:B------:R-:W4:Y:S04]  /*582d0*/  LDL.LU R41, [R1+0x10dc] ;  /* 0x0010dc0001297983 */ /* 0x000f280000300800 */
[----:B------:R0:W-:Y:S02]  /*582e0*/  STS.U8 [R237+UR4+0xad80], R236 ;  /* 0x00ad80eced007988 */ /* 0x0001e40008000004 */
[----:B0-----:R-:W0:Y:S02]  /*582f0*/  S2R R236, SR_TID.X ;  /* 0x0000000000ec7919 */ /* 0x001e240000002100 */
[----:B------:R1:W-:Y:S04]  /*58300*/  STS.U8 [R237+UR4+0x3580], R42 ;  /* 0x0035802aed007988 */ /* 0x0003e80008000004 */
[----:B------:R1:W-:Y:S04]  /*58310*/  STS.U8 [R237+UR4+0x3980], R43 ;  /* 0x0039802bed007988 */ /* 0x0003e80008000004 */
[----:B------:R1:W-:Y:S04]  /*58320*/  STS.U8 [R237+UR4+0x3d80], R44 ;  /* 0x003d802ced007988 */ /* 0x0003e80008000004 */
[----:B------:R0:W-:Y:S01]  /*58330*/  STS.U8 [R237+UR4+0x4180], R45 ;  /* 0x0041802ded007988 */ /* 0x0001e20008000004 */
[----:B------:R-:W-:-:S03]  /*58340*/  PRMT R2, RZ, 0x7610, R2 ;  /* 0x00007610ff027816 */ /* 0x000fc60000000002 */
[----:B------:R0:W-:Y:S01]  /*58350*/  STS.U8 [R237+UR4+0x4580], R46 ;  /* 0x0045802eed007988 */ /* 0x0001e20008000004 */
[----:B------:R-:W-:-:S03]  /*58360*/  @!P0 IMAD.MOV.U32 R8, RZ, RZ, R4 ;  /* 0x000000ffff088224 */ /* 0x000fc600078e0004 */
[----:B-1----:R-:W4:Y:S04]  /*58370*/  LDL.LU R42, [R1+0x10c8] ;  /* 0x0010c800012a7983 */ /* 0x002f280000300800 */
[----:B------:R-:W4:Y:S04]  /*58380*/  LDL.LU R43, [R1+0x10b4] ;  /* 0x0010b400012b7983 */ /* 0x000f280000300800 */
[----:B------:R-:W4:Y:S04]  /*58390*/  LDL.LU R44, [R1+0x10a0] ;  /* 0x0010a000012c7983 */ /* 0x000f280000300800 */
[----:B0-----:R-:W4:Y:S04]  /*583a0*/  LDL.LU R45, [R1+0x108c] ;  /* 0x00108c00012d7983 */ /* 0x001f280000300800 */
[----:B------:R0:W-:Y:S04]  /*583b0*/  STS.U8 [R237+UR4+0x4980], R47 ;  /* 0x0049802fed007988 */ /* 0x0001e80008000004 */
[----:B------:R-:W4:Y:S04]  /*583c0*/  LDL.LU R46, [R1+0x1078] ;  /* 0x00107800012e7983 */ /* 0x000f280000300800 */
[----:B------:R1:W-:Y:S04]  /*583d0*/  STS.U8 [R237+UR4+0x4d80], R48 ;  /* 0x004d8030ed007988 */ /* 0x0003e80008000004 */
[----:B------:R1:W-:Y:S04]  /*583e0*/  STS.U8 [R237+UR4+0x5180], R49 ;  /* 0x00518031ed007988 */ /* 0x0003e80008000004 */
[----:B------:R1:W-:Y:S04]  /*583f0*/  STS.U8 [R237+UR4+0x5580], R50 ;  /* 0x00558032ed007988 */ /* 0x0003e80008000004 */
[----:B---3--:R-:W-:Y:S04]  /*58400*/  STS.U8 [R237+UR4+0x580], R30 ;  /* 0x0005801eed007988 */ /* 0x008fe80008000004 */
[----:B------:R-:W-:Y:S04]  /*58410*/  STS.U8 [R237+UR4+0xd80], R32 ;  /* 0x000d8020ed007988 */ /* 0x000fe80008000004 */
[----:B------:R-:W-:Y:S04]  /*58420*/  STS.U8 [R237+UR4+0x1180], R33 ;  /* 0x00118021ed007988 */ /* 0x000fe80008000004 */
[----:B0-----:R-:W3:Y:S04]  /*58430*/  LDL.LU R47, [R1+0x1064] ;  /* 0x00106400012f7983 */ /* 0x001ee80000300800 */
[----:B------:R0:W-:Y:S04]  /*58440*/  STS.U8 [R237+UR4+0x5980], R149 ;  /* 0x00598095ed007988 */ /* 0x0001e80008000004 */
[----:B-1----:R-:W3:Y:S04]  /*58450*/  LDL.LU R48, [R1+0x1050] ;  /* 0x0010500001307983 */ /* 0x002ee80000300800 */
[----:B------:R-:W3:Y:S04]  /*58460*/  LDL.LU R49, [R1+0x103c] ;  /* 0x00103c0001317983 */ /* 0x000ee80000300800 */
[----:B------:R1:W-:Y:S04]  /*58470*/  STS.U8 [R237+UR4+0x5d80], R150 ;  /* 0x005d8096ed007988 */ /* 0x0003e80008000004 */
[----:B------:R1:W-:Y:S04]  /*58480*/  STS.U8 [R237+UR4+0x6180], R151 ;  /* 0x00618097ed007988 */ /* 0x0003e80008000004 */
[----:B------:R-:W3:Y:S04]  /*58490*/  LDL.LU R50, [R1+0x1028] ;  /* 0x0010280001327983 */ /* 0x000ee80000300800 */
[----:B------:R-:W-:Y:S04]  /*584a0*/  STS.U8 [R237+UR4+0xb180], R252 ;  /* 0x00b180fced007988 */ /* 0x000fe80008000004 */
[----:B------:R-:W-:Y:S01]  /*584b0*/  STS.U8 [R237+UR4+0xb580], R247 ;  /* 0x00b580f7ed007988 */ /* 0x000fe20008000004 */
[----:B------:R-:W-:-:S03]  /*584c0*/  LOP3.LUT R236, R236, 0x7f, RZ, 0xc0, !PT ;  /* 0x0000007fecec7812 */ /* 0x000fc600078ec0ff */
[----:B------:R-:W-:Y:S04]  /*584d0*/  STS.U8 [R237+UR4+0xb980], R242 ;  /* 0x00b980f2ed007988 */ /* 0x000fe80008000004 */
[----:B------:R-:W-:Y:S04]  /*584e0*/  STS.U8 [R237+UR4+0xbd80], R230 ;  /* 0x00bd80e6ed007988 */ /* 0x000fe80008000004 */
[----:B------:R-:W-:Y:S01]  /*584f0*/  STS.U8 [R237+UR4+0xc180], R225 ;  /* 0x00c180e1ed007988 */ /* 0x000fe20008000004 */
        /* <DEDUP_REMOVED lines=16> */
[----:B------:R-:W3:Y:S04]  /*58600*/  @!P0 LDG.E.U8 R2, desc[UR10][R8.64] ;  /* 0x0000000a08028981 */ /* 0x000ee8000c1e1100 */
[----:B0-----:R-:W3:Y:S04]  /*58610*/  LDL.LU R149, [R1+0x1014] ;  /* 0x0010140001957983 */ /* 0x001ee80000300800 */
[----:B-1----:R-:W3:Y:S04]  /*58620*/  LDL.LU R150, [R1+0x1000] ;  /* 0x0010000001967983 */ /* 0x002ee80000300800 */
[----:B------:R-:W3:Y:S04]  /*58630*/  LDL.LU R151, [R1+0xfec] ;  /* 0x000fec0001977983 */ /* 0x000ee80000300800 */
[----:B------:R-:W-:Y:S04]  /*58640*/  STS.U8 [R237+UR4+0x980], R31 ;  /* 0x0009801fed007988 */ /* 0x000fe80008000004 */
[----:B------:R-:W-:Y:S04]  /*58650*/  STS.U8 [R237+UR4+0x180], R29 ;  /* 0x0001801ded007988 */ /* 0x000fe80008000004 */
[----:B--2---:R-:W-:Y:S04]  /*58660*/  STS.U8 [R236+UR4+0x200], R34 ;  /* 0x00020022ec007988 */ /* 0x004fe80008000004 */
[----:B----4-:R-:W-:Y:S04]  /*58670*/  STS.U8 [R236+UR4+0x600], R35 ;  /* 0x00060023ec007988 */ /* 0x010fe80008000004 */
[----:B------:R-:W-:Y:S04]  /*58680*/  STS.U8 [R236+UR4+0xa00], R36 ;  /* 0x000a0024ec007988 */ /* 0x000fe80008000004 */
[----:B------:R-:W-:Y:S04]  /*58690*/  STS.U8 [R236+UR4+0xe00], R37 ;  /* 0x000e0025ec007988 */ /* 0x000fe80008000004 */
[----:B------:R-:W-:Y:S04]  /*586a0*/  STS.U8 [R236+UR4+0x1200], R38 ;  /* 0x00120026ec007988 */ /* 0x000fe80008000004 */
[----:B------:R-:W-:Y:S04]  /*586b0*/  STS.U8 [R236+UR4+0x1600], R39 ;  /* 0x00160027ec007988 */ /* 0x000fe80008000004 */
[----:B------:R-:W-:Y:S04]  /*586c0*/  STS.U8 [R236+UR4+0x1a00], R40 ;  /* 0x001a0028ec007988 */ /* 0x000fe80008000004 */
[----:B------:R-:W-:Y:S04]  /*586d0*/  STS.U8 [R236+UR4+0x1e00], R41 ;  /* 0x001e0029ec007988 */ /* 0x000fe80008000004 */
[----:B------:R0:W-:Y:S04]  /*586e0*/  STS.U8 [R236+UR4+0x5200], R87 ;  /* 0x00520057ec007988 */ /* 0x0001e80008000004 */
[----:B------:R1:W-:Y:S04]  /*586f0*/  STS.U8 [R236+UR4+0x5600], R76 ;  /* 0x0056004cec007988 */ /* 0x0003e80008000004 */
[----:B------:R2:W-:Y:S04]  /*58700*/  STS.U8 [R236+UR4+0x5a00], R120 ;  /* 0x005a0078ec007988 */ /* 0x0005e80008000004 */
[----:B------:R4:W-:Y:S04]  /*58710*/  STS.U8 [R236+UR4+0x5e00], R130 ;  /* 0x005e0082ec007988 */ /* 0x0009e80008000004 */
[----:B------:R4:W-:Y:S04]  /*58720*/  STS.U8 [R236+UR4+0x6200], R77 ;  /* 0x0062004dec007988 */ /* 0x0009e80008000004 */
[----:B------:R4:W-:Y:S04]  /*58730*/  STS.U8 [R236+UR4+0x6600], R121 ;  /* 0x00660079ec007988 */ /* 0x0009e80008000004 */
[----:B0-----:R-:W3:Y:S04]  /*58740*/  LDL.LU R87, [R1+0x34c4] ;  /* 0x0034c40001577983 */ /* 0x001ee80000300800 */
[----:B-1----:R-:W3:Y:S04]  /*58750*/  LDL.LU R76, [R1+0x34c0] ;  /* 0x0034c000014c7983 */ /* 0x002ee80000300800 */
[----:B--2---:R-:W2:Y:S04]  /*58760*/  LDL.LU R120, [R1+0x34bc] ;  /* 0x0034bc0001787983 */ /* 0x004ea80000300800 */
[----:B----4-:R-:W4:Y:S04]  /*58770*/  LDL.LU R130, [R1+0x34b8] ;  /* 0x0034b80001827983 */ /* 0x010f280000300800 */
[----:B------:R-:W2:Y:S04]  /*58780*/  LDL.LU R77, [R1+0x34b4] ;  /* 0x0034b400014d7983 */ /* 0x000ea80000300800 */
[----:B------:R-:W2:Y:S04]  /*58790*/  LDL.LU R121, [R1+0x34b0] ;  /* 0x0034b00001797983 */ /* 0x000ea80000300800 */
[----:B------:R0:W-:Y:S04]  /*587a0*/  STS.U8 [R236+UR4+0x6a00], R86 ;  /* 0x006a0056ec007988 */ /* 0x0001e80008000004 */
[----:B------:R1:W-:Y:S04]  /*587b0*/  STS.U8 [R236+UR4+0x6e00], R78 ;  /* 0x006e004eec007988 */ /* 0x0003e80008000004 */
[----:B------:R1:W-:Y:S04]  /*587c0*/  STS.U8 [R236+UR4+0x7200], R122 ;  /* 0x0072007aec007988 */ /* 0x0003e80008000004 */
[----:B------:R1:W-:Y:S04]  /*587d0*/  STS.U8 [R236+UR4+0x7600], R129 ;  /* 0x00760081ec007988 */ /* 0x0003e80008000004 */
[----:B------:R1:W-:Y:S04]  /*587e0*/  STS.U8 [R236+UR4+0x7a00], R79 ;  /* 0x007a004fec007988 */ /* 0x0003e80008000004 */
[----:B------:R1:W-:Y:S04]  /*587f0*/  STS.U8 [R236+UR4+0x7e00], R123 ;  /* 0x007e007bec007988 */ /* 0x0003e80008000004 */
[----:B0-----:R-:W2:Y:S04]  /*58800*/  LDL.LU R86, [R1+0x34ac] ;  /* 0x0034ac0001567983 */ /* 0x001ea80000300800 */
[----:B-1----:R-:W2:Y:S04]  /*58810*/  LDL.LU R78, [R1+0x34a8] ;  /* 0x0034a800014e7983 */ /* 0x002ea80000300800 */
[----:B------:R-:W2:Y:S04]  /*58820*/  LDL.LU R122, [R1+0x34a4] ;  /* 0x0034a400017a7983 */ /* 0x000ea80000300800 */
[----:B------:R-:W2:Y:S04]  /*58830*/  LDL.LU R129, [R1+0x34a0] ;  /* 0x0034a00001817983 */ /* 0x000ea80000300800 */
        /* <DEDUP_REMOVED lines=22> */
[----:B------:R0:W-:Y:S02]  /*589a0*/  STS.U8 [R236+UR4+0xae00], R235 ;  /* 0x00ae00ebec007988 */ /* 0x0001e40008000004 */
[----:B0-----:R-:W0:Y:S02]  /*589b0*/  S2R R235, SR_TID.X ;  /* 0x0000000000eb7919 */ /* 0x001e240000002100 */
[----:B------:R1:W-:Y:S04]  /*589c0*/  STS.U8 [R236+UR4+0xaa00], R83 ;  /* 0x00aa0053ec007988 */ /* 0x0003e80008000004 */
[----:B------:R1:W-:Y:S04]  /*589d0*/  STS.U8 [R236+UR4+0x2200], R42 ;  /* 0x0022002aec007988 */ /* 0x0003e80008000004 */
[----:B------:R1:W-:Y:S04]  /*589e0*/  STS.U8 [R236+UR4+0x2600], R43 ;  /* 0x0026002bec007988 */ /* 0x0003e80008000004 */
[----:B------:R0:W-:Y:S04]  /*589f0*/  STS.U8 [R236+UR4+0x2a00], R44 ;  /* 0x002a002cec007988 */ /* 0x0001e80008000004 */
[----:B------:R0:W-:Y:S04]  /*58a00*/  STS.U8 [R236+UR4+0x2e00], R45 ;  /* 0x002e002dec007988 */ /* 0x0001e80008000004 */
[----:B------:R3:W-:Y:S04]  /*58a10*/  STS.U8 [R236+UR4+0x3200], R46 ;  /* 0x0032002eec007988 */ /* 0x0007e80008000004 */
[----:B-1----:R-:W2:Y:S04]  /*58a20*/  LDL.LU R83, [R1+0x346c] ;  /* 0x00346c0001537983 */ /* 0x002ea80000300800 */
[----:B------:R-:W2:Y:S04]  /*58a30*/  LDL.LU R42, [R1+0x1164] ;  /* 0x00116400012a7983 */ /* 0x000ea80000300800 */
[----:B------:R-:W2:Y:S04]  /*58a40*/  LDL.LU R43, [R1+0x1150] ;  /* 0x00115000012b7983 */ /* 0x000ea80000300800 */
[----:B0-----:R-:W2:Y:S04]  /*58a50*/  LDL.LU R44, [R1+0x113c] ;  /* 0x00113c00012c7983 */ /* 0x001ea80000300800 */
[----:B------:R-:W2:Y:S04]  /*58a60*/  LDL.LU R45, [R1+0x1128] ;  /* 0x00112800012d7983 */ /* 0x000ea80000300800 */
[----:B---3--:R0:W-:Y:S04]  /*58a70*/  STS.U8 [R236+UR4+0x3600], R47 ;  /* 0x0036002fec007988 */ /* 0x0081e80008000004 */
[----:B------:R-:W3:Y:S04]  /*58a80*/  LDL.LU R46, [R1+0x1114] ;  /* 0x00111400012e7983 */ /* 0x000ee80000300800 */
[----:B------:R1:W-:Y:S04]  /*58a90*/  STS.U8 [R236+UR4+0x3a00], R48 ;  /* 0x003a0030ec007988 */ /* 0x0003e80008000004 */
[----:B------:R1:W-:Y:S04]  /*58aa0*/  STS.U8 [R236+UR4+0x3e00], R49 ;  /* 0x003e0031ec007988 */ /* 0x0003e80008000004 */
[----:B------:R1:W-:Y:S04]  /*58ab0*/  STS.U8 [R236+UR4+0x4200], R50 ;  /* 0x00420032ec007988 */ /* 0x0003e80008000004 */
[----:B------:R1:W-:Y:S04]  /*58ac0*/  STS.U8 [R236+UR4+0x4600], R149 ;  /* 0x00460095ec007988 */ /* 0x0003e80008000004 */
[----:B------:R1:W-:Y:S04]  /*58ad0*/  STS.U8 [R236+UR4+0x4a00], R150 ;  /* 0x004a0096ec007988 */ /* 0x0003e80008000004 */
[----:B0-----:R-:W3:Y:S04]  /*58ae0*/  LDL.LU R47, [R1+0x1100] ;  /* 0x00110000012f7983 */ /* 0x001ee80000300800 */
[----:B-1----:R-:W3:Y:S04]  /*58af0*/  LDL.LU R48, [R1+0x10ec] ;  /* 0x0010ec0001307983 */ /* 0x002ee80000300800 */
[----:B------:R-:W3:Y:S04]  /*58b00*/  LDL.LU R49, [R1+0x10d8] ;  /* 0x0010d80001317983 */ /* 0x000ee80000300800 */
[----:B------:R-:W3:Y:S04]  /*58b10*/  LDL.LU R50, [R1+0x10c4] ;  /* 0x0010c40001327983 */ /* 0x000ee80000300800 */
[----:B------:R-:W3:Y:S01]  /*58b20*/  LDL.LU R149, [R1+0x10b0] ;  /* 0x0010b00001957983 */ /* 0x000ee20000300800 */
[----:B------:R-:W-:-:S03]  /*58b30*/  LOP3.LUT R235, R235, 0x7f, RZ, 0xc0, !PT ;  /* 0x0000007febeb7812 */ /* 0x000fc600078ec0ff */
[----:B------:R0:W-:Y:S04]  /*58b40*/  STS.U8 [R236+UR4+0x4e00], R151 ;  /* 0x004e0097ec007988 */ /* 0x0001e80008000004 */
[----:B------:R-:W3:Y:S01]  /*58b50*/  LDL.LU R150, [R1+0x109c] ;  /* 0x00109c0001967983 */ /* 0x000ee20000300800 */
[----:B------:R-:W-:-:S03]  /*58b60*/  LOP3.LUT R235, R235, 0x50, RZ, 0x3c, !PT ;  /* 0x00000050ebeb7812 */ /* 0x000fc600078e3cff */
[----:B------:R-:W-:Y:S04]  /*58b70*/  STS.U8 [R236+UR4+0xb200], R251 ;  /* 0x00b200fbec007988 */ /* 0x000fe80008000004 */
[----:B------:R1:W-:Y:S04]  /*58b80*/  STS.U8 [R236+UR4+0xb600], R246 ;  /* 0x00b600f6ec007988 */ /* 0x0003e80008000004 */
        /* <DEDUP_REMOVED lines=18> */
[----:B0-----:R-:W3:Y:S04]  /*58cb0*/  LDL.LU R151, [R1+0x1088] ;  /* 0x0010880001977983 */ /* 0x001ee80000300800 */
        /* <DEDUP_REMOVED lines=15> */
[----:B------:R-:W-:Y:S01]  /*58db0*/  UMOV UR40, UR36 ;  /* 0x0000002400287c82 */ /* 0x000fe20008000000 */
[----:B------:R-:W-:Y:S01]  /*58dc0*/  UMOV UR41, UR37 ;  /* 0x0000002500297c82 */ /* 0x000fe20008000000 */
[----:B------:R-:W-:Y:S01]  /*58dd0*/  UMOV UR12, UR24 ;  /* 0x00000018000c7c82 */ /* 0x000fe20008000000 */
[----:B------:R-:W-:Y:S01]  /*58de0*/  UMOV UR13, UR25 ;  /* 0x00000019000d7c82 */ /* 0x000fe20008000000 */
[----:B------:R-:W-:Y:S01]  /*58df0*/  UMOV UR16, UR28 ;  /* 0x0000001c00107c82 */ /* 0x000fe20008000000 */
[----:B------:R-:W-:Y:S01]  /*58e00*/  UMOV UR17, UR29 ;  /* 0x0000001d00117c82 */ /* 0x000fe20008000000 */
[----:B------:R-:W-:Y:S01]  /*58e10*/  UMOV UR20, UR32 ;  /* 0x0000002000147c82 */ /* 0x000fe20008000000 */
[----:B------:R-:W-:Y:S01]  /*58e20*/  UMOV UR21, UR33 ;  /* 0x0000002100157c82 */ /* 0x000fe20008000000 */
[----:B------:R-:W-:Y:S01]  /*58e30*/  UIADD3.64 UR44, UR24, 0x1fe, URZ ;  /* 0x000001fe182c7897 */ /* 0x000fe2000fffe03f */
[----:B------:R-:W-:Y:S01]  /*58e40*/  UMOV UR46, UR38 ;  /* 0x00000026002e7c82 */ /* 0x000fe20008000000 */
[----:B------:R-:W-:Y:S01]  /*58e50*/  UMOV UR47, UR39 ;  /* 0x00000027002f7c82 */ /* 0x000fe20008000000 */
[----:B------:R-:W-:Y:S01]  /*58e60*/  UIADD3.64 UR48, UR24, 0x200, URZ ;  /* 0x0000020018307897 */ /* 0x000fe2000fffe03f */
[----:B------:R-:W-:Y:S01]  /*58e70*/  UMOV UR50, UR26 ;  /* 0x0000001a00327c82 */ /* 0x000fe20008000000 */
[----:B------:R-:W-:Y:S01]  /*58e80*/  UMOV UR51, UR27 ;  /* 0x0000001b00337c82 */ /* 0x000fe20008000000 */
[----:B------:R-:W-:Y:S01]  /*58e90*/  UMOV UR58, UR38 ;  /* 0x00000026003a7c82 */ /* 0x000fe20008000000 */
[----:B------:R-:W-:Y:S01]  /*58ea0*/  UMOV UR59, UR39 ;  /* 0x00000027003b7c82 */ /* 0x000fe20008000000 */
[----:B------:R-:W-:Y:S01]  /*58eb0*/  UMOV UR54, UR26 ;  /* 0x0000001a00367c82 */ /* 0x000fe20008000000 */
[----:B------:R-:W-:Y:S01]  /*58ec0*/  UMOV UR55, UR27 ;  /* 0x0000001b00377c82 */ /* 0x000fe20008000000 */
[----:B-1----:R-:W0:Y:S01]  /*58ed0*/  LDC R246, c[0x0][0x230] ;  /* 0x00008c00fff67b82 */ /* 0x002e220000000800 */
[----:B------:R-:W-:Y:S04]  /*58ee0*/  STS.U8 [R235+UR4+0x4e80], R87 ;  /* 0x004e8057eb007988 */ /* 0x000fe80008000004 */
[----:B----4-:R-:W-:Y:S04]  /*58ef0*/  STS.U8 [R235+UR4+0x4a80], R130 ;  /* 0x004a8082eb007988 */ /* 0x010fe80008000004 */
[----:B--2---:R-:W-:Y:S04]  /*58f00*/  STS.U8 [R235+UR4+0x4680], R86 ;  /* 0x00468056eb007988 */ /* 0x004fe80008000004 */
[----:B------:R-:W-:Y:S04]  /*58f10*/  STS.U8 [R235+UR4+0x4280], R129 ;  /* 0x00428081eb007988 */ /* 0x000fe80008000004 */
[----:B------:R-:W-:Y:S04]  /*58f20*/  STS.U8 [R235+UR4+0x3e80], R85 ;  /* 0x003e8055eb007988 */ /* 0x000fe80008000004 */
[----:B------:R-:W-:Y:S04]  /*58f30*/  STS.U8 [R235+UR4+0x3a80], R128 ;  /* 0x003a8080eb007988 */ /* 0x000fe80008000004 */
[----:B------:R-:W-:Y:S04]  /*58f40*/  STS.U8 [R235+UR4+0x3680], R84 ;  /* 0x00368054eb007988 */ /* 0x000fe80008000004 */
[----:B------:R1:W-:Y:S04]  /*58f50*/  STS.U8 [R235+UR4+0x3280], R127 ;  /* 0x0032807feb007988 */ /* 0x0003e80008000004 */
[----:B-1----:R-:W2:Y:S04]  /*58f60*/  LDL.LU R127, [R1+0x3468] ;  /* 0x00346800017f7983 */ /* 0x002ea80000300800 */
        /* <DEDUP_REMOVED lines=22> */
[----:B------:R1:W-:Y:S04]  /*590d0*/  STS.U8 [R235+UR4+0x9280], R234 ;  /* 0x009280eaeb007988 */ /* 0x0003e80008000004 */
[----:B------:R0:W-:Y:S01]  /*590e0*/  STS.U8 [R235+UR4+0x9680], R233 ;  /* 0x009680e9eb007988 */ /* 0x0001e20008000004 */
[----:B-1----:R-:W1:Y:S01]  /*590f0*/  S2R R234, SR_TID.X ;  /* 0x0000000000ea7919 */ /* 0x002e620000002100 */
[----:B0-----:R-:W0:Y:S02]  /*59100*/  S2R R233, SR_TID.X ;  /* 0x0000000000e97919 */ /* 0x001e240000002100 */
[----:B------:R1:W-:Y:S04]  /*59110*/  STS.U8 [R235+UR4+0x8e80], R12 ;  /* 0x008e800ceb007988 */ /* 0x0003e80008000004 */
[----:B------:R-:W-:Y:S04]  /*59120*/  STS.U8 [R235+UR4+0x280], R42 ;  /* 0x0002802aeb007988 */ /* 0x000fe80008000004 */
[----:B-1----:R-:W4:Y:S04]  /*59130*/  LDL.LU R12, [R1+0x340c] ;  /* 0x00340c00010c7983 */ /* 0x002f280000300800 */
[----:B------:R-:W4:Y:S04]  /*59140*/  LDL.LU.64 R24, [R1+0xa00] ;  /* 0x000a000001187983 */ /* 0x000f280000300a00 */
[----:B------:R-:W4:Y:S04]  /*59150*/  LDL.LU.64 R26, [R1+0xa08] ;  /* 0x000a0800011a7983 */ /* 0x000f280000300a00 */
[----:B------:R-:W4:Y:S04]  /*59160*/  LDL.LU.64 R28, [R1+0xa10] ;  /* 0x000a1000011c7983 */ /* 0x000f280000300a00 */
[----:B------:R-:W4:Y:S04]  /*59170*/  LDL.LU.64 R30, [R1+0xa18] ;  /* 0x000a1800011e7983 */ /* 0x000f280000300a00 */
[----:B------:R-:W4:Y:S04]  /*59180*/  LDL.LU.64 R32, [R1+0xa20] ;  /* 0x000a200001207983 */ /* 0x000f280000300a00 */
[----:B------:R-:W4:Y:S04]  /*59190*/  LDL.LU.64 R34, [R1+0xa28] ;  /* 0x000a280001227983 */ /* 0x000f280000300a00 */
[----:B------:R-:W4:Y:S04]  /*591a0*/  LDL.LU.64 R36, [R1+0xa30] ;  /* 0x000a300001247983 */ /* 0x000f280000300a00 */
[----:B------:R-:W4:Y:S04]  /*591b0*/  LDL.LU.64 R38, [R1+0xa38] ;  /* 0x000a380001267983 */ /* 0x000f280000300a00 */
[----:B------:R1:W-:Y:S04]  /*591c0*/  STS.U8 [R235+UR4+0x680], R43 ;  /* 0x0006802beb007988 */ /* 0x0003e80008000004 */
[----:B------:R-:W-:Y:S04]  /*591d0*/  STS.U8 [R235+UR4+0xa80], R44 ;  /* 0x000a802ceb007988 */ /* 0x000fe80008000004 */
[----:B------:R1:W-:Y:S04]  /*591e0*/  STS.U8 [R235+UR4+0xe80], R45 ;  /* 0x000e802deb007988 */ /* 0x0003e80008000004 */
[----:B---3--:R-:W-:Y:S04]  /*591f0*/  STS.U8 [R235+UR4+0x1280], R46 ;  /* 0x0012802eeb007988 */ /* 0x008fe80008000004 */
[----:B------:R3:W-:Y:S04]  /*59200*/  STS.U8 [R235+UR4+0x1680], R47 ;  /* 0x0016802feb007988 */ /* 0x0007e80008000004 */
[----:B------:R-:W-:Y:S04]  /*59210*/  STS.U8 [R235+UR4+0x1a80], R48 ;  /* 0x001a8030eb007988 */ /* 0x000fe80008000004 */
[----:B------:R3:W-:Y:S04]  /*59220*/  STS.U8 [R235+UR4+0x1e80], R49 ;  /* 0x001e8031eb007988 */ /* 0x0007e80008000004 */
[----:B------:R-:W-:Y:S04]  /*59230*/  STS.U8 [R235+UR4+0x2280], R50 ;  /* 0x00228032eb007988 */ /* 0x000fe80008000004 */
[----:B------:R-:W-:Y:S04]  /*59240*/  STS.U8 [R235+UR4+0x2680], R149 ;  /* 0x00268095eb007988 */ /* 0x000fe80008000004 */
[----:B------:R-:W-:Y:S04]  /*59250*/  STS.U8 [R235+UR4+0x2a80], R150 ;  /* 0x002a8096eb007988 */ /* 0x000fe80008000004 */
[----:B------:R-:W-:Y:S01]  /*59260*/  STS.U8 [R235+UR4+0x2e80], R151 ;  /* 0x002e8097eb007988 */ /* 0x000fe20008000004 */
[----:B------:R-:W-:-:S02]  /*59270*/  LOP3.LUT R234, R234, 0x7f, RZ, 0xc0, !PT ;  /* 0x0000007feaea7812 */ /* 0x000fc400078ec0ff */
[----:B0-----:R-:W-:Y:S01]  /*59280*/  LOP3.LUT R233, R233, 0x7f, RZ, 0xc0, !PT ;  /* 0x0000007fe9e97812 */ /* 0x001fe200078ec0ff */
[----:B------:R-:W-:Y:S04]  /*59290*/  STS.U8 [R235+UR4+0x9a80], R144 ;  /* 0x009a8090eb007988 */ /* 0x000fe80008000004 */
[----:B------:R-:W-:Y:S01]  /*592a0*/  STS.U8 [R235+UR4+0x9e80], R143 ;  /* 0x009e808feb007988 */ /* 0x000fe20008000004 */
[----:B------:R-:W-:Y:S02]  /*592b0*/  LOP3.LUT R234, R234, 0x60, RZ, 0x3c, !PT ;  /* 0x00000060eaea7812 */ /* 0x000fe400078e3cff */
[----:B------:R-:W-:Y:S01]  /*592c0*/  LOP3.LUT R233, R233, 0x70, RZ, 0x3c, !PT ;  /* 0x00000070e9e97812 */ /* 0x000fe200078e3cff */
        /* <DEDUP_REMOVED lines=24> */
[----:B------:R-:W4:Y:S04]  /*59450*/  LDL.LU.64 R40, [R1+0xa40] ;  /* 0x000a400001287983 */ /* 0x000f280000300a00 */
        /* <DEDUP_REMOVED lines=52> */
[----:B-1----:R-:W4:Y:S04]  /*597a0*/  LDL.LU.64 R42, [R1+0xa48] ;  /* 0x000a4800012a7983 */ /* 0x002f280000300a00 */
[----:B------:R-:W4:Y:S04]  /*597b0*/  LDL.LU.64 R44, [R1+0xa50] ;  /* 0x000a5000012c7983 */ /* 0x000f280000300a00 */
[----:B---3--:R-:W3:Y:S04]  /*597c0*/  LDL.LU.64 R46, [R1+0xa58] ;  /* 0x000a5800012e7983 */ /* 0x008ee80000300a00 */
[----:B------:R-:W3:Y:S04]  /*597d0*/  LDL.LU.64 R48, [R1+0xa60] ;  /* 0x000a600001307983 */ /* 0x000ee80000300a00 */
        /* <DEDUP_REMOVED lines=29> */
[----:B------:R0:W-:Y:S04]  /*599b0*/  STS.U8 [R233+UR4+0xaf80], R51 ;  /* 0x00af8033e9007988 */ /* 0x0001e80008000004 */
[----:B------:R-:W-:Y:S04]  /*599c0*/  STS.U8 [R233+UR4+0xa780], R53 ;  /* 0x00a78035e9007988 */ /* 0x000fe80008000004 */
[----:B------:R1:W-:Y:S04]  /*599d0*/  STS.U8 [R233+UR4+0xab80], R52 ;  /* 0x00ab8034e9007988 */ /* 0x0003e80008000004 */
[----:B------:R-:W-:Y:S04]  /*599e0*/  STS.U8 [R233+UR4+0x9f80], R55 ;  /* 0x009f8037e9007988 */ /* 0x000fe80008000004 */
[----:B------:R2:W-:Y:S04]  /*599f0*/  STS.U8 [R233+UR4+0xa380], R54 ;  /* 0x00a38036e9007988 */ /* 0x0005e80008000004 */
[----:B------:R-:W-:Y:S04]  /*59a00*/  STS.U8 [R233+UR4+0x9780], R57 ;  /* 0x00978039e9007988 */ /* 0x000fe80008000004 */
[----:B------:R4:W-:Y:S04]  /*59a10*/  STS.U8 [R233+UR4+0x9b80], R56 ;  /* 0x009b8038e9007988 */ /* 0x0009e80008000004 */
[----:B------:R-:W-:Y:S04]  /*59a20*/  STS.U8 [R233+UR4+0x8f80], R59 ;  /* 0x008f803be9007988 */ /* 0x000fe80008000004 */
[----:B0-----:R-:W3:Y:S04]  /*59a30*/  LDL.LU.64 R50, [R1+0xa68] ;  /* 0x000a680001327983 */ /* 0x001ee80000300a00 */
[----:B------:R0:W-:Y:S04]  /*59a40*/  STS.U8 [R233+UR4+0x9380], R58 ;  /* 0x0093803ae9007988 */ /* 0x0001e80008000004 */
[----:B-1----:R-:W3:Y:S04]  /*59a50*/  LDL.LU.64 R52, [R1+0xa70] ;  /* 0x000a700001347983 */ /* 0x002ee80000300a00 */
[----:B------:R-:W-:Y:S04]  /*59a60*/  STS.U8 [R233+UR4+0x8780], R61 ;  /* 0x0087803de9007988 */ /* 0x000fe80008000004 */
[----:B--2---:R-:W2:Y:S04]  /*59a70*/  LDL.LU.64 R54, [R1+0xa78] ;  /* 0x000a780001367983 */ /* 0x004ea80000300a00 */
[----:B------:R1:W-:Y:S04]  /*59a80*/  STS.U8 [R233+UR4+0x8b80], R60 ;  /* 0x008b803ce9007988 */ /* 0x0003e80008000004 */
[----:B----4-:R-:W4:Y:S04]  /*59a90*/  LDL.LU.64 R56, [R1+0xa80] ;  /* 0x000a800001387983 */ /* 0x010f280000300a00 */
[----:B------:R-:W-:Y:S04]  /*59aa0*/  STS.U8 [R233+UR4+0x7f80], R63 ;  /* 0x007f803fe9007988 */ /* 0x000fe80008000004 */
[----:B------:R1:W-:Y:S04]  /*59ab0*/  STS.U8 [R233+UR4+0x8380], R62 ;  /* 0x0083803ee9007988 */ /* 0x0003e80008000004 */
[----:B0-----:R-:W3:Y:S04]  /*59ac0*/  LDL.LU.64 R58, [R1+0xa88] ;  /* 0x000a8800013a7983 */ /* 0x001ee80000300a00 */
[----:B------:R-:W-:Y:S04]  /*59ad0*/  STS.U8 [R233+UR4+0x7780], R65 ;  /* 0x00778041e9007988 */ /* 0x000fe80008000004 */
[----:B------:R0:W-:Y:S04]  /*59ae0*/  STS.U8 [R233+UR4+0x7b80], R64 ;  /* 0x007b8040e9007988 */ /* 0x0001e80008000004 */
[----:B------:R-:W-:Y:S04]  /*59af0*/  STS.U8 [R233+UR4+0x6f80], R67 ;  /* 0x006f8043e9007988 */ /* 0x000fe80008000004 */
[----:B-1----:R-:W2:Y:S04]  /*59b00*/  LDL.LU.64 R60, [R1+0xa90] ;  /* 0x000a9000013c7983 */ /* 0x002ea80000300a00 */
[----:B------:R1:W-:Y:S04]  /*59b10*/  STS.U8 [R233+UR4+0x7380], R66 ;  /* 0x00738042e9007988 */ /* 0x0003e80008000004 */
[----:B------:R-:W-:Y:S04]  /*59b20*/  STS.U8 [R233+UR4+0x6780], R69 ;  /* 0x00678045e9007988 */ /* 0x000fe80008000004 */
[----:B------:R-:W4:Y:S04]  /*59b30*/  LDL.LU.64 R62, [R1+0xa98] ;  /* 0x000a9800013e7983 */ /* 0x000f280000300a00 */
[----:B------:R1:W-:Y:S04]  /*59b40*/  STS.U8 [R233+UR4+0x6b80], R68 ;  /* 0x006b8044e9007988 */ /* 0x0003e80008000004 */
[----:B------:R-:W-:Y:S04]  /*59b50*/  STS.U8 [R233+UR4+0x5f80], R71 ;  /* 0x005f8047e9007988 */ /* 0x000fe80008000004 */
[----:B0-----:R-:W3:Y:S04]  /*59b60*/  LDL.LU.64 R64, [R1+0xaa0] ;  /* 0x000aa00001407983 */ /* 0x001ee80000300a00 */
        /* <DEDUP_REMOVED lines=10> */
[----:B-1----:R-:W2:Y:S04]  /*59c10*/  LDL.LU.64 R72, [R1+0xac0] ;  /* 0x000ac00001487983 */ /* 0x002ea80000300a00 */
[----:B------:R-:W4:Y:S04]  /*59c20*/  LDL.LU.64 R74, [R1+0xac8] ;  /* 0x000ac800014a7983 */ /* 0x000f280000300a00 */
[----:B0-----:R-:W3:Y:S04]  /*59c30*/  LDL.LU.64 R76, [R1+0xad0] ;  /* 0x000ad000014c7983 */ /* 0x001ee80000300a00 */
[----:B------:R-:W2:Y:S04]  /*59c40*/  LDL.LU.64 R78, [R1+0xad8] ;  /* 0x000ad800014e7983 */ /* 0x000ea80000300a00 */
[----:B------:R-:W4:Y:S04]  /*59c50*/  LDL.LU.64 R80, [R1+0xae0] ;  /* 0x000ae00001507983 */ /* 0x000f280000300a00 */
[----:B------:R-:W3:Y:S04]  /*59c60*/  LDL.LU.64 R82, [R1+0xae8] ;  /* 0x000ae80001527983 */ /* 0x000ee80000300a00 */
        /* <DEDUP_REMOVED lines=34> */
[----:B--2---:R-:W-:Y:S04]  /*59e90*/  STL.64 [R1+0x3400], R150 ;  /* 0x0034009601007387 */ /* 0x004fe80000100a00 */
[----:B---3--:R-:W-:Y:S04]  /*59ea0*/  STL.64 [R1+0x33f8], R148 ;  /* 0x0033f89401007387 */ /* 0x008fe80000100a00 */
[----:B----4-:R-:W-:Y:S04]  /*59eb0*/  STL.64 [R1+0x33f0], R146 ;  /* 0x0033f09201007387 */ /* 0x010fe80000100a00 */
[----:B------:R-:W-:Y:S04]  /*59ec0*/  STL.64 [R1+0x33e8], R144 ;  /* 0x0033e89001007387 */ /* 0x000fe80000100a00 */
        /* <DEDUP_REMOVED lines=59> */
[----:B------:R0:W-:Y:S04]  /*5a280*/  STL.64 [R1+0x3208], R24 ;  /* 0x0032081801007387 */ /* 0x0001e80000100a00 */
[----:B0-----:R-:W2:Y:S04]  /*5a290*/  LDL.LU.64 R24, [R1+0xc00] ;  /* 0x000c000001187983 */ /* 0x001ea80000300a00 */
[----:B------:R-:W2:Y:S04]  /*5a2a0*/  LDL.LU.64 R26, [R1+0xc08] ;  /* 0x000c0800011a7983 */ /* 0x000ea80000300a00 */
        /* <DEDUP_REMOVED lines=81> */
[----:B------:R0:W-:Y:S01]  /*5a7c0*/  STS.U8 [R233+UR4+0xff80], R12 ;  /* 0x00ff800ce9007988 */ /* 0x0001e20008000004 */
[----:B------:R1:W-:Y:S06]  /*5a7d0*/  MEMBAR.ALL.CTA ;  /* 0x0000000000007992 */ /* 0x0003ec0000008000 */
[----:B-1----:R-:W1:Y:S04]  /*5a7e0*/  FENCE.VIEW.ASYNC.S ;  /* 0x00000000000073c6 */ /* 0x002e680000000000 */
[----:B0-----:R-:W3:Y:S01]  /*5a7f0*/  LDL.LU R12, [R1+0x3408] ;  /* 0x00340800010c7983 */ /* 0x001ee20000300800 */
[----:B-1----:R-:W-:Y:S06]  /*5a800*/  BAR.SYNC.DEFER_BLOCKING 0x0 ;  /* 0x0000000000007b1d */ /* 0x002fec0000010000 */
[----:B--2---:R-:W-:-:S06]  /*5a810*/  WARPGROUP.ARRIVE ;  /* 0x00000000000079c5 */ /* 0x004fcc0000000000 */
[----:B------:R-:W-:Y:S03]  /*5a820*/  QGMMA.64x256x32.F32.E4M3.E4M3 R24, gdesc[UR36], R24, gsb0 ;  /* 0x03e00000241879f3 */ /* 0x000fe60008000818 */
[----:B------:R-:W-:Y:S02]  /*5a830*/  WARPGROUP.DEPBAR.LE gsb0, 0x0 ;  /* 0x00008000000079c5 */ /* 0x000fe40000010000 */
[----:B------:R-:W-:-:S15]  /*5a840*/  WARPGROUP.ARRIVE ;  /* 0x00000000000079c5 */ /* 0x000fde0000000000 */
[----:B------:R-:W-:-:S08]  /*5a850*/  NOP ;  /* 0x0000000000007918 */ /* 0x000fd00000000000 */
        /* <DEDUP_REMOVED lines=137> */
[----:B------:R-:W2:Y:S02]  /*5b0f0*/  LDL.LU.64 R24, [R1+0x3208] ;  /* 0x0032080001187983 */ /* 0x000ea40000300a00 */
        /* <DEDUP_REMOVED lines=15> */
[----:B------:R0:W-:Y:S04]  /*5b1f0*/  STL.64 [R1+0xa00], R24 ;  /* 0x000a001801007387 */ /* 0x0001e80000100a00 */
        /* <DEDUP_REMOVED lines=63> */
[----:B0-----:R-:W3:Y:S04]  /*5b5f0*/  LDL.LU.64 R24, [R1+0x600] ;  /* 0x0006000001187983 */ /* 0x001ee80000300a00 */
[----:B-1----:R-:W3:Y:S04]  /*5b600*/  LDL.LU.64 R26, [R1+0x608] ;  /* 0x00060800011a7983 */ /* 0x002ee80000300a00 */
[----:B--2---:R-:W2:Y:S04]  /*5b610*/  LDL.LU.64 R28, [R1+0x610] ;  /* 0x00061000011c7983 */ /* 0x004ea80000300a00 */
[----:B----4-:R-:W4:Y:S04]  /*5b620*/  LDL.LU.64 R30, [R1+0x618] ;  /* 0x00061800011e7983 */ /* 0x010f280000300a00 */
[----:B---3--:R-:W3:Y:S04]  /*5b630*/  LDL.LU.64 R32, [R1+0x620] ;  /* 0x0006200001207983 */ /* 0x008ee80000300a00 */
        /* <DEDUP_REMOVED lines=59> */
[----:B----4-:R-:W-:Y:S04]  /*5b9f0*/  STL.64 [R1+0x3200], R150 ;  /* 0x0032009601007387 */ /* 0x010fe80000100a00 */
[----:B--2---:R-:W-:Y:S04]  /*5ba00*/  STL.64 [R1+0x31f8], R148 ;  /* 0x0031f89401007387 */ /* 0x004fe80000100a00 */
[----:B---3--:R-:W-:Y:S04]  /*5ba10*/  STL.64 [R1+0x31f0], R146 ;  /* 0x0031f09201007387 */ /* 0x008fe80000100a00 */
        /* <DEDUP_REMOVED lines=86> */
[----:B------:R-:W-:Y:S01]  /*5bf80*/  QGMMA.64x256x32.F32.E4M3.E4M3 R104, gdesc[UR44], R104, gsb0 ;  /* 0x03e000002c6879f3 */ /* 0x000fe20008000868 */
[----:B------:R-:W-:Y:S01]  /*5bf90*/  UMOV UR40, UR44 ;  /* 0x0000002c00287c82 */ /* 0x000fe20008000000 */
[----:B------:R-:W-:Y:S01]  /*5bfa0*/  UMOV UR41, UR45 ;  /* 0x0000002d00297c82 */ /* 0x000fe20008000000 */
[----:B------:R-:W-:Y:S01]  /*5bfb0*/  UIADD3.64 UR44, UR24, 0x202, URZ ;  /* 0x00000202182c7897 */ /* 0x000fe2000fffe03f */
[----:B------:R-:W-:Y:S01]  /*5bfc0*/  UMOV UR46, UR30 ;  /* 0x0000001e002e7c82 */ /* 0x000fe20008000000 */
[----:B------:R-:W-:Y:S01]  /*5bfd0*/  UMOV UR47, UR31 ;  /* 0x0000001f002f7c82 */ /* 0x000fe20008000000 */
[----:B------:R-:W-:Y:S02]  /*5bfe0*/  WARPGROUP.DEPBAR.LE gsb0, 0x0 ;  /* 0x00008000000079c5 */ /* 0x000fe40000010000 */
[----:B------:R-:W-:-:S15]  /*5bff0*/  WARPGROUP.ARRIVE ;  /* 0x00000000000079c5 */ /* 0x000fde0000000000 */
[----:B------:R-:W-:-:S05]  /*5c000*/  NOP ;  /* 0x0000000000007918 */ /* 0x000fca0000000000 */
        /* <DEDUP_REMOVED lines=49> */
[----:B------:R-:W-:Y:S01]  /*5c320*/  STL.64 [R1+0x3008], R24 ;  /* 0x0030081801007387 */ /* 0x000fe20000100a00 */
[----:B------:R-:W-:-:S02]  /*5c330*/  WARPGROUP.DEPBAR.LE gsb0, 0x0 ;  /* 0x00008000000079c5 */ /* 0x000fc40000010000 */
[----:B------:R-:W-:-:S06]  /*5c340*/  WARPGROUP.ARRIVE ;  /* 0x00000000000079c5 */ /* 0x000fcc0000000000 */
        /* <DEDUP_REMOVED lines=134> */
[----:B------:R-:W-:Y:S02]  /*5cbb0*/  WARPGROUP.DEPBAR.LE gsb0, 0x0 ;  /* 0x00008000000079c5 */ /* 0x000fe40000010000 */
[----:B------:R-:W-:-:S15]  /*5cbc0*/  WARPGROUP.ARRIVE ;  /* 0x00000000000079c5 */ /* 0x000fde0000000000 */
[----:B------:R-:W-:-:S08]  /*5cbd0*/  NOP ;  /* 0x0000000000007918 */ /* 0x000fd00000000000 */
[----:B------:R-:W-:Y:S01]  /*5cbe0*/  QGMMA.64x256x32.F32.E4M3.E4M3 R24, gdesc[UR12], R24, gsb0 ;  /* 0x03e000000c1879f3 */ /* 0x000fe20008000818 */
[----:B------:R-:W-:Y:S01]  /*5cbf0*/  UMOV UR20, UR48 ;  /* 0x0000003000147c82 */ /* 0x000fe20008000000 */
[----:B------:R-:W-:Y:S01]  /*5cc00*/  UMOV UR21, UR49 ;  /* 0x0000003100157c82 */ /* 0x000fe20008000000 */
        /* <DEDUP_REMOVED lines=72> */
[----:B------:R1:W-:Y:S04]  /*5d090*/  STL.64 [R1+0x7f8], R150 ;  /* 0x0007f89601007387 */ /* 0x0003e80000100a00 */
[----:B0-----:R-:W2:Y:S04]  /*5d0a0*/  LDL.LU R148, [R1+0x3000] ;  /* 0x0030000001947983 */ /* 0x001ea80000300800 */
[----:B------:R-:W3:Y:S04]  /*5d0b0*/  LDL.LU.64 R146, [R1+0x2ff8] ;  /* 0x002ff80001927983 */ /* 0x000ee80000300a00 */
[----:B------:R-:W4:Y:S04]  /*5d0c0*/  LDL.LU R145, [R1+0x2ff0] ;  /* 0x002ff00001917983 */ /* 0x000f280000300800 */
        /* <DEDUP_REMOVED lines=59> */
[----:B------:R-:W4:Y:S01]  /*5d480*/  LDL.LU.64 R142, [R1+0x3d8] ;  /* 0x0003d800018e7983 */ /* 0x000f220000300a00 */
[----:B--2---:R-:W-:-:S02]  /*5d490*/  IMAD.MOV.U32 R247, RZ, RZ, R148 ;  /* 0x000000fffff77224 */ /* 0x004fc400078e0094 */
[----:B---3--:R-:W-:Y:S02]  /*5d4a0*/  IMAD.MOV.U32 R8, RZ, RZ, R146 ;  /* 0x000000ffff087224 */ /* 0x008fe400078e0092 */
[----:B----4-:R-:W-:Y:S02]  /*5d4b0*/  IMAD.MOV.U32 R9, RZ, RZ, R145 ;  /* 0x000000ffff097224 */ /* 0x010fe400078e0091 */
[----:B------:R-:W-:Y:S01]  /*5d4c0*/  IMAD.MOV.U32 R252, RZ, RZ, R147 ;  /* 0x000000fffffc7224 */ /* 0x000fe200078e0093 */
[----:B------:R-:W2:Y:S04]  /*5d4d0*/  LDL.LU.64 R144, [R1+0x3e0] ;  /* 0x0003e00001907983 */ /* 0x000ea80000300a00 */
[----:B------:R-:W3:Y:S04]  /*5d4e0*/  LDL.LU.64 R146, [R1+0x3e8] ;  /* 0x0003e80001927983 */ /* 0x000ee80000300a00 */
[----:B------:R-:W4:Y:S04]  /*5d4f0*/  LDL.LU.64 R148, [R1+0x3f0] ;  /* 0x0003f00001947983 */ /* 0x000f280000300a00 */
[----:B-1----:R-:W2:Y:S04]  /*5d500*/  LDL.LU.64 R150, [R1+0x3f8] ;  /* 0x0003f80001967983 */ /* 0x002ea80000300a00 */
[----:B--2---:R-:W-:Y:S04]  /*5d510*/  STL.64 [R1+0x2fe8], R150 ;  /* 0x002fe89601007387 */ /* 0x004fe80000100a00 */
[----:B----4-:R-:W-:Y:S04]  /*5d520*/  STL.64 [R1+0x2fe0], R148 ;  /* 0x002fe09401007387 */ /* 0x010fe80000100a00 */
        /* <DEDUP_REMOVED lines=85> */
[----:B------:R-:W2:Y:S01]  /*5da80*/  LDL.LU.64 R230, [R1+0x5f8] ;  /* 0x0005f80001e67983 */ /* 0x000ea20000300a00 */
[----:B------:R-:W-:Y:S01]  /*5da90*/  UIADD3.64 UR48, UR24, 0x3fe, URZ ;  /* 0x000003fe18307897 */ /* 0x000fe2000fffe03f */
[----:B------:R-:W-:Y:S01]  /*5daa0*/  UMOV UR50, UR38 ;  /* 0x0000002600327c82 */ /* 0x000fe20008000000 */
[----:B------:R-:W-:Y:S01]  /*5dab0*/  UMOV UR51, UR39 ;  /* 0x0000002700337c82 */ /* 0x000fe20008000000 */
[----:B------:R-:W-:Y:S01]  /*5dac0*/  UIADD3.64 UR44, UR24, 0x400, URZ ;  /* 0x00000400182c7897 */ /* 0x000fe2000fffe03f */
[----:B------:R-:W-:Y:S01]  /*5dad0*/  UMOV UR46, UR26 ;  /* 0x0000001a002e7c82 */ /* 0x000fe20008000000 */
[----:B------:R-:W-:Y:S01]  /*5dae0*/  UMOV UR47, UR27 ;  /* 0x0000001b002f7c82 */ /* 0x000fe20008000000 */
        /* <DEDUP_REMOVED lines=276> */
[----:B------:R-:W3:Y:S04]  /*5ec30*/  LDL.LU R149, [R1+0x2de4] ;  /* 0x002de40001957983 */ /* 0x000ee80000300800 */
[----:B------:R-:W4:Y:S04]  /*5ec40*/  LDL.LU R50, [R1+0x2de0] ;  /* 0x002de00001327983 */ /* 0x000f280000300800 */
[----:B------:R-:W2:Y:S04]  /*5ec50*/  LDL.LU.64 R48, [R1+0x2dd8] ;  /* 0x002dd80001307983 */ /* 0x000ea80000300a00 */
[----:B------:R-:W3:Y:S04]  /*5ec60*/  LDL.LU.64 R46, [R1+0x2dd0] ;  /* 0x002dd000012e7983 */ /* 0x000ee80000300a00 */
        /* <DEDUP_REMOVED lines=10> */
[----:B------:R-:W3:Y:S01]  /*5ed10*/  LDL.LU.64 R24, [R1+0x2d78] ;  /* 0x002d780001187983 */ /* 0x000ee20000300a00 */
[----:B------:R-:W-:-:S02]  /*5ed20*/  R2UR UR49, R247 ;  /* 0x00000000f73172ca */ /* 0x000fc400000e0000 */
[----:B------:R-:W-:Y:S02]  /*5ed30*/  R2UR UR48, R252 ;  /* 0x00000000fc3072ca */ /* 0x000fe400000e0000 */
[----:B------:R-:W-:Y:S02]  /*5ed40*/  R2UR UR45, R8 ;  /* 0x00000000082d72ca */ /* 0x000fe400000e0000 */
[----:B------:R-:W-:Y:S01]  /*5ed50*/  R2UR UR44, R9 ;  /* 0x00000000092c72ca */ /* 0x000fe200000e0000 */
[----:B----4-:R-:W-:Y:S02]  /*5ed60*/  IMAD.MOV.U32 R215, RZ, RZ, R50 ;  /* 0x000000ffffd77224 */ /* 0x010fe400078e0032 */
[----:B--2---:R-:W-:Y:S02]  /*5ed70*/  IMAD.MOV.U32 R210, RZ, RZ, R49 ;  /* 0x000000ffffd27224 */ /* 0x004fe400078e0031 */
        /* <DEDUP_REMOVED lines=14> */
[----:B------:R-:W2:Y:S01]  /*5ee60*/  LDL.LU.64 R24, [R1] ;  /* 0x0000000001187983 */ /* 0x000ea20000300a00 */
[----:B------:R-:W-:-:S03]  /*5ee70*/  IMAD.MOV.U32 R183, RZ, RZ, R28 ;  /* 0x000000ffffb77224 */ /* 0x000fc600078e001c */
[----:B------:R-:W2:Y:S01]  /*5ee80*/  LDL.LU.64 R26, [R1+0x8] ;  /* 0x00000800011a7983 */ /* 0x000ea20000300a00 */
        /* <DEDUP_REMOVED lines=69> */
[----:B------:R-:W-:-:S03]  /*5f2e0*/  IMAD.MOV.U32 R179, RZ, RZ, R149 ;  /* 0x000000ffffb37224 */ /* 0x000fc600078e0095 */
[----:B------:R-:W2:Y:S01]  /*5f2f0*/  LDL.LU.64 R146, [R1+0x1e8] ;  /* 0x0001e80001927983 */ /* 0x000ea20000300a00 */
[----:B------:R-:W-:Y:S02]  /*5f300*/  IMAD.MOV.U32 R178, RZ, RZ, R150 ;  /* 0x000000ffffb27224 */ /* 0x000fe400078e0096 */
[----:B------:R-:W-:Y:S01]  /*5f310*/  IMAD.MOV.U32 R177, RZ, RZ, R151 ;  /* 0x000000ffffb17224 */ /* 0x000fe200078e0097 */
        /* <DEDUP_REMOVED lines=19> */
[----:B------:R-:W-:Y:S01]  /*5f450*/  QGMMA.64x256x32.F32.E4M3.E4M3 R24, gdesc[UR44], R24, gsb0 ;  /* 0x03e000002c1879f3 */ /* 0x000fe20008000818 */
[----:B------:R-:W-:Y:S02]  /*5f460*/  VIADD R246, R246, 0x7f ;  /* 0x0000007ff6f67836 */ /* 0x000fe40000000000 */
[----:B------:R-:W-:Y:S02]  /*5f470*/  IMAD.MOV.U32 R176, RZ, RZ, R177 ;  /* 0x000000ffffb07224 */ /* 0x000fe400078e00b1 */
[----:B------:R-:W-:Y:S02]  /*5f480*/  IMAD.MOV.U32 R177, RZ, RZ, R178 ;  /* 0x000000ffffb17224 */ /* 0x000fe400078e00b2 */
[----:B------:R-:W-:Y:S02]  /*5f490*/  IMAD.MOV.U32 R178, RZ, RZ, R179 ;  /* 0x000000ffffb27224 */ /* 0x000fe400078e00b3 */
[----:B------:R-:W-:Y:S01]  /*5f4a0*/  IMAD.MOV.U32 R179, RZ, RZ, R180 ;  /* 0x000000ffffb37224 */ /* 0x000fe200078e00b4 */
[----:B------:R-:W-:Y:S01]  /*5f4b0*/  SHF.R.S32.HI R251, RZ, 0x1f, R246 ;  /* 0x0000001ffffb7819 */ /* 0x000fe200000114f6 */
[----:B------:R-:W-:-:S02]  /*5f4c0*/  IMAD.MOV.U32 R180, RZ, RZ, R181 ;  /* 0x000000ffffb47224 */ /* 0x000fc400078e00b5 */
[----:B------:R-:W-:Y:S02]  /*5f4d0*/  IMAD.MOV.U32 R181, RZ, RZ, R182 ;  /* 0x000000ffffb57224 */ /* 0x000fe400078e00b6 */
[----:B------:R-:W-:Y:S02]  /*5f4e0*/  IMAD.MOV.U32 R182, RZ, RZ, R183 ;  /* 0x000000ffffb67224 */ /* 0x000fe400078e00b7 */
[----:B------:R-:W-:Y:S01]  /*5f4f0*/  IMAD.MOV.U32 R183, RZ, RZ, R184 ;  /* 0x000000ffffb77224 */ /* 0x000fe200078e00b8 */
[----:B------:R-:W-:Y:S01]  /*5f500*/  LEA.HI R2, R251, R246, RZ, 0x7 ;  /* 0x000000f6fb027211 */ /* 0x000fe200078f38ff */
[----:B------:R-:W-:Y:S02]  /*5f510*/  IMAD.MOV.U32 R184, RZ, RZ, R186 ;  /* 0x000000ffffb87224 */ /* 0x000fe400078e00ba */
[----:B------:R-:W-:Y:S02]  /*5f520*/  IMAD.MOV.U32 R186, RZ, RZ, R200 ;  /* 0x000000ffffba7224 */ /* 0x000fe400078e00c8 */
[----:B------:R-:W-:-:S02]  /*5f530*/  IMAD.MOV.U32 R200, RZ, RZ, R205 ;  /* 0x000000ffffc87224 */ /* 0x000fc400078e00cd */
[----:B------:R-:W-:Y:S02]  /*5f540*/  VIADD R176, R176, 0x1 ;  /* 0x00000001b0b07836 */ /* 0x000fe40000000000 */
[----:B------:R-:W-:Y:S01]  /*5f550*/  IMAD.MOV.U32 R205, RZ, RZ, R210 ;  /* 0x000000ffffcd7224 */ /* 0x000fe200078e00d2 */
[----:B------:R-:W-:Y:S01]  /*5f560*/  SHF.R.S32.HI R2, RZ, 0x7, R2 ;  /* 0x00000007ff027819 */ /* 0x000fe20000011402 */
[----:B------:R-:W-:Y:S02]  /*5f570*/  IMAD.MOV.U32 R210, RZ, RZ, R215 ;  /* 0x000000ffffd27224 */ /* 0x000fe400078e00d7 */
[----:B------:R-:W-:Y:S01]  /*5f580*/  IMAD.MOV.U32 R215, RZ, RZ, R4 ;  /* 0x000000ffffd77224 */ /* 0x000fe200078e0004 */
[----:B------:R-:W-:Y:S01]  /*5f590*/  ISETP.NE.U32.AND P0, PT, R176, R2, PT ;  /* 0x00000002b000720c */ /* 0x000fe20003f05070 */
[----:B------:R-:W-:Y:S02]  /*5f5a0*/  WARPGROUP.DEPBAR.LE gsb0, 0x0 ;  /* 0x00008000000079c5 */ /* 0x000fe40000010000 */
[----:B------:R-:W-:Y:S04]  /*5f5b0*/  STL.64 [R1], R24 ;  /* 0x0000001801007387 */ /* 0x000fe80000100a00 */
        /* <DEDUP_REMOVED lines=127> */
[----:B------:R-:W3:Y:S04]  /*5fdb0*/  LDL.LU R4, [R1+0x2b70] ;  /* 0x002b700001047983 */ /* 0x000ee80000300800 */
[----:B------:R0:W-:Y:S02]  /*5fdc0*/  STL [R1+0x1178], R176 ;  /* 0x001178b001007387 */ /* 0x0001e40000100800 */
[----:B0-----:R-:W-:-:S02]  /*5fdd0*/  IMAD.MOV.U32 R176, RZ, RZ, R177 ;  /* 0x000000ffffb07224 */ /* 0x001fc400078e00b1 */
        /* <DEDUP_REMOVED lines=22> */
[----:B------:R-:W-:Y:S01]  /*5ff40*/  IMAD.MOV.U32 R190, RZ, RZ, R191 ;  /* 0x000000ffffbe7224 */ /* 0x000fe200078e00bf */
[----:B------:R-:W-:Y:S01]  /*5ff50*/  IADD3 R176, P6, R176, UR6, RZ ;  /* 0x00000006b0b07c10 */ /* 0x000fe2000ffde0ff */
[----:B------:R-:W-:-:S02]  /*5ff60*/  IMAD.MOV.U32 R191, RZ, RZ, R192 ;  /* 0x000000ffffbf7224 */ /* 0x000fc400078e00c0 */
[----:B------:R-:W-:Y:S02]  /*5ff70*/  IMAD.MOV.U32 R192, RZ, RZ, R193 ;  /* 0x000000ffffc07224 */ /* 0x000fe400078e00c1 */
[----:B------:R-:W-:Y:S02]  /*5ff80*/  IMAD.MOV.U32 R193, RZ, RZ, R3 ;  /* 0x000000ffffc17224 */ /* 0x000fe400078e0003 */
[----:B------:R-:W4:Y:S04]  /*5ff90*/  LDL.LU R3, [R1+0x2b6c] ;  /* 0x002b6c0001037983 */ /* 0x000f280000300800 */
[----:B------:R0:W-:Y:S04]  /*5ffa0*/  STL [R1+0x1860], R176 ;  /* 0x001860b001007387 */ /* 0x0001e80000100800 */
[----:B0-----:R-:W2:Y:S02]  /*5ffb0*/  LDL.LU R176, [R1+0x1858] ;  /* 0x0018580001b07983 */ /* 0x001ea40000300800 */
[----:B--2---:R-:W-:-:S05]  /*5ffc0*/  IADD3 R176, P1, R176, UR6, RZ ;  /* 0x00000006b0b07c10 */ /* 0x004fca000ff3e0ff */
[----:B------:R0:W-:Y:S04]  /*5ffd0*/  STL [R1+0x1858], R176 ;  /* 0x001858b001007387 */ /* 0x0001e80000100800 */
[----:B0-----:R-:W2:Y:S01]  /*5ffe0*/  LDL.LU R176, [R1+0x1850] ;  /* 0x0018500001b07983 */ /* 0x001ea20000300800 */
[----:B----4-:R-:W-:Y:S02]  /*5fff0*/  IADD3 R3, P3, R3, UR6, RZ ;  /* 0x0000000603037c10 */ /* 0x010fe4000ff7e0ff */
[----:B--2---:R-:W-:-:S05]  /*60000*/  IADD3 R176, P2, R176, UR6, RZ ;  /* 0x00000006b0b07c10 */ /* 0x004fca000ff5e0ff */
[----:B------:R-:W-:Y:S04]  /*60010*/  STL [R1+0x1850], R176 ;  /* 0x001850b001007387 */ /* 0x000fe80000100800 */
[----:B------:R0:W-:Y:S04]  /*60020*/  STL [R1+0x1848], R3 ;  /* 0x0018480301007387 */ /* 0x0001e80000100800 */
[----:B0-----:R-:W2:Y:S01]  /*60030*/  LDL.LU R3, [R1+0x2b68] ;  /* 0x002b680001037983 */ /* 0x001ea20000300800 */
        /* <DEDUP_REMOVED lines=29> */
[----:B------:R-:W4:Y:S01]  /*60210*/  LDL.LU R5, [R1+0x2b64] ;  /* 0x002b640001057983 */ /* 0x000f220000300800 */
[----:B---3--:R-:W-:Y:S02]  /*60220*/  IADD3 R4, P4, R4, UR6, RZ ;  /* 0x0000000604047c10 */ /* 0x008fe4000ff9e0ff */
[----:B------:R-:W-:Y:S02]  /*60230*/  IADD3 R12, P5, R12, UR6, RZ ;  /* 0x000000060c0c7c10 */ /* 0x000fe4000ffbe0ff */
[----:B--2---:R-:W-:-:S02]  /*60240*/  IADD3.X R3, R3, UR7, RZ, P4, !PT ;  /* 0x0000000703037c10 */ /* 0x004fc4000a7fe4ff */
[----:B------:R-:W-:-:S05]  /*60250*/  IADD3 R176, P4, R176, UR6, RZ ;  /* 0x00000006b0b07c10 */ /* 0x000fca000ff9e0ff */
[----:B------:R0:W-:Y:S02]  /*60260*/  STL [R1+0x1840], R176 ;  /* 0x001840b001007387 */ /* 0x0001e40000100800 */
[----:B0-----:R-:W-:Y:S02]  /*60270*/  IMAD.MOV.U32 R176, RZ, RZ, R177 ;  /* 0x000000ffffb07224 */ /* 0x001fe400078e00b1 */
        /* <DEDUP_REMOVED lines=24> */
[----:B----4-:R-:W-:Y:S01]  /*60400*/  IADD3.X R5, R5, UR7, RZ, P5, !PT ;  /* 0x0000000705057c10 */ /* 0x010fe2000affe4ff */
[----:B------:R-:W-:Y:S01]  /*60410*/  IMAD.MOV.U32 R192, RZ, RZ, R193 ;  /* 0x000000ffffc07224 */ /* 0x000fe200078e00c1 */
[----:B------:R-:W-:Y:S01]  /*60420*/  IADD3 R176, P5, R176, UR6, RZ ;  /* 0x00000006b0b07c10 */ /* 0x000fe2000ffbe0ff */
[----:B------:R-:W-:Y:S02]  /*60430*/  IMAD.MOV.U32 R193, RZ, RZ, R194 ;  /* 0x000000ffffc17224 */ /* 0x000fe400078e00c2 */
[----:B------:R-:W-:Y:S02]  /*60440*/  IMAD.MOV.U32 R194, RZ, RZ, R195 ;  /* 0x000000ffffc27224 */ /* 0x000fe400078e00c3 */
[----:B------:R-:W-:-:S02]  /*60450*/  IMAD.MOV.U32 R195, RZ, RZ, R8 ;  /* 0x000000ffffc37224 */ /* 0x000fc400078e0008 */
[----:B------:R-:W2:Y:S04]  /*60460*/  LDL.LU R8, [R1+0x1194] ;  /* 0x0011940001087983 */ /* 0x000ea80000300800 */
[----:B------:R0:W-:Y:S04]  /*60470*/  STL [R1+0x1838], R176 ;  /* 0x001838b001007387 */ /* 0x0001e80000100800 */
[----:B0-----:R-:W3:Y:S02]  /*60480*/  LDL.LU R176, [R1+0x185c] ;  /* 0x00185c0001b07983 */ /* 0x001ee40000300800 */
[----:B---3--:R-:W-:-:S05]  /*60490*/  IADD3.X R176, R176, UR7, RZ, P6, !PT ;  /* 0x00000007b0b07c10 */ /* 0x008fca000b7fe4ff */
[----:B------:R0:W-:Y:S04]  /*604a0*/  STL [R1+0x185c], R176 ;  /* 0x00185cb001007387 */ /* 0x0001e80000100800 */
[----:B0-----:R-:W3:Y:S02]  /*604b0*/  LDL.LU R176, [R1+0x1830] ;  /* 0x0018300001b07983 */ /* 0x001ee40000300800 */
[----:B---3--:R-:W-:-:S05]  /*604c0*/  IADD3 R176, P6, R176, UR6, RZ ;  /* 0x00000006b0b07c10 */ /* 0x008fca000ffde0ff */
        /* <DEDUP_REMOVED lines=4390> */
[----:B0-----:R-:W3:Y:S01]  /*71730*/  LDL.LU R176, [R1+0x1258] ;  /* 0x0012580001b07983 */ /* 0x001ee20000300800 */
[----:B------:R-:W-:Y:S02]  /*71740*/  IADD3.X R0, R0, UR8, RZ, P1, !PT ;  /* 0x0000000800007c10 */ /* 0x000fe40008ffe4ff */
[----:B---3--:R-:W-:-:S05]  /*71750*/  IADD3 R176, P6, R176, UR5, RZ ;  /* 0x00000005b0b07c10 */ /* 0x008fca000ffde0ff */
[----:B------:R-:W-:Y:S04]  /*71760*/  STL [R1+0x1258], R176 ;  /* 0x001258b001007387 */ /* 0x000fe80000100800 */
[----:B------:R0:W-:Y:S04]  /*71770*/  STL [R1+0x127c], R0 ;  /* 0x00127c0001007387 */ /* 0x0001e80000100800 */
[----:B0-----:R-:W3:Y:S04]  /*71780*/  LDL.LU R0, [R1+0x2b60] ;  /* 0x002b600001007983 */ /* 0x001ee80000300800 */
[----:B------:R-:W4:Y:S02]  /*71790*/  LDL.LU R176, [R1+0x1250] ;  /* 0x0012500001b07983 */ /* 0x000f240000300800 */
[----:B----4-:R-:W-:-:S05]  /*717a0*/  IADD3 R176, P1, R176, UR5, RZ ;  /* 0x00000005b0b07c10 */ /* 0x010fca000ff3e0ff */
[----:B------:R0:W-:Y:S04]  /*717b0*/  STL [R1+0x1250], R176 ;  /* 0x001250b001007387 */ /* 0x0001e80000100800 */
[----:B0-----:R-:W4:Y:S02]  /*717c0*/  LDL.LU R176, [R1+0x1274] ;  /* 0x0012740001b07983 */ /* 0x001f240000300800 */
[----:B----4-:R-:W-:-:S05]  /*717d0*/  IADD3.X R176, R176, UR8, RZ, P2, !PT ;  /* 0x00000008b0b07c10 */ /* 0x010fca00097fe4ff */
[----:B------:R0:W-:Y:S04]  /*717e0*/  STL [R1+0x1274], R176 ;  /* 0x001274b001007387 */ /* 0x0001e80000100800 */
[----:B0-----:R-:W4:Y:S02]  /*717f0*/  LDL.LU R176, [R1+0x1248] ;  /* 0x0012480001b07983 */ /* 0x001f240000300800 */
[----:B----4-:R-:W-:-:S05]  /*71800*/  IADD3 R176, P2, R176, UR5, RZ ;  /* 0x00000005b0b07c10 */ /* 0x010fca000ff5e0ff */
[----:B------:R0:W-:Y:S04]  /*71810*/  STL [R1+0x1248], R176 ;  /* 0x001248b001007387 */ /* 0x0001e80000100800 */
[----:B0-----:R-:W4:Y:S02]  /*71820*/  LDL.LU R176, [R1+0x126c] ;  /* 0x00126c0001b07983 */ /* 0x001f240000300800 */
[----:B----4-:R-:W-:Y:S02]  /*71830*/  IADD3.X R176, R176, UR8, RZ, P3, !PT ;  /* 0x00000008b0b07c10 */ /* 0x010fe40009ffe4ff */
[----:B------:R-:W-:-:S03]  /*71840*/  IADD3 R7, P3, R7, UR5, RZ ;  /* 0x0000000507077c10 */ /* 0x000fc6000ff7e0ff */
[----:B------:R-:W-:Y:S04]  /*71850*/  STL [R1+0x126c], R176 ;  /* 0x00126cb001007387 */ /* 0x000fe80000100800 */
[----:B------:R0:W-:Y:S04]  /*71860*/  STL [R1+0x1240], R7 ;  /* 0x0012400701007387 */ /* 0x0001e80000100800 */
[----:B0-----:R-:W4:Y:S04]  /*71870*/  LDL.LU R7, [R1+0x2b5c] ;  /* 0x002b5c0001077983 */ /* 0x001f280000300800 */
[----:B------:R-:W2:Y:S02]  /*71880*/  LDL.LU R176, [R1+0x1264] ;  /* 0x0012640001b07983 */ /* 0x000ea40000300800 */
[----:B--2---:R-:W-:-:S05]  /*71890*/  IADD3.X R176, R176, UR8, RZ, P4, !PT ;  /* 0x00000008b0b07c10 */ /* 0x004fca000a7fe4ff */
[----:B------:R0:W-:Y:S04]  /*718a0*/  STL [R1+0x1264], R176 ;  /* 0x001264b001007387 */ /* 0x0001e80000100800 */
[----:B0-----:R-:W2:Y:S02]  /*718b0*/  LDL.LU R176, [R1+0x1238] ;  /* 0x0012380001b07983 */ /* 0x001ea40000300800 */
[----:B--2---:R-:W-:-:S05]  /*718c0*/  IADD3 R176, P4, R176, UR5, RZ ;  /* 0x00000005b0b07c10 */ /* 0x004fca000ff9e0ff */
[----:B------:R0:W-:Y:S04]  /*718d0*/  STL [R1+0x1238], R176 ;  /* 0x001238b001007387 */ /* 0x0001e80000100800 */
[----:B0-----:R-:W2:Y:S02]  /*718e0*/  LDL.LU R176, [R1+0x125c] ;  /* 0x00125c0001b07983 */ /* 0x001ea40000300800 */
        /* <DEDUP_REMOVED lines=14> */
[----:B0-----:R-:W2:Y:S01]  /*719d0*/  LDL.LU R176, [R1+0x1220] ;  /* 0x0012200001b07983 */ /* 0x001ea20000300800 */
[----:B----4-:R-:W-:Y:S02]  /*719e0*/  IADD3.X R7, R7, UR8, RZ, P2, !PT ;  /* 0x0000000807077c10 */ /* 0x010fe400097fe4ff */
[----:B--2---:R-:W-:-:S05]  /*719f0*/  IADD3 R176, P1, R176, UR5, RZ ;  /* 0x00000005b0b07c10 */ /* 0x004fca000ff3e0ff */
[----:B------:R-:W-:Y:S04]  /*71a00*/  STL [R1+0x1220], R176 ;  /* 0x001220b001007387 */ /* 0x000fe80000100800 */
[----:B------:R0:W-:Y:S04]  /*71a10*/  STL [R1+0x1244], R7 ;  /* 0x0012440701007387 */ /* 0x0001e80000100800 */
[----:B0-----:R-:W2:Y:S04]  /*71a20*/  LDL.LU R7, [R1+0x2b58] ;  /* 0x002b580001077983 */ /* 0x001ea80000300800 */
[----:B------:R-:W4:Y:S01]  /*71a30*/  LDL.LU R176, [R1+0x1218] ;  /* 0x0012180001b07983 */ /* 0x000f220000300800 */
[----:B------:R-:W-:-:S02]  /*71a40*/  IADD3.X R6, R6, UR8, RZ, P3, !PT ;  /* 0x0000000806067c10 */ /* 0x000fc40009ffe4ff */
[----:B----4-:R-:W-:Y:S02]  /*71a50*/  IADD3 R176, P2, R176, UR5, RZ ;  /* 0x00000005b0b07c10 */ /* 0x010fe4000ff5e0ff */
[----:B--2---:R-:W-:-:S03]  /*71a60*/  IADD3 R7, P3, R7, UR5, RZ ;  /* 0x0000000507077c10 */ /* 0x004fc6000ff7e0ff */
[----:B------:R-:W-:Y:S04]  /*71a70*/  STL [R1+0x1218], R176 ;  /* 0x001218b001007387 */ /* 0x000fe80000100800 */
[----:B------:R0:W-:Y:S04]  /*71a80*/  STL [R1+0x123c], R6 ;  /* 0x00123c0601007387 */ /* 0x0001e80000100800 */
[----:B0-----:R-:W2:Y:S04]  /*71a90*/  LDL.LU R6, [R1+0x2b54] ;  /* 0x002b540001067983 */ /* 0x001ea80000300800 */
[----:B------:R0:W-:Y:S04]  /*71aa0*/  STL [R1+0x1210], R7 ;  /* 0x0012100701007387 */ /* 0x0001e80000100800 */
[----:B0-----:R-:W4:Y:S04]  /*71ab0*/  LDL.LU R7, [R1+0x2b50] ;  /* 0x002b500001077983 */ /* 0x001f280000300800 */
[----:B------:R-:W3:Y:S02]  /*71ac0*/  LDL.LU R176, [R1+0x1234] ;  /* 0x0012340001b07983 */ /* 0x000ee40000300800 */
[----:B---3--:R-:W-:-:S02]  /*71ad0*/  IADD3.X R176, R176, UR8, RZ, P4, !PT ;  /* 0x00000008b0b07c10 */ /* 0x008fc4000a7fe4ff */
[----:B------:R-:W-:-:S03]  /*71ae0*/  IADD3 R0, P4, R0, UR5, RZ ;  /* 0x0000000500007c10 */ /* 0x000fc6000ff9e0ff */
[----:B------:R-:W-:Y:S04]  /*71af0*/  STL [R1+0x1234], R176 ;  /* 0x001234b001007387 */ /* 0x000fe80000100800 */
[----:B------:R0:W-:Y:S04]  /*71b00*/  STL [R1+0x1208], R0 ;  /* 0x0012080001007387 */ /* 0x0001e80000100800 */
[----:B0-----:R-:W3:Y:S04]  /*71b10*/  LDL.LU R0, [R1+0x2b4c] ;  /* 0x002b4c0001007983 */ /* 0x001ee80000300800 */
[----:B------:R-:W2:Y:S01]  /*71b20*/  LDL.LU R176, [R1+0x122c] ;  /* 0x00122c0001b07983 */ /* 0x000ea20000300800 */
[----:B------:R-:W-:Y:S01]  /*71b30*/  WARPGROUP.ARRIVE ;  /* 0x00000000000079c5 */ /* 0x000fe20000000000 */
[----:B------:R-:W-:Y:S01]  /*71b40*/  UMOV UR40, UR56 ;  /* 0x0000003800287c82 */ /* 0x000fe20008000000 */
[----:B------:R-:W-:-:S04]  /*71b50*/  UMOV UR41, UR57 ;  /* 0x0000003900297c82 */ /* 0x000fc80008000000 */
[----:B------:R-:W-:Y:S01]  /*71b60*/  QGMMA.64x256x32.F32.E4M3.E4M3 R24, gdesc[UR40], R24, gsb0 ;  /* 0x03e00000281879f3 */ /* 0x000fe20008000818 */
[----:B--2---:R-:W-:Y:S02]  /*71b70*/  IADD3.X R176, R176, UR8, RZ, P5, !PT ;  /* 0x00000008b0b07c10 */ /* 0x004fe4000affe4ff */
[----:B------:R-:W-:-:S03]  /*71b80*/  IADD3 R239, P5, R239, UR5, RZ ;  /* 0x00000005efef7c10 */ /* 0x000fc6000ffbe0ff */
[----:B------:R-:W-:Y:S04]  /*71b90*/  STL [R1+0x122c], R176 ;  /* 0x00122cb001007387 */ /* 0x000fe80000100800 */
[----:B------:R0:W-:Y:S04]  /*71ba0*/  STL [R1+0x1200], R239 ;  /* 0x001200ef01007387 */ /* 0x0001e80000100800 */
[----:B0-----:R-:W2:Y:S01]  /*71bb0*/  LDL.LU R239, [R1+0x2b48] ;  /* 0x002b480001ef7983 */ /* 0x001ea20000300800 */
[----:B------:R-:W-:Y:S02]  /*71bc0*/  WARPGROUP.DEPBAR.LE gsb0, 0x0 ;  /* 0x00008000000079c5 */ /* 0x000fe40000010000 */
[----:B------:R-:W-:Y:S01]  /*71bd0*/  WARPGROUP.ARRIVE ;  /* 0x00000000000079c5 */ /* 0x000fe20000000000 */
[----:B------:R-:W-:Y:S01]  /*71be0*/  UMOV UR12, UR52 ;  /* 0x00000034000c7c82 */ /* 0x000fe20008000000 */
[----:B------:R-:W-:-:S09]  /*71bf0*/  UMOV UR13, UR53 ;  /* 0x00000035000d7c82 */ /* 0x000fd20008000000 */
[----:B------:R-:W-:Y:S01]  /*71c00*/  QGMMA.64x256x32.F32.E4M3.E4M3 R24, gdesc[UR12], R24, gsb0 ;  /* 0x03e000000c1879f3 */ /* 0x000fe20008000818 */
[----:B--2---:R-:W-:-:S05]  /*71c10*/  IADD3.X R239, R239, UR8, RZ, P6, !PT ;  /* 0x00000008efef7c10 */ /* 0x004fca000b7fe4ff */
[----:B------:R0:W-:Y:S04]  /*71c20*/  STL [R1+0x1224], R239 ;  /* 0x001224ef01007387 */ /* 0x0001e80000100800 */
[----:B0-----:R1:W5:Y:S04]  /*71c30*/  LDL.LU R239, [R1+0x2b44] ;  /* 0x002b440001ef7983 */ /* 0x0013680000300800 */
[----:B------:R-:W2:Y:S01]  /*71c40*/  LDL.LU R176, [R1+0x11f8] ;  /* 0x0011f80001b07983 */ /* 0x000ea20000300800 */
[----:B----4-:R-:W-:Y:S01]  /*71c50*/  IADD3.X R7, R7, UR8, RZ, P1, !PT ;  /* 0x0000000807077c10 */ /* 0x010fe20008ffe4ff */
[----:B------:R-:W-:-:S02]  /*71c60*/  WARPGROUP.DEPBAR.LE gsb0, 0x0 ;  /* 0x00008000000079c5 */ /* 0x000fc40000010000 */
[----:B------:R-:W-:Y:S01]  /*71c70*/  WARPGROUP.ARRIVE ;  /* 0x00000000000079c5 */ /* 0x000fe20000000000 */
[----:B------:R-:W-:Y:S01]  /*71c80*/  UMOV UR16, UR48 ;  /* 0x0000003000107c82 */ /* 0x000fe20008000000 */
[----:B------:R-:W-:-:S08]  /*71c90*/  UMOV UR17, UR49 ;  /* 0x0000003100117c82 */ /* 0x000fd00008000000 */
[----:B------:R-:W-:Y:S01]  /*71ca0*/  QGMMA.64x256x32.F32.E4M3.E4M3 R24, gdesc[UR16], R24, gsb0 ;  /* 0x03e00000101879f3 */ /* 0x000fe20008000818 */
[----:B------:R-:W-:Y:S01]  /*71cb0*/  UMOV UR20, UR44 ;  /* 0x0000002c00147c82 */ /* 0x000fe20008000000 */
[----:B------:R-:W-:Y:S01]  /*71cc0*/  UMOV UR21, UR45 ;  /* 0x0000002d00157c82 */ /* 0x000fe20008000000 */
[----:B--2---:R-:W-:-:S05]  /*71cd0*/  IADD3 R176, P6, R176, UR5, RZ ;  /* 0x00000005b0b07c10 */ /* 0x004fca000ffde0ff */
[----:B------:R-:W-:Y:S04]  /*71ce0*/  STL [R1+0x11f8], R176 ;  /* 0x0011f8b001007387 */ /* 0x000fe80000100800 */
[----:B------:R0:W-:Y:S04]  /*71cf0*/  STL [R1+0x121c], R7 ;  /* 0x00121c0701007387 */ /* 0x0001e80000100800 */
[----:B0-----:R-:W2:Y:S01]  /*71d00*/  LDL.LU R7, [R1+0x2b40] ;  /* 0x002b400001077983 */ /* 0x001ea20000300800 */
[----:B------:R-:W-:Y:S02]  /*71d10*/  WARPGROUP.DEPBAR.LE gsb0, 0x0 ;  /* 0x00008000000079c5 */ /* 0x000fe40000010000 */
[----:B------:R-:W-:-:S09]  /*71d20*/  WARPGROUP.ARRIVE ;  /* 0x00000000000079c5 */ /* 0x000fd20000000000 */
[----:B------:R-:W-:Y:S01]  /*71d30*/  QGMMA.64x256x32.F32.E4M3.E4M3 R24, gdesc[UR20], R24, gsb0 ;  /* 0x03e00000141879f3 */ /* 0x000fe20008000818 */
[----:B------:R-:W-:Y:S02]  /*71d40*/  IADD3.X R6, R6, UR8, RZ, P2, !PT ;  /* 0x0000000806067c10 */ /* 0x000fe400097fe4ff */
[----:B---3--:R-:W-:Y:S02]  /*71d50*/  IADD3 R0, P2, R0, UR5, RZ ;  /* 0x0000000500007c10 */ /* 0x008fe4000ff5e0ff */
[----:B------:R-:W-:Y:S02]  /*71d60*/  IADD3.X R177, R177, UR8, RZ, P3, !PT ;  /* 0x00000008b1b17c10 */ /* 0x000fe40009ffe4ff */
[----:B------:R-:W-:Y:S02]  /*71d70*/  IADD3 R178, P3, R178, UR5, RZ ;  /* 0x00000005b2b27c10 */ /* 0x000fe4000ff7e0ff */
[----:B------:R-:W-:Y:S02]  /*71d80*/  IADD3.X R179, R179, UR8, RZ, P4, !PT ;  /* 0x00000008b3b37c10 */ /* 0x000fe4000a7fe4ff */
[----:B------:R-:W-:-:S02]  /*71d90*/  IADD3 R180, P4, R180, UR5, RZ ;  /* 0x00000005b4b47c10 */ /* 0x000fc4000ff9e0ff */
[----:B------:R-:W-:Y:S02]  /*71da0*/  IADD3.X R181, R181, UR8, RZ, P5, !PT ;  /* 0x00000008b5b57c10 */ /* 0x000fe4000affe4ff */
[----:B------:R-:W-:Y:S02]  /*71db0*/  IADD3 R182, P5, R182, UR5, RZ ;  /* 0x00000005b6b67c10 */ /* 0x000fe4000ffbe0ff */
        /* <DEDUP_REMOVED lines=17> */
[----:B------:R-:W-:Y:S02]  /*71ed0*/  IADD3.X R195, R195, UR8, RZ, P5, !PT ;  /* 0x00000008c3c37c10 */ /* 0x000fe4000affe4ff */
[----:B------:R-:W-:Y:S02]  /*71ee0*/  IADD3.X R8, R8, UR8, RZ, P6, !PT ;  /* 0x0000000808087c10 */ /* 0x000fe4000b7fe4ff */
[----:B--2---:R-:W-:-:S05]  /*71ef0*/  IADD3 R7, P1, R7, UR5, RZ ;  /* 0x0000000507077c10 */ /* 0x004fca000ff3e0ff */
[----:B------:R0:W-:Y:S01]  /*71f00*/  STL [R1+0x11f0], R7 ;  /* 0x0011f00701007387 */ /* 0x0001e20000100800 */
[----:B------:R-:W-:-:S03]  /*71f10*/  IADD3.X R186, R186, UR8, RZ, P1, !PT ;  /* 0x00000008baba7c10 */ /* 0x000fc60008ffe4ff */
[----:B0-----:R1:W5:Y:S04]  /*71f20*/  LDL.LU R7, [R1+0x2b3c] ;  /* 0x002b3c0001077983 */ /* 0x0013680000300800 */
[----:B------:R0:W-:Y:S01]  /*71f30*/  STL [R1+0x1214], R6 ;  /* 0x0012140601007387 */ /* 0x0001e20000100800 */
[----:B------:R-:W-:-:S03]  /*71f40*/  IADD3 R200, P1, R200, UR5, RZ ;  /* 0x00000005c8c87c10 */ /* 0x000fc6000ff3e0ff */
[----:B0-----:R1:W5:Y:S04]  /*71f50*/  LDL.LU R6, [R1+0x2b38] ;  /* 0x002b380001067983 */ /* 0x0013680000300800 */
[----:B------:R0:W-:Y:S04]  /*71f60*/  STL [R1+0x11e8], R0 ;  /* 0x0011e80001007387 */ /* 0x0001e80000100800 */
[----:B0-----:R1:W5:Y:S04]  /*71f70*/  LDL.LU R0, [R1+0x2b34] ;  /* 0x002b340001007983 */ /* 0x0013680000300800 */
        /* <DEDUP_REMOVED lines=15> */
[----:B------:R-:W-:Y:S01]  /*72070*/  STL [R1+0x11a8], R230 ;  /* 0x0011a8e601007387 */ /* 0x000fe20000100800 */
[----:B------:R-:W-:-:S03]  /*72080*/  IADD3.X R188, R188, UR8, RZ, P1, !PT ;  /* 0x00000008bcbc7c10 */ /* 0x000fc60008ffe4ff */
[----:B------:R-:W-:Y:S01]  /*72090*/  STL [R1+0x11cc], R242 ;  /* 0x0011ccf201007387 */ /* 0x000fe20000100800 */
[----:B------:R-:W-:-:S03]  /*720a0*/  IADD3 R189, P1, R189, UR5, RZ ;  /* 0x00000005bdbd7c10 */ /* 0x000fc6000ff3e0ff */
[----:B------:R-:W-:Y:S04]  /*720b0*/  STL [R1+0x11a0], R247 ;  /* 0x0011a0f701007387 */ /* 0x000fe80000100800 */
[----:B------:R-:W-:Y:S04]  /*720c0*/  STL [R1+0x11c4], R252 ;  /* 0x0011c4fc01007387 */ /* 0x000fe80000100800 */
[----:B------:R-:W-:Y:S04]  /*720d0*/  STL [R1+0x1198], R187 ;  /* 0x001198bb01007387 */ /* 0x000fe80000100800 */
[----:B------:R-:W-:Y:S04]  /*720e0*/  STL [R1+0x11bc], R188 ;  /* 0x0011bcbc01007387 */ /* 0x000fe80000100800 */
[----:B------:R-:W-:Y:S04]  /*720f0*/  STL [R1+0x1190], R189 ;  /* 0x001190bd01007387 */ /* 0x000fe80000100800 */
[----:B------:R-:W-:Y:S01]  /*72100*/  STL [R1+0x11b4], R190 ;  /* 0x0011b4be01007387 */ /* 0x000fe20000100800 */
[----:B------:R-:W-:-:S03]  /*72110*/  IADD3.X R9, R9, UR8, RZ, P1, !PT ;  /* 0x0000000809097c10 */ /* 0x000fc60008ffe4ff */
[----:B------:R-:W-:Y:S04]  /*72120*/  STL [R1+0x1188], R191 ;  /* 0x001188bf01007387 */ /* 0x000fe80000100800 */
[----:B------:R-:W-:Y:S04]  /*72130*/  STL [R1+0x11ac], R192 ;  /* 0x0011acc001007387 */ /* 0x000fe80000100800 */
[----:B------:R-:W-:Y:S04]  /*72140*/  STL [R1+0x1180], R193 ;  /* 0x001180c101007387 */ /* 0x000fe80000100800 */
[----:B------:R-:W-:Y:S04]  /*72150*/  STL [R1+0x11a4], R194 ;  /* 0x0011a4c201007387 */ /* 0x000fe80000100800 */
[----:B------:R0:W-:Y:S04]  /*72160*/  STL [R1+0x118c], R9 ;  /* 0x00118c0901007387 */ /* 0x0001e80000100800 */
[----:B------:R-:W-:Y:S04]  /*72170*/  STL [R1+0x119c], R195 ;  /* 0x00119cc301007387 */ /* 0x000fe80000100800 */
[----:B------:R2:W-:Y:S01]  /*72180*/  STL [R1+0x1194], R8 ;  /* 0x0011940801007387 */ /* 0x0005e20000100800 */
[----:B------:R-:W-:-:S03]  /*72190*/  WARPGROUP.DEPBAR.LE gsb0, 0x0 ;  /* 0x00008000000079c5 */ /* 0x000fc60000010000 */
[----:B0-----:R-:W3:Y:S04]  /*721a0*/  LDL.LU R9, [R1+0x117c] ;  /* 0x00117c0001097983 */ /* 0x001ee80000300800 */
[----:B--2---:R-:W2:Y:S01]  /*721b0*/  LDL.LU R8, [R1+0x1184] ;  /* 0x0011840001087983 */ /* 0x004ea20000300800 */
[----:B---3--:R-:W-:Y:S02]  /*721c0*/  IADD3.X R9, R9, UR8, RZ, P3, !PT ;  /* 0x0000000809097c10 */ /* 0x008fe40009ffe4ff */
[----:B--2---:R-:W-:-:S03]  /*721d0*/  IADD3.X R8, R8, UR8, RZ, P2, !PT ;  /* 0x0000000808087c10 */ /* 0x004fc600097fe4ff */
[----:B------:R1:W-:Y:S04]  /*721e0*/  STL [R1+0x117c], R9 ;  /* 0x00117c0901007387 */ /* 0x0003e80000100800 */
[----:B------:R1:W-:Y:S01]  /*721f0*/  STL [R1+0x1184], R8 ;  /* 0x0011840801007387 */ /* 0x0003e20000100800 */
[----:B------:R-:W-:Y:S05]  /*72200*/  @P0 BRA `(.L_x_2) ;  /* 0xfffffcc400e00947 */ /* 0x000fea000383ffff */
.L_x_1:
[----:B------:R-:W2:Y:S01]  /*72210*/  LDL.LU R163, [R1+0xc00] ;  /* 0x000c000001a37983 */ /* 0x000ea20000300800 */
[----:B------:R-:W-:Y:S01]  /*72220*/  ULDC UR5, c[0x0][0x248] ;  /* 0x0000920000057ab9 */ /* 0x000fe20000000800 */
[----:B------:R-:W-:Y:S01]  /*72230*/  ULDC UR6, c[0x0][0x248] ;  /* 0x0000920000067ab9 */ /* 0x000fe20000000800 */
[----:B------:R-:W-:Y:S01]  /*72240*/  ULDC UR12, c[0x0][0x248] ;  /* 0x00009200000c7ab9 */ /* 0x000fe20000000800 */
[----:B------:R-:W3:Y:S01]  /*72250*/  LDL.LU R162, [R1+0xc04] ;  /* 0x000c040001a27983 */ /* 0x000ee20000300800 */
[----:B------:R-:W-:-:S03]  /*72260*/  ULDC.64 UR8, c[0x0][0x220] ;  /* 0x0000880000087ab9 */ /* 0x000fc60000000a00 */
        /* <DEDUP_REMOVED lines=18> */
[----:B------:R-:W3:Y:S04]  /*72390*/  LDL.LU R15, [R1+0xc68] ;  /* 0x000c6800010f7983 */ /* 0x000ee80000300800 */
[----:B------:R-:W4:Y:S04]  /*723a0*/  LDL.LU R14, [R1+0xc6c] ;  /* 0x000c6c00010e7983 */ /* 0x000f280000300800 */
[----:B------:R-:W4:Y:S04]  /*723b0*/  LDL.LU R13, [R1+0xc70] ;  /* 0x000c7000010d7983 */ /* 0x000f280000300800 */
[----:B------:R-:W4:Y:S04]  /*723c0*/  LDL.LU R11, [R1+0xc74] ;  /* 0x000c7400010b7983 */ /* 0x000f280000300800 */
[----:B------:R-:W4:Y:S04]  /*723d0*/  LDL.LU R10, [R1+0xc78] ;  /* 0x000c7800010a7983 */ /* 0x000f280000300800 */
[----:B-1----:R-:W4:Y:S04]  /*723e0*/  LDL.LU R9, [R1+0xc7c] ;  /* 0x000c7c0001097983 */ /* 0x002f280000300800 */
[----:B------:R-:W4:Y:S04]  /*723f0*/  LDL.LU R8, [R1+0xc08] ;  /* 0x000c080001087983 */ /* 0x000f280000300800 */
[----:B0-----:R-:W4:Y:S04]  /*72400*/  LDL.LU R2, [R1+0xc18] ;  /* 0x000c180001027983 */ /* 0x001f280000300800 */
[----:B------:R-:W4:Y:S01]  /*72410*/  LDL.LU R164, [R1+0xc1c] ;  /* 0x000c1c0001a47983 */ /* 0x000f220000300800 */
[----:B-----5:R-:W-:Y:S01]  /*72420*/  IMAD R3, R0, UR5, RZ ;  /* 0x0000000500037c24 */ /* 0x020fe2000f8e02ff */
[----:B------:R-:W-:-:S02]  /*72430*/  ULDC UR5, c[0x0][0x248] ;  /* 0x0000920000057ab9 */ /* 0x000fc40000000800 */
        /* <DEDUP_REMOVED lines=28> */
[----:B------:R0:W-:Y:S02]  /*72600*/  STL [R1+0x12d8], R3 ;  /* 0x0012d80301007387 */ /* 0x0001e40000100800 */
[----:B0-----:R-:W-:Y:S01]  /*72610*/  VIADD R3, R3, UR5 ;  /* 0x0000000503037c36 */ /* 0x001fe20008000000 */
[----:B------:R-:W-:-:S04]  /*72620*/  ULDC UR5, c[0x0][0x248] ;  /* 0x0000920000057ab9 */ /* 0x000fc80000000800 */
[----:B------:R0:W-:Y:S01]  /*72630*/  STL [R1+0x11e0], R3 ;  /* 0x0011e00301007387 */ /* 0x0001e20000100800 */
[----:B--2---:R-:W-:Y:S02]  /*72640*/  IMAD.MOV.U32 R48, RZ, RZ, R16 ;  /* 0x000000ffff307224 */ /* 0x004fe400078e0010 */
[----:B---3--:R-:W-:Y:S02]  /*72650*/  IMAD.MOV.U32 R49, RZ, RZ, R15 ;  /* 0x000000ffff317224 */ /* 0x008fe400078e000f */
        /* <DEDUP_REMOVED lines=26> */
[----:B------:R-:W-:Y:S01]  /*72800*/  VIADD R17, R3, UR5 ;  /* 0x0000000503117c36 */ /* 0x000fe20008000000 */
[----:B------:R-:W-:Y:S01]  /*72810*/  ULDC UR5, c[0x0][0x248] ;  /* 0x0000920000057ab9 */ /* 0x000fe20000000800 */
[----:B0-----:R-:W-:-:S02]  /*72820*/  IMAD.MOV.U32 R3, RZ, RZ, R11 ;  /* 0x000000ffff037224 */ /* 0x001fc400078e000b */
[----:B------:R-:W-:Y:S01]  /*72830*/  VIADD R16, R17, UR5 ;  /* 0x0000000511107c36 */ /* 0x000fe20008000000 */
[----:B------:R-:W-:Y:S01]  /*72840*/  ULDC UR5, c[0x0][0x248] ;  /* 0x0000920000057ab9 */ /* 0x000fe20000000800 */
[----:B------:R-:W-:Y:S02]  /*72850*/  IMAD.MOV.U32 R47, RZ, RZ, R18 ;  /* 0x000000ffff2f7224 */ /* 0x000fe400078e0012 */
[----:B------:R-:W-:Y:S01]  /*72860*/  VIADD R8, R16, UR5 ;  /* 0x0000000510087c36 */ /* 0x000fe20008000000 */
[----:B------:R-:W-:Y:S01]  /*72870*/  ULDC UR5, c[0x0][0x248] ;  /* 0x0000920000057ab9 */ /* 0x000fe20000000800 */
[----:B------:R-:W-:Y:S02]  /*72880*/  IMAD.MOV.U32 R46, RZ, RZ, R19 ;  /* 0x000000ffff2e7224 */ /* 0x000fe400078e0013 */
[----:B------:R-:W-:Y:S01]  /*72890*/  VIADD R9, R8, UR5 ;  /* 0x0000000508097c36 */ /* 0x000fe20008000000 */
[----:B------:R-:W-:Y:S01]  /*728a0*/  ULDC UR5, c[0x0][0x248] ;  /* 0x0000920000057ab9 */ /* 0x000fe20000000800 */
[----:B------:R-:W-:-:S02]  /*728b0*/  IMAD.MOV.U32 R45, RZ, RZ, R20 ;  /* 0x000000ffff2d7224 */ /* 0x000fc400078e0014 */
        /* <DEDUP_REMOVED lines=61> */
[----:B------:R-:W-:-:S03]  /*72c90*/  ULDC UR5, c[0x0][0x248] ;  /* 0x0000920000057ab9 */ /* 0x000fc60000000800 */
        /* <DEDUP_REMOVED lines=183> */
[----:B------:R-:W-:-:S04]  /*73810*/  ULDC UR5, c[0x0][0x248] ;  /* 0x0000920000057ab9 */ /* 0x000fc80000000800 */
[----:B------:R0:W-:Y:S02]  /*73820*/  STL [R1+0xe00], R2 ;  /* 0x000e000201007387 */ /* 0x0001e40000100800 */
[----:B0-----:R-:W-:Y:S01]  /*73830*/  VIADD R2, R2, UR5 ;  /* 0x0000000502027c36 */ /* 0x001fe20008000000 */
        /* <DEDUP_REMOVED lines=793> */
[----:B------:R0:W-:Y:S04]  /*769d0*/  STL [R1+0x122c], R2 ;  /* 0x00122c0201007387 */ /* 0x0001e80000100800 */
[----:B------:R-:W2:Y:S01]  /*769e0*/  LDL.LU R28, [R1+0xc0c] ;  /* 0x000c0c00011c7983 */ /* 0x000ea20000300800 */
[----:B------:R-:W-:Y:S01]  /*769f0*/  F2FP.SATFINITE.E4M3.F32.PACK_AB_MERGE_C R7, R26, R25, RZ ;  /* 0x000000191a07723e */ /* 0x000fe200048070ff */
[----:B0-----:R-:W-:Y:S01]  /*76a00*/  VIADD R2, R2, UR5 ;  /* 0x0000000502027c36 */ /* 0x001fe20008000000 */
[----:B------:R-:W-:-:S04]  /*76a10*/  ULDC UR5, c[0x0][0x248] ;  /* 0x0000920000057ab9 */ /* 0x000fc80000000800 */
[----:B------:R0:W-:Y:S04]  /*76a20*/  STL [R1+0x1230], R2 ;  /* 0x0012300201007387 */ /* 0x0001e80000100800 */
[----:B------:R1:W-:Y:S01]  /*76a30*/  STL [R1+0x2aac], R7 ;  /* 0x002aac0701007387 */ /* 0x0003e20000100800 */
[----:B0-----:R-:W-:Y:S01]  /*76a40*/  VIADD R2, R2, UR5 ;  /* 0x0000000502027c36 */ /* 0x001fe20008000000 */
[----:B------:R-:W-:Y:S02]  /*76a50*/  ULDC UR5, c[0x0][0x248] ;  /* 0x0000920000057ab9 */ /* 0x000fe40000000800 */
[----:B-1----:R-:W3:Y:S04]  /*76a60*/  LDL.LU R7, [R1+0xc10] ;  /* 0x000c100001077983 */ /* 0x002ee80000300800 */
[----:B------:R-:W3:Y:S01]  /*76a70*/  LDL.LU R24, [R1+0xc14] ;  /* 0x000c140001187983 */ /* 0x000ee20000300800 */
[----:B------:R-:W-:-:S02]  /*76a80*/  IMAD.MOV.U32 R26, RZ, RZ, R30 ;  /* 0x000000ffff1a7224 */ /* 0x000fc400078e001e */
[----:B------:R-:W-:Y:S02]  /*76a90*/  IMAD.MOV.U32 R30, RZ, RZ, R34 ;  /* 0x000000ffff1e7224 */ /* 0x000fe400078e0022 */
[----:B------:R-:W-:Y:S02]  /*76aa0*/  IMAD.MOV.U32 R34, RZ, RZ, R38 ;  /* 0x000000ffff227224 */ /* 0x000fe400078e0026 */
[----:B------:R-:W-:Y:S02]  /*76ab0*/  IMAD.MOV.U32 R38, RZ, RZ, R42 ;  /* 0x000000ffff267224 */ /* 0x000fe400078e002a */
[----:B------:R-:W-:Y:S02]  /*76ac0*/  IMAD.MOV.U32 R42, RZ, RZ, R46 ;  /* 0x000000ffff2a7224 */ /* 0x000fe400078e002e */
[----:B------:R-:W-:Y:S02]  /*76ad0*/  IMAD.MOV.U32 R46, RZ, RZ, R50 ;  /* 0x000000ffff2e7224 */ /* 0x000fe400078e0032 */
[----:B------:R-:W-:Y:S01]  /*76ae0*/  IMAD.MOV.U32 R50, RZ, RZ, R252 ;  /* 0x000000ffff327224 */ /* 0x000fe200078e00fc */
[----:B--2---:R-:W-:Y:S01]  /*76af0*/  F2FP.SATFINITE.E4M3.F32.PACK_AB_MERGE_C R25, R28, R27, RZ ;  /* 0x0000001b1c19723e */ /* 0x004fe200048070ff */
[----:B------:R-:W-:-:S02]  /*76b00*/  IMAD.MOV.U32 R27, RZ, RZ, R31 ;  /* 0x000000ffff1b7224 */ /* 0x000fc400078e001f */
[----:B------:R-:W-:Y:S02]  /*76b10*/  IMAD.MOV.U32 R28, RZ, RZ, R32 ;  /* 0x000000ffff1c7224 */ /* 0x000fe400078e0020 */
[----:B------:R-:W-:Y:S02]  /*76b20*/  IMAD.MOV.U32 R31, RZ, RZ, R35 ;  /* 0x000000ffff1f7224 */ /* 0x000fe400078e0023 */
[----:B------:R-:W-:Y:S02]  /*76b30*/  IMAD.MOV.U32 R32, RZ, RZ, R36 ;  /* 0x000000ffff207224 */ /* 0x000fe400078e0024 */
[----:B------:R-:W-:Y:S01]  /*76b40*/  IMAD.MOV.U32 R35, RZ, RZ, R39 ;  /* 0x000000ffff237224 */ /* 0x000fe200078e0027 */
[----:B------:R0:W-:Y:S01]  /*76b50*/  STL [R1+0x2abc], R25 ;  /* 0x002abc1901007387 */ /* 0x0001e20000100800 */
[----:B------:R-:W-:Y:S02]  /*76b60*/  IMAD.MOV.U32 R36, RZ, RZ, R40 ;  /* 0x000000ffff247224 */ /* 0x000fe400078e0028 */
[----:B------:R-:W-:Y:S01]  /*76b70*/  IMAD.MOV.U32 R39, RZ, RZ, R43 ;  /* 0x000000ffff277224 */ /* 0x000fe200078e002b */
[----:B------:R1:W-:Y:S01]  /*76b80*/  STL [R1+0x1234], R2 ;  /* 0x0012340201007387 */ /* 0x0003e20000100800 */
[----:B------:R-:W-:-:S02]  /*76b90*/  IMAD.MOV.U32 R40, RZ, RZ, R44 ;  /* 0x000000ffff287224 */ /* 0x000fc400078e002c */
[----:B------:R-:W-:Y:S02]  /*76ba0*/  IMAD.MOV.U32 R43, RZ, RZ, R47 ;  /* 0x000000ffff2b7224 */ /* 0x000fe400078e002f */
[----:B------:R-:W-:Y:S02]  /*76bb0*/  IMAD.MOV.U32 R44, RZ, RZ, R48 ;  /* 0x000000ffff2c7224 */ /* 0x000fe400078e0030 */
[----:B0-----:R-:W-:Y:S02]  /*76bc0*/  IMAD.MOV.U32 R25, RZ, RZ, R29 ;  /* 0x000000ffff197224 */ /* 0x001fe400078e001d */
[----:B------:R-:W-:Y:S02]  /*76bd0*/  IMAD.MOV.U32 R47, RZ, RZ, R4 ;  /* 0x000000ffff2f7224 */ /* 0x000fe400078e0004 */
[----:B------:R-:W-:Y:S01]  /*76be0*/  IMAD.MOV.U32 R29, RZ, RZ, R33 ;  /* 0x000000ffff1d7224 */ /* 0x000fe200078e0021 */
[----:B------:R-:W2:Y:S01]  /*76bf0*/  LDL.LU R4, [R1+0xc80] ;  /* 0x000c800001047983 */ /* 0x000ea20000300800 */
[----:B------:R-:W-:-:S02]  /*76c00*/  IMAD.MOV.U32 R48, RZ, RZ, R3 ;  /* 0x000000ffff307224 */ /* 0x000fc400078e0003 */
[----:B------:R-:W-:Y:S01]  /*76c10*/  IMAD.MOV.U32 R33, RZ, RZ, R37 ;  /* 0x000000ffff217224 */ /* 0x000fe200078e0025 */
[----:B------:R-:W2:Y:S01]  /*76c20*/  LDL.LU R3, [R1+0xc84] ;  /* 0x000c840001037983 */ /* 0x000ea20000300800 */
[----:B------:R-:W-:Y:S02]  /*76c30*/  IMAD.MOV.U32 R37, RZ, RZ, R41 ;  /* 0x000000ffff257224 */ /* 0x000fe400078e0029 */
[----:B------:R-:W-:Y:S02]  /*76c40*/  IMAD.MOV.U32 R41, RZ, RZ, R45 ;  /* 0x000000ffff297224 */ /* 0x000fe400078e002d */
[----:B------:R-:W-:Y:S02]  /*76c50*/  IMAD.MOV.U32 R45, RZ, RZ, R49 ;  /* 0x000000ffff2d7224 */ /* 0x000fe400078e0031 */
[----:B------:R-:W-:Y:S02]  /*76c60*/  IMAD.MOV.U32 R49, RZ, RZ, R5 ;  /* 0x000000ffff317224 */ /* 0x000fe400078e0005 */
[----:B------:R-:W4:Y:S04]  /*76c70*/  LDL.LU R5, [R1+0xc88] ;  /* 0x000c880001057983 */ /* 0x000f280000300800 */
[----:B------:R-:W4:Y:S01]  /*76c80*/  LDL.LU R252, [R1+0xc8c] ;  /* 0x000c8c0001fc7983 */ /* 0x000f220000300800 */
[----:B---3--:R-:W-:Y:S01]  /*76c90*/  F2FP.SATFINITE.E4M3.F32.PACK_AB_MERGE_C R7, R24, R7, RZ ;  /* 0x000000071807723e */ /* 0x008fe200048070ff */
[----:B-1----:R-:W-:Y:S01]  /*76ca0*/  VIADD R2, R2, UR5 ;  /* 0x0000000502027c36 */ /* 0x002fe20008000000 */
[----:B------:R-:W-:Y:S01]  /*76cb0*/  F2FP.SATFINITE.E4M3.F32.PACK_AB_MERGE_C R24, R26, R25, RZ ;  /* 0x000000191a18723e */ /* 0x000fe200048070ff */
[----:B------:R-:W-:-:S02]  /*76cc0*/  ULDC UR5, c[0x0][0x248] ;  /* 0x0000920000057ab9 */ /* 0x000fc40000000800 */
[----:B------:R0:W-:Y:S04]  /*76cd0*/  STL [R1+0x2aa4], R7 ;  /* 0x002aa40701007387 */ /* 0x0001e80000100800 */
[----:B------:R1:W-:Y:S01]  /*76ce0*/  STL [R1+0x2aa8], R24 ;  /* 0x002aa81801007387 */ /* 0x0003e20000100800 */
[----:B0-----:R-:W-:-:S03]  /*76cf0*/  F2FP.SATFINITE.E4M3.F32.PACK_AB_MERGE_C R7, R28, R27, RZ ;  /* 0x0000001b1c07723e */ /* 0x001fc600048070ff */
[----:B------:R0:W-:Y:S01]  /*76d00*/  STL [R1+0x1238], R2 ;  /* 0x0012380201007387 */ /* 0x0001e20000100800 */
[----:B-1----:R-:W-:-:S03]  /*76d10*/  F2FP.SATFINITE.E4M3.F32.PACK_AB_MERGE_C R24, R30, R29, RZ ;  /* 0x0000001d1e18723e */ /* 0x002fc600048070ff */
[----:B------:R1:W-:Y:S01]  /*76d20*/  STL [R1+0x2a9c], R7 ;  /* 0x002a9c0701007387 */ /* 0x0003e20000100800 */
[----:B0-----:R-:W-:Y:S01]  /*76d30*/  VIADD R2, R2, UR5 ;  /* 0x0000000502027c36 */ /* 0x001fe20008000000 */
[----:B------:R-:W-:Y:S01]  /*76d40*/  ULDC UR5, c[0x0][0x248] ;  /* 0x0000920000057ab9 */ /* 0x000fe20000000800 */
[----:B-1----:R-:W-:Y:S01]  /*76d50*/  F2FP.SATFINITE.E4M3.F32.PACK_AB_MERGE_C R7, R32, R31, RZ ;  /* 0x0000001f2007723e */ /* 0x002fe200048070ff */
[----:B------:R0:W-:Y:S04]  /*76d60*/  STL [R1+0x2aa0], R24 ;  /* 0x002aa01801007387 */ /* 0x0001e80000100800 */
[----:B------:R1:W-:Y:S04]  /*76d70*/  STL [R1+0x123c], R2 ;  /* 0x00123c0201007387 */ /* 0x0003e80000100800 */
[----:B------:R3:W-:Y:S01]  /*76d80*/  STL [R1+0x2a98], R7 ;  /* 0x002a980701007387 */ /* 0x0007e20000100800 */
[----:B0-----:R-:W-:Y:S01]  /*76d90*/  F2FP.SATFINITE.E4M3.F32.PACK_AB_MERGE_C R24, R34, R33, RZ ;  /* 0x000000212218723e */ /* 0x001fe200048070ff */
[----:B-1----:R-:W-:Y:S01]  /*76da0*/  VIADD R2, R2, UR5 ;  /* 0x0000000502027c36 */ /* 0x002fe20008000000 */
[----:B------:R-:W-:Y:S01]  /*76db0*/  ULDC UR5, c[0x0][0x248] ;  /* 0x0000920000057ab9 */ /* 0x000fe20000000800 */
[----:B---3--:R-:W-:-:S02]  /*76dc0*/  F2FP.SATFINITE.E4M3.F32.PACK_AB_MERGE_C R7, R36, R35, RZ ;  /* 0x000000232407723e */ /* 0x008fc400048070ff */
        /* <DEDUP_REMOVED lines=18> */
[----:B-1----:R-:W-:-:S04]  /*76ef0*/  VIADD R2, R2, UR5 ;  /* 0x0000000502027c36 */ /* 0x002fc80008000000 */
[----:B------:R-:W-:Y:S01]  /*76f00*/  STL [R1+0x2a7c], R24 ;  /* 0x002a7c1801007387 */ /* 0x000fe20000100800 */
[----:B------:R-:W-:Y:S01]  /*76f10*/  ULDC UR5, c[0x0][0x248] ;  /* 0x0000920000057ab9 */ /* 0x000fe20000000800 */
[----:B---3--:R-:W-:Y:S02]  /*76f20*/  F2FP.SATFINITE.E4M3.F32.PACK_AB_MERGE_C R7, R48, R47, RZ ;  /* 0x0000002f3007723e */ /* 0x008fe400048070ff */
[----:B------:R0:W-:Y:S04]  /*76f30*/  STL [R1+0x124c], R2 ;  /* 0x00124c0201007387 */ /* 0x0001e80000100800 */
[----:B------:R1:W-:Y:S01]  /*76f40*/  STL [R1+0x2a5c], R7 ;  /* 0x002a5c0701007387 */ /* 0x0003e20000100800 */
[----:B0-----:R-:W-:Y:S01]  /*76f50*/  VIADD R2, R2, UR5 ;  /* 0x0000000502027c36 */ /* 0x001fe20008000000 */
[----:B------:R-:W-:Y:S01]  /*76f60*/  ULDC UR5, c[0x0][0x248] ;  /* 0x0000920000057ab9 */ /* 0x000fe20000000800 */
[----:B-1----:R-:W-:-:S05]  /*76f70*/  F2FP.SATFINITE.E4M3.F32.PACK_AB_MERGE_C R7, R50, R49, RZ ;  /* 0x000000313207723e */ /* 0x002fca00048070ff */
[----:B------:R-:W-:Y:S04]  /*76f80*/  STL [R1+0x2a58], R7 ;  /* 0x002a580701007387 */ /* 0x000fe80000100800 */
[----:B------:R0:W-:Y:S02]  /*76f90*/  STL [R1+0x1250], R2 ;  /* 0x0012500201007387 */ /* 0x0001e40000100800 */
[----:B0-----:R-:W-:Y:S01]  /*76fa0*/  VIADD R2, R2, UR5 ;  /* 0x0000000502027c36 */ /* 0x001fe20008000000 */
[----:B------:R-:W-:Y:S01]  /*76fb0*/  ULDC UR5, c[0x0][0x248] ;  /* 0x0000920000057ab9 */ /* 0x000fe20000000800 */
[----:B--2---:R-:W-:-:S05]  /*76fc0*/  F2FP.SATFINITE.E4M3.F32.PACK_AB_MERGE_C R3, R3, R4, RZ ;  /* 0x000000040303723e */ /* 0x004fca00048070ff */
[----:B------:R4:W-:Y:S04]  /*76fd0*/  STL [R1+0x29fc], R3 ;  /* 0x0029fc0301007387 */ /* 0x0009e80000100800 */
[----:B------:R-:W2:Y:S04]  /*76fe0*/  LDL.LU R7, [R1+0xc90] ;  /* 0x000c900001077983 */ /* 0x000ea80000300800 */
[----:B------:R-:W2:Y:S01]  /*76ff0*/  LDL.LU R24, [R1+0xc94] ;  /* 0x000c940001187983 */ /* 0x000ea20000300800 */
[----:B----4-:R-:W-:-:S05]  /*77000*/  F2FP.SATFINITE.E4M3.F32.PACK_AB_MERGE_C R3, R252, R5, RZ ;  /* 0x00000005fc03723e */ /* 0x010fca00048070ff */
[----:B------:R0:W-:Y:S04]  /*77010*/  STL [R1+0x29f8], R3 ;  /* 0x0029f80301007387 */ /* 0x0001e80000100800 */
[----:B------:R-:W3:Y:S04]  /*77020*/  LDL.LU R25, [R1+0xc98] ;  /* 0x000c980001197983 */ /* 0x000ee80000300800 */
        /* <DEDUP_REMOVED lines=29> */
[----:B------:R-:W4:Y:S01]  /*77200*/  LDL.LU R252, [R1+0xd0c] ;  /* 0x000d0c0001fc7983 */ /* 0x000f220000300800 */
[----:B-1----:R-:W-:Y:S01]  /*77210*/  VIADD R2, R2, UR5 ;  /* 0x0000000502027c36 */ /* 0x002fe20008000000 */
[----:B------:R-:W-:Y:S01]  /*77220*/  ULDC UR5, c[0x0][0x248] ;  /* 0x0000920000057ab9 */ /* 0x000fe20000000800 */
[----:B--2---:R-:W-:-:S05]  /*77230*/  F2FP.SATFINITE.E4M3.F32.PACK_AB_MERGE_C R7, R24, R7, RZ ;  /* 0x000000071807723e */ /* 0x004fca00048070ff */
[----:B------:R4:W-:Y:S01]  /*77240*/  STL [R1+0x29e8], R7 ;  /* 0x0029e80701007387 */ /* 0x0009e20000100800 */
[----:B---3--:R-:W-:-:S05]  /*77250*/  F2FP.SATFINITE.E4M3.F32.PACK_AB_MERGE_C R24, R26, R25, RZ ;  /* 0x000000191a18723e */ /* 0x008fca00048070ff */
[----:B------:R0:W-:Y:S01]  /*77260*/  STL [R1+0x29ec], R24 ;  /* 0x0029ec1801007387 */ /* 0x0001e20000100800 */
[----:B----4-:R-:W-:-:S03]  /*77270*/  F2FP.SATFINITE.E4M3.F32.PACK_AB_MERGE_C R7, R28, R27, RZ ;  /* 0x0000001b1c07723e */ /* 0x010fc600048070ff */
[----:B------:R1:W-:Y:S04]  /*77280*/  STL [R1+0x1258], R2 ;  /* 0x0012580201007387 */ /* 0x0003e80000100800 */
[----:B------:R2:W-:Y:S01]  /*77290*/  STL [R1+0x29d8], R7 ;  /* 0x0029d80701007387 */ /* 0x0005e20000100800 */
[----:B0-----:R-:W-:Y:S01]  /*772a0*/  F2FP.SATFINITE.E4M3.F32.PACK_AB_MERGE_C R24, R30, R29, RZ ;  /* 0x0000001d1e18723e */ /* 0x001fe200048070ff */
[----:B-1----:R-:W-:Y:S01]  /*772b0*/  VIADD R2, R2, UR5 ;  /* 0x0000000502027c36 */ /* 0x002fe20008000000 */
[----:B------:R-:W-:-:S03]  /*772c0*/  ULDC UR5, c[0x0][0x248] ;  /* 0x0000920000057ab9 */ /* 0x000fc60000000800 */
[----:B------:R0:W-:Y:S01]  /*772d0*/  STL [R1+0x29dc], R24 ;  /* 0x0029dc1801007387 */ /* 0x0001e20000100800 */
[----:B--2---:R-:W-:-:S03]  /*772e0*/  F2FP.SATFINITE.E4M3.F32.PACK_AB_MERGE_C R7, R32, R31, RZ ;  /* 0x0000001f2007723e */ /* 0x004fc600048070ff */
        /* <DEDUP_REMOVED lines=26> */
[----:B------:R-:W-:Y:S01]  /*77490*/  STL [R1+0x299c], R24 ;  /* 0x00299c1801007387 */ /* 0x000fe20000100800 */
[----:B--2---:R-:W-:-:S03]  /*774a0*/  F2FP.SATFINITE.E4M3.F32.PACK_AB_MERGE_C R7, R48, R47, RZ ;  /* 0x0000002f3007723e */ /* 0x004fc600048070ff */
[----:B------:R0:W-:Y:S04]  /*774b0*/  STL [R1+0x126c], R2 ;  /* 0x00126c0201007387 */ /* 0x0001e80000100800 */
[----:B------:R1:W-:Y:S01]  /*774c0*/  STL [R1+0x2994], R7 ;  /* 0x0029940701007387 */ /* 0x0003e20000100800 */
[----:B0-----:R-:W-:Y:S01]  /*774d0*/  VIADD R2, R2, UR5 ;  /* 0x0000000502027c36 */ /* 0x001fe20008000000 */
[----:B------:R-:W-:Y:S01]  /*774e0*/  ULDC UR5, c[0x0][0x248] ;  /* 0x0000920000057ab9 */ /* 0x000fe20000000800 */
[----:B-1----:R-:W-:Y:S02]  /*774f0*/  F2FP.SATFINITE.E4M3.F32.PACK_AB_MERGE_C R7, R50, R49, RZ ;  /* 0x000000313207723e */ /* 0x002fe400048070ff */
[----:B------:R-:W-:-:S03]  /*77500*/  F2FP.SATFINITE.E4M3.F32.PACK_AB_MERGE_C R3, R3, R4, RZ ;  /* 0x000000040303723e */ /* 0x000fc600048070ff */
[----:B------:R0:W-:Y:S04]  /*77510*/  STL [R1+0x2990], R7 ;  /* 0x0029900701007387 */ /* 0x0001e80000100800 */
[----:B------:R1:W-:Y:S04]  /*77520*/  STL [R1+0x1270], R2 ;  /* 0x0012700201007387 */ /* 0x0003e80000100800 */
[----:B------:R2:W-:Y:S04]  /*77530*/  STL [R1+0x2984], R3 ;  /* 0x0029840301007387 */ /* 0x0005e80000100800 */
[----:B0-----:R-:W3:Y:S01]  /*77540*/  LDL.LU R7, [R1+0xd10] ;  /* 0x000d100001077983 */ /* 0x001ee20000300800 */
[----:B-1----:R-:W-:Y:S01]  /*77550*/  VIADD R2, R2, UR5 ;  /* 0x0000000502027c36 */ /* 0x002fe20008000000 */
[----:B------:R-:W-:-:S02]  /*77560*/  ULDC UR5, c[0x0][0x248] ;  /* 0x0000920000057ab9 */ /* 0x000fc40000000800 */
[----:B------:R-:W3:Y:S01]  /*77570*/  LDL.LU R24, [R1+0xd14] ;  /* 0x000d140001187983 */ /* 0x000ee20000300800 */
[----:B--2---:R-:W-:-:S05]  /*77580*/  F2FP.SATFINITE.E4M3.F32.PACK_AB_MERGE_C R3, R252, R5, RZ ;  /* 0x00000005fc03723e */ /* 0x004fca00048070ff */
[----:B------:R0:W-:Y:S04]  /*77590*/  STL [R1+0x2980], R3 ;  /* 0x0029800301007387 */ /* 0x0001e80000100800 */
[----:B------:R-:W2:Y:S04]  /*775a0*/  LDL.LU R25, [R1+0xd18] ;  /* 0x000d180001197983 */ /* 0x000ea80000300800 */
[----:B------:R-:W2:Y:S04]  /*775b0*/  LDL.LU R26, [R1+0xd1c] ;  /* 0x000d1c00011a7983 */ /* 0x000ea80000300800 */
        /* <DEDUP_REMOVED lines=31> */
[----:B---3--:R-:W-:-:S05]  /*777b0*/  F2FP.SATFINITE.E4M3.F32.PACK_AB_MERGE_C R7, R24, R7, RZ ;  /* 0x000000071807723e */ /* 0x008fca00048070ff */
[----:B------:R4:W-:Y:S01]  /*777c0*/  STL [R1+0x2974], R7 ;  /* 0x0029740701007387 */ /* 0x0009e20000100800 */
[----:B--2---:R-:W-:-:S05]  /*777d0*/  F2FP.SATFINITE.E4M3.F32.PACK_AB_MERGE_C R24, R26, R25, RZ ;  /* 0x000000191a18723e */ /* 0x004fca00048070ff */
        /* <DEDUP_REMOVED lines=395> */
[----:B------:R-:W-:Y:S04]  /*79090*/  STL [R1+0x2704], R7 ;  /* 0x0027040701007387 */ /* 0x000fe80000100800 */
[----:B------:R0:W-:Y:S04]  /*790a0*/  STL [R1+0xd88], R2 ;  /* 0x000d880201007387 */ /* 0x0001e80000100800 */
[----:B------:R1:W-:Y:S04]  /*790b0*/  STL [R1+0x26f8], R3 ;  /* 0x0026f80301007387 */ /* 0x0003e80000100800 */
[----:B------:R-:W2:Y:S01]  /*790c0*/  LDL.LU R50, [R1+0xb90] ;  /* 0x000b900001327983 */ /* 0x000ea20000300800 */
[----:B0-----:R-:W-:Y:S01]  /*790d0*/  VIADD R2, R2, UR5 ;  /* 0x0000000502027c36 */ /* 0x001fe20008000000 */
[----:B------:R-:W-:-:S02]  /*790e0*/  ULDC UR5, c[0x0][0x248] ;  /* 0x0000920000057ab9 */ /* 0x000fc40000000800 */
[----:B------:R-:W2:Y:S01]  /*790f0*/  LDL.LU R7, [R1+0xb94] ;  /* 0x000b940001077983 */ /* 0x000ea20000300800 */
[----:B-1----:R-:W-:-:S05]  /*79100*/  F2FP.SATFINITE.E4M3.F32.PACK_AB_MERGE_C R3, R252, R5, RZ ;  /* 0x00000005fc03723e */ /* 0x002fca00048070ff */
        /* <DEDUP_REMOVED lines=34> */
[----:B--2---:R-:W-:-:S02]  /*79330*/  F2FP.SATFINITE.E4M3.F32.PACK_AB_MERGE_C R7, R7, R50, RZ ;  /* 0x000000320707723e */ /* 0x004fc400048070ff */
[----:B------:R-:W2:Y:S04]  /*79340*/  LDL.LU R50, [R1+0x2ba0] ;  /* 0x002ba00001327983 */ /* 0x000ea80000300800 */
        /* <DEDUP_REMOVED lines=10> */
[----:B---3--:R-:W-:-:S03]  /*793f0*/  F2FP.SATFINITE.E4M3.F32.PACK_AB_MERGE_C R7, R31, R30, RZ ;  /* 0x0000001e1f07723e */ /* 0x008fc600048070ff */
        /* <DEDUP_REMOVED lines=26> */
[----:B------:R-:W-:Y:S01]  /*795a0*/  STL [R1+0x26a0], R24 ;  /* 0x0026a01801007387 */ /* 0x000fe20000100800 */
[----:B---3--:R-:W-:-:S03]  /*795b0*/  F2FP.SATFINITE.E4M3.F32.PACK_AB_MERGE_C R7, R47, R46, RZ ;  /* 0x0000002e2f07723e */ /* 0x008fc600048070ff */
[----:B------:R0:W-:Y:S04]  /*795c0*/  STL [R1+0xa1c], R2 ;  /* 0x000a1c0201007387 */ /* 0x0001e80000100800 */
[----:B------:R1:W-:Y:S01]  /*795d0*/  STL [R1+0x2698], R7 ;  /* 0x0026980701007387 */ /* 0x0003e20000100800 */
[----:B0-----:R-:W-:Y:S01]  /*795e0*/  VIADD R2, R2, UR5 ;  /* 0x0000000502027c36 */ /* 0x001fe20008000000 */
[----:B------:R-:W-:Y:S01]  /*795f0*/  ULDC UR5, c[0x0][0x248] ;  /* 0x0000920000057ab9 */ /* 0x000fe20000000800 */
[----:B-1----:R-:W-:Y:S02]  /*79600*/  F2FP.SATFINITE.E4M3.F32.PACK_AB_MERGE_C R7, R49, R48, RZ ;  /* 0x000000303107723e */ /* 0x002fe400048070ff */
[----:B------:R-:W-:-:S03]  /*79610*/  F2FP.SATFINITE.E4M3.F32.PACK_AB_MERGE_C R3, R3, R4, RZ ;  /* 0x000000040303723e */ /* 0x000fc600048070ff */
[----:B------:R-:W-:Y:S04]  /*79620*/  STL [R1+0x269c], R7 ;  /* 0x00269c0701007387 */ /* 0x000fe80000100800 */
[----:B------:R-:W-:Y:S01]  /*79630*/  STL [R1+0xa18], R2 ;  /* 0x000a180201007387 */ /* 0x000fe20000100800 */
[----:B------:R-:W-:-:S03]  /*79640*/  F2FP.SATFINITE.E4M3.F32.PACK_AB_MERGE_C R4, R252, R5, RZ ;  /* 0x00000005fc04723e */ /* 0x000fc600048070ff */
[----:B------:R0:W-:Y:S04]  /*79650*/  STL [R1+0x2a38], R3 ;  /* 0x002a380301007387 */ /* 0x0001e80000100800 */
[----:B0-----:R-:W3:Y:S04]  /*79660*/  LDL.LU R3, [R1+0x810] ;  /* 0x0008100001037983 */ /* 0x001ee80000300800 */
[----:B------:R-:W3:Y:S01]  /*79670*/  LDL.LU R5, [R1+0x814] ;  /* 0x0008140001057983 */ /* 0x000ee20000300800 */
[----:B------:R-:W-:Y:S01]  /*79680*/  VIADD R2, R2, UR5 ;  /* 0x0000000502027c36 */ /* 0x000fe20008000000 */
[----:B------:R-:W-:-:S02]  /*79690*/  ULDC UR5, c[0x0][0x248] ;  /* 0x0000920000057ab9 */ /* 0x000fc40000000800 */
[----:B------:R0:W-:Y:S04]  /*796a0*/  STL [R1+0x2a34], R4 ;  /* 0x002a340401007387 */ /* 0x0001e80000100800 */
[----:B------:R-:W4:Y:S04]  /*796b0*/  LDL.LU R24, [R1+0x818] ;  /* 0x0008180001187983 */ /* 0x000f280000300800 */
[----:B------:R-:W4:Y:S04]  /*796c0*/  LDL.LU R25, [R1+0x81c] ;  /* 0x00081c0001197983 */ /* 0x000f280000300800 */
[----:B------:R-:W-:Y:S04]  /*796d0*/  STL [R1+0xa14], R2 ;  /* 0x000a140201007387 */ /* 0x000fe80000100800 */
        /* <DEDUP_REMOVED lines=24> */
[----:B0-----:R-:W2:Y:S04]  /*79860*/  LDL.LU R4, [R1+0x880] ;  /* 0x0008800001047983 */ /* 0x001ea80000300800 */
[----:B------:R-:W2:Y:S01]  /*79870*/  LDL.LU R252, [R1+0x884] ;  /* 0x0008840001fc7983 */ /* 0x000ea20000300800 */
[----:B---3--:R-:W-:-:S03]  /*79880*/  F2FP.SATFINITE.E4M3.F32.PACK_AB_MERGE_C R5, R5, R3, RZ ;  /* 0x000000030505723e */ /* 0x008fc600048070ff */
[----:B------:R-:W3:Y:S04]  /*79890*/  LDL.LU R3, [R1+0x888] ;  /* 0x0008880001037983 */ /* 0x000ee80000300800 */
[----:B------:R0:W-:Y:S04]  /*798a0*/  STL [R1+0x29f4], R5 ;  /* 0x0029f40501007387 */ /* 0x0001e80000100800 */
[----:B0-----:R-:W3:Y:S01]  /*798b0*/  LDL.LU R5, [R1+0x88c] ;  /* 0x00088c0001057983 */ /* 0x001ee20000300800 */
[----:B------:R-:W-:Y:S01]  /*798c0*/  VIADD R2, R2, UR5 ;  /* 0x0000000502027c36 */ /* 0x000fe20008000000 */
[----:B----4-:R-:W-:Y:S01]  /*798d0*/  F2FP.SATFINITE.E4M3.F32.PACK_AB_MERGE_C R7, R25, R24, RZ ;  /* 0x000000181907723e */ /* 0x010fe200048070ff */
[----:B------:R-:W-:-:S03]  /*798e0*/  ULDC UR5, c[0x0][0x248] ;  /* 0x0000920000057ab9 */ /* 0x000fc60000000800 */
[----:B------:R-:W-:Y:S04]  /*798f0*/  STL [R1+0xa10], R2 ;  /* 0x000a100201007387 */ /* 0x000fe80000100800 */
[----:B------:R0:W-:Y:S01]  /*79900*/  STL [R1+0x29f0], R7 ;  /* 0x0029f00701007387 */ /* 0x0001e20000100800 */
[----:B--2---:R-:W-:Y:S02]  /*79910*/  F2FP.SATFINITE.E4M3.F32.PACK_AB_MERGE_C R24, R29, R28, RZ ;  /* 0x0000001c1d18723e */ /* 0x004fe400048070ff */
[----:B0-----:R-:W-:Y:S01]  /*79920*/  F2FP.SATFINITE.E4M3.F32.PACK_AB_MERGE_C R7, R27, R26, RZ ;  /* 0x0000001a1b07723e */ /* 0x001fe200048070ff */
[----:B------:R-:W-:Y:S01]  /*79930*/  VIADD R2, R2, UR5 ;  /* 0x0000000502027c36 */ /* 0x000fe20008000000 */
[----:B------:R-:W-:-:S03]  /*79940*/  ULDC UR5, c[0x0][0x248] ;  /* 0x0000920000057ab9 */ /* 0x000fc60000000800 */
[----:B------:R0:W-:Y:S04]  /*79950*/  STL [R1+0x29e4], R7 ;  /* 0x0029e40701007387 */ /* 0x0001e80000100800 */
[----:B------:R1:W-:Y:S01]  /*79960*/  STL [R1+0x29e0], R24 ;  /* 0x0029e01801007387 */ /* 0x0003e20000100800 */
[----:B0-----:R-:W-:-:S03]  /*79970*/  F2FP.SATFINITE.E4M3.F32.PACK_AB_MERGE_C R7, R31, R30, RZ ;  /* 0x0000001e1f07723e */ /* 0x001fc600048070ff */
[----:B------:R0:W-:Y:S01]  /*79980*/  STL [R1+0xa0c], R2 ;  /* 0x000a0c0201007387 */ /* 0x0001e20000100800 */
[----:B-1----:R-:W-:-:S03]  /*79990*/  F2FP.SATFINITE.E4M3.F32.PACK_AB_MERGE_C R24, R33, R32, RZ ;  /* 0x000000202118723e */ /* 0x002fc600048070ff */
[----:B------:R1:W-:Y:S01]  /*799a0*/  STL [R1+0x29d4], R7 ;  /* 0x0029d40701007387 */ /* 0x0003e20000100800 */
[----:B0-----:R-:W-:Y:S01]  /*799b0*/  VIADD R2, R2, UR5 ;  /* 0x0000000502027c36 */ /* 0x001fe20008000000 */
[----:B------:R-:W-:Y:S02]  /*799c0*/  ULDC UR5, c[0x0][0x248] ;  /* 0x0000920000057ab9 */ /* 0x000fe40000000800 */
[----:B------:R0:W-:Y:S01]  /*799d0*/  STL [R1+0x2a18], R24 ;  /* 0x002a181801007387 */ /* 0x0001e20000100800 */
[----:B-1----:R-:W-:-:S03]  /*799e0*/  F2FP.SATFINITE.E4M3.F32.PACK_AB_MERGE_C R7, R35, R34, RZ ;  /* 0x000000222307723e */ /* 0x002fc600048070ff */
        /* <DEDUP_REMOVED lines=24> */
[----:B-1----:R-:W-:-:S04]  /*79b70*/  VIADD R2, R2, UR5 ;  /* 0x0000000502027c36 */ /* 0x002fc80008000000 */
[----:B------:R-:W-:Y:S01]  /*79b80*/  STL [R1+0x2a54], R24 ;  /* 0x002a541801007387 */ /* 0x000fe20000100800 */
[----:B------:R-:W-:Y:S01]  /*79b90*/  ULDC UR5, c[0x0][0x248] ;  /* 0x0000920000057ab9 */ /* 0x000fe20000000800 */
[----:B--2---:R-:W-:Y:S02]  /*79ba0*/  F2FP.SATFINITE.E4M3.F32.PACK_AB_MERGE_C R7, R252, R4, RZ ;  /* 0x00000004fc07723e */ /* 0x004fe400048070ff */
[----:B------:R0:W-:Y:S04]  /*79bb0*/  STL [R1+0x85c], R2 ;  /* 0x00085c0201007387 */ /* 0x0001e80000100800 */
[----:B------:R-:W2:Y:S04]  /*79bc0*/  LDL.LU R4, [R1+0x890] ;  /* 0x0008900001047983 */ /* 0x000ea80000300800 */
[----:B------:R-:W-:Y:S04]  /*79bd0*/  STL [R1+0x298c], R7 ;  /* 0x00298c0701007387 */ /* 0x000fe80000100800 */
[----:B------:R-:W2:Y:S01]  /*79be0*/  LDL.LU R252, [R1+0x894] ;  /* 0x0008940001fc7983 */ /* 0x000ea20000300800 */
[----:B0-----:R-:W-:Y:S01]  /*79bf0*/  VIADD R2, R2, UR5 ;  /* 0x0000000502027c36 */ /* 0x001fe20008000000 */
[----:B------:R-:W-:-:S02]  /*79c00*/  ULDC UR5, c[0x0][0x248] ;  /* 0x0000920000057ab9 */ /* 0x000fc40000000800 */
[----:B------:R-:W4:Y:S04]  /*79c10*/  LDL.LU R24, [R1+0x898] ;  /* 0x0008980001187983 */ /* 0x000f280000300800 */
[----:B------:R-:W4:Y:S01]  /*79c20*/  LDL.LU R25, [R1+0x89c] ;  /* 0x00089c0001197983 */ /* 0x000f220000300800 */
[----:B---3--:R-:W-:-:S05]  /*79c30*/  F2FP.SATFINITE.E4M3.F32.PACK_AB_MERGE_C R3, R5, R3, RZ ;  /* 0x000000030503723e */ /* 0x008fca00048070ff */
[----:B------:R0:W-:Y:S04]  /*79c40*/  STL [R1+0x2988], R3 ;  /* 0x0029880301007387 */ /* 0x0001e80000100800 */
        /* <DEDUP_REMOVED lines=24> */
[----:B------:R-:W3:Y:S01]  /*79dd0*/  LDL.LU R5, [R1+0x8fc] ;  /* 0x0008fc0001057983 */ /* 0x000ee20000300800 */
[----:B-1----:R-:W-:Y:S01]  /*79de0*/  VIADD R2, R2, UR5 ;  /* 0x0000000502027c36 */ /* 0x002fe20008000000 */
[----:B------:R-:W-:-:S02]  /*79df0*/  ULDC UR5, c[0x0][0x248] ;  /* 0x0000920000057ab9 */ /* 0x000fc40000000800 */
[----:B------:R-:W3:Y:S01]  /*79e00*/  LDL.LU R48, [R1+0x900] ;  /* 0x0009000001307983 */ /* 0x000ee20000300800 */
[----:B--2---:R-:W-:-:S05]  /*79e10*/  F2FP.SATFINITE.E4M3.F32.PACK_AB_MERGE_C R4, R252, R4, RZ ;  /* 0x00000004fc04723e */ /* 0x004fca00048070ff */
[----:B------:R0:W-:Y:S04]  /*79e20*/  STL [R1+0x297c], R4 ;  /* 0x00297c0401007387 */ /* 0x0001e80000100800 */
[----:B------:R-:W2:Y:S04]  /*79e30*/  LDL.LU R49, [R1+0x904] ;  /* 0x0009040001317983 */ /* 0x000ea80000300800 */
[----:B0-----:R-:W2:Y:S04]  /*79e40*/  LDL.LU R4, [R1+0x908] ;  /* 0x0009080001047983 */ /* 0x001ea80000300800 */
[----:B------:R0:W-:Y:S04]  /*79e50*/  STL [R1+0x854], R2 ;  /* 0x0008540201007387 */ /* 0x0001e80000100800 */
[----:B------:R-:W2:Y:S01]  /*79e60*/  LDL.LU R252, [R1+0x90c] ;  /* 0x00090c0001fc7983 */ /* 0x000ea20000300800 */
[----:B----4-:R-:W-:-:S05]  /*79e70*/  F2FP.SATFINITE.E4M3.F32.PACK_AB_MERGE_C R24, R25, R24, RZ ;  /* 0x000000181918723e */ /* 0x010fca00048070ff */
[----:B------:R1:W-:Y:S01]  /*79e80*/  STL [R1+0x2a30], R24 ;  /* 0x002a301801007387 */ /* 0x0003e20000100800 */
[----:B0-----:R-:W-:Y:S01]  /*79e90*/  VIADD R2, R2, UR5 ;  /* 0x0000000502027c36 */ /* 0x001fe20008000000 */
[----:B------:R-:W-:Y:S01]  /*79ea0*/  ULDC UR5, c[0x0][0x248] ;  /* 0x0000920000057ab9 */ /* 0x000fe20000000800 */
[----:B---3--:R-:W-:-:S05]  /*79eb0*/  F2FP.SATFINITE.E4M3.F32.PACK_AB_MERGE_C R7, R27, R26, RZ ;  /* 0x0000001a1b07723e */ /* 0x008fca00048070ff */
[----:B------:R0:W-:Y:S01]  /*79ec0*/  STL [R1+0x2970], R7 ;  /* 0x0029700701007387 */ /* 0x0001e20000100800 */
[----:B-1----:R-:W-:-:S05]  /*79ed0*/  F2FP.SATFINITE.E4M3.F32.PACK_AB_MERGE_C R24, R29, R28, RZ ;  /* 0x0000001c1d18723e */ /* 0x002fca00048070ff */
[----:B------:R1:W-:Y:S01]  /*79ee0*/  STL [R1+0x296c], R24 ;  /* 0x00296c1801007387 */ /* 0x0003e20000100800 */
[----:B0-----:R-:W-:-:S03]  /*79ef0*/  F2FP.SATFINITE.E4M3.F32.PACK_AB_MERGE_C R7, R31, R30, RZ ;  /* 0x0000001e1f07723e */ /* 0x001fc600048070ff */
[----:B------:R0:W-:Y:S04]  /*79f00*/  STL [R1+0x850], R2 ;  /* 0x0008500201007387 */ /* 0x0001e80000100800 */
[----:B------:R3:W-:Y:S01]  /*79f10*/  STL [R1+0x2960], R7 ;  /* 0x0029600701007387 */ /* 0x0007e20000100800 */
[----:B-1----:R-:W-:Y:S01]  /*79f20*/  F2FP.SATFINITE.E4M3.F32.PACK_AB_MERGE_C R24, R33, R32, RZ ;  /* 0x000000202118723e */ /* 0x002fe200048070ff */
[----:B0-----:R-:W-:Y:S01]  /*79f30*/  VIADD R2, R2, UR5 ;  /* 0x0000000502027c36 */ /* 0x001fe20008000000 */
        /* <DEDUP_REMOVED lines=24> */
[----:B------:R-:W-:Y:S04]  /*7a0c0*/  STL [R1+0x840], R2 ;  /* 0x0008400201007387 */ /* 0x000fe80000100800 */
[----:B------:R0:W-:Y:S02]  /*7a0d0*/  STL [R1+0x2928], R7 ;  /* 0x0029280701007387 */ /* 0x0001e40000100800 */
[----:B0-----:R-:W-:Y:S02]  /*7a0e0*/  F2FP.SATFINITE.E4M3.F32.PACK_AB_MERGE_C R7, R5, R3, RZ ;  /* 0x000000030507723e */ /* 0x001fe400048070ff */
[----:B------:R-:W3:Y:S04]  /*7a0f0*/  LDL.LU R3, [R1+0x910] ;  /* 0x0009100001037983 */ /* 0x000ee80000300800 */
[----:B------:R-:W3:Y:S01]  /*7a100*/  LDL.LU R5, [R1+0x914] ;  /* 0x0009140001057983 */ /* 0x000ee20000300800 */
[----:B------:R-:W-:Y:S01]  /*7a110*/  VIADD R2, R2, UR5 ;  /* 0x0000000502027c36 */ /* 0x000fe20008000000 */
[----:B------:R-:W-:-:S02]  /*7a120*/  ULDC UR5, c[0x0][0x248] ;  /* 0x0000920000057ab9 */ /* 0x000fc40000000800 */
[----:B------:R2:W-:Y:S04]  /*7a130*/  STL [R1+0x2a50], R7 ;  /* 0x002a500701007387 */ /* 0x0005e80000100800 */
[----:B------:R0:W-:Y:S01]  /*7a140*/  STL [R1+0x83c], R2 ;  /* 0x00083c0201007387 */ /* 0x0001e20000100800 */
[----:B--2---:R-:W-:Y:S01]  /*7a150*/  F2FP.SATFINITE.E4M3.F32.PACK_AB_MERGE_C R7, R49, R48, RZ ;  /* 0x000000303107723e */ /* 0x004fe200048070ff */
[----:B0-----:R-:W-:Y:S01]  /*7a160*/  VIADD R2, R2, UR5 ;  /* 0x0000000502027c36 */ /* 0x001fe20008000000 */
[----:B------:R-:W-:-:S03]  /*7a170*/  ULDC UR5, c[0x0][0x248] ;  /* 0x0000920000057ab9 */ /* 0x000fc60000000800 */
[----:B------:R-:W-:Y:S04]  /*7a180*/  STL [R1+0x291c], R7 ;  /* 0x00291c0701007387 */ /* 0x000fe80000100800 */
[----:B------:R-:W2:Y:S04]  /*7a190*/  LDL.LU R24, [R1+0x918] ;  /* 0x0009180001187983 */ /* 0x000ea80000300800 */
[----:B------:R-:W2:Y:S01]  /*7a1a0*/  LDL.LU R25, [R1+0x91c] ;  /* 0x00091c0001197983 */ /* 0x000ea20000300800 */
[----:B------:R-:W-:-:S05]  /*7a1b0*/  F2FP.SATFINITE.E4M3.F32.PACK_AB_MERGE_C R4, R252, R4, RZ ;  /* 0x00000004fc04723e */ /* 0x000fca00048070ff */
[----:B------:R3:W-:Y:S04]  /*7a1c0*/  STL [R1+0x2918], R4 ;  /* 0x0029180401007387 */ /* 0x0007e80000100800 */
[----:B------:R-:W-:Y:S04]  /*7a1d0*/  STL [R1+0x838], R2 ;  /* 0x0008380201007387 */ /* 0x000fe80000100800 */
        /* <DEDUP_REMOVED lines=23> */
[----:B---3--:R-:W-:Y:S01]  /*7a350*/  F2FP.SATFINITE.E4M3.F32.PACK_AB_MERGE_C R4, R5, R3, RZ ;  /* 0x000000030504723e */ /* 0x008fe200048070ff */
[----:B------:R-:W-:Y:S01]  /*7a360*/  VIADD R3, R2, UR5 ;  /* 0x0000000502037c36 */ /* 0x000fe20008000000 */
[----:B------:R-:W-:-:S03]  /*7a370*/  ULDC UR5, c[0x0][0x248] ;  /* 0x0000920000057ab9 */ /* 0x000fc60000000800 */
[----:B------:R0:W-:Y:S04]  /*7a380*/  STL [R1+0x2908], R4 ;  /* 0x0029080401007387 */ /* 0x0001e80000100800 */
[----:B------:R-:W3:Y:S04]  /*7a390*/  LDL.LU R47, [R1+0x97c] ;  /* 0x00097c00012f7983 */ /* 0x000ee80000300800 */
[----:B------:R-:W3:Y:S04]  /*7a3a0*/  LDL.LU R48, [R1+0x980] ;  /* 0x0009800001307983 */ /* 0x000ee80000300800 */
[----:B------:R1:W-:Y:S04]  /*7a3b0*/  STL [R1+0x834], R3 ;  /* 0x0008340301007387 */ /* 0x0003e80000100800 */
[----:B0-----:R-:W3:Y:S04]  /*7a3c0*/  LDL.LU R4, [R1+0x984] ;  /* 0x0009840001047983 */ /* 0x001ee80000300800 */
[----:B------:R-:W3:Y:S04]  /*7a3d0*/  LDL.LU R5, [R1+0x988] ;  /* 0x0009880001057983 */ /* 0x000ee80000300800 */
[----:B------:R-:W3:Y:S01]  /*7a3e0*/  LDL.LU R2, [R1+0x98c] ;  /* 0x00098c0001027983 */ /* 0x000ee20000300800 */
[----:B--2---:R-:W-:Y:S01]  /*7a3f0*/  F2FP.SATFINITE.E4M3.F32.PACK_AB_MERGE_C R24, R25, R24, RZ ;  /* 0x000000181918723e */ /* 0x004fe200048070ff */
[----:B-1----:R-:W-:Y:S01]  /*7a400*/  VIADD R3, R3, UR5 ;  /* 0x0000000503037c36 */ /* 0x002fe20008000000 */
[----:B------:R-:W-:-:S03]  /*7a410*/  ULDC UR5, c[0x0][0x248] ;  /* 0x0000920000057ab9 */ /* 0x000fc60000000800 */
[----:B------:R0:W-:Y:S01]  /*7a420*/  STL [R1+0x2a2c], R24 ;  /* 0x002a2c1801007387 */ /* 0x0001e20000100800 */
[----:B----4-:R-:W-:-:S05]  /*7a430*/  F2FP.SATFINITE.E4M3.F32.PACK_AB_MERGE_C R7, R27, R26, RZ ;  /* 0x0000001a1b07723e */ /* 0x010fca00048070ff */
[----:B------:R1:W-:Y:S01]  /*7a440*/  STL [R1+0x28fc], R7 ;  /* 0x0028fc0701007387 */ /* 0x0003e20000100800 */
[----:B0-----:R-:W-:-:S05]  /*7a450*/  F2FP.SATFINITE.E4M3.F32.PACK_AB_MERGE_C R24, R29, R28, RZ ;  /* 0x0000001c1d18723e */ /* 0x001fca00048070ff */
        /* <DEDUP_REMOVED lines=31> */
[----:B------:R-:W2:Y:S04]  /*7a650*/  LDL.LU R49, [R1+0x990] ;  /* 0x0009900001317983 */ /* 0x000ea80000300800 */
[----:B------:R1:W-:Y:S04]  /*7a660*/  STL [R1+0x28b8], R7 ;  /* 0x0028b80701007387 */ /* 0x0003e80000100800 */
[----:B------:R-:W2:Y:S01]  /*7a670*/  LDL.LU R252, [R1+0x994] ;  /* 0x0009940001fc7983 */ /* 0x000ea20000300800 */
[----:B0-----:R-:W-:Y:S01]  /*7a680*/  VIADD R3, R3, UR5 ;  /* 0x0000000503037c36 */ /* 0x001fe20008000000 */
[----:B------:R-:W-:Y:S01]  /*7a690*/  ULDC UR5, c[0x0][0x248] ;  /* 0x0000920000057ab9 */ /* 0x000fe20000000800 */
[----:B---3--:R-:W-:-:S05]  /*7a6a0*/  F2FP.SATFINITE.E4M3.F32.PACK_AB_MERGE_C R24, R47, R46, RZ ;  /* 0x0000002e2f18723e */ /* 0x008fca00048070ff */
[----:B------:R0:W-:Y:S01]  /*7a6b0*/  STL [R1+0x2a4c], R24 ;  /* 0x002a4c1801007387 */ /* 0x0001e20000100800 */
[----:B-1----:R-:W-:-:S03]  /*7a6c0*/  F2FP.SATFINITE.E4M3.F32.PACK_AB_MERGE_C R7, R4, R48, RZ ;  /* 0x000000300407723e */ /* 0x002fc600048070ff */
[----:B------:R-:W-:Y:S01]  /*7a6d0*/  STL [R1+0x814], R3 ;  /* 0x0008140301007387 */ /* 0x000fe20000100800 */
[----:B------:R-:W-:Y:S01]  /*7a6e0*/  VIADD R4, R3, UR5 ;  /* 0x0000000503047c36 */ /* 0x000fe20008000000 */
[----:B------:R-:W-:Y:S02]  /*7a6f0*/  ULDC UR5, c[0x0][0x248] ;  /* 0x0000920000057ab9 */ /* 0x000fe40000000800 */
[----:B------:R-:W-:Y:S01]  /*7a700*/  STL [R1+0x28ac], R7 ;  /* 0x0028ac0701007387 */ /* 0x000fe20000100800 */
[----:B------:R-:W-:-:S03]  /*7a710*/  F2FP.SATFINITE.E4M3.F32.PACK_AB_MERGE_C R2, R2, R5, RZ ;  /* 0x000000050202723e */ /* 0x000fc600048070ff */
[----:B0-----:R-:W3:Y:S04]  /*7a720*/  LDL.LU R24, [R1+0x998] ;  /* 0x0009980001187983 */ /* 0x001ee80000300800 */
[----:B------:R-:W3:Y:S04]  /*7a730*/  LDL.LU R25, [R1+0x99c] ;  /* 0x00099c0001197983 */ /* 0x000ee80000300800 */
[----:B------:R0:W-:Y:S04]  /*7a740*/  STL [R1+0x28a8], R2 ;  /* 0x0028a80201007387 */ /* 0x0001e80000100800 */
[----:B------:R1:W-:Y:S04]  /*7a750*/  STL [R1+0x804], R4 ;  /* 0x0008040401007387 */ /* 0x0003e80000100800 */
[----:B------:R-:W4:Y:S04]  /*7a760*/  LDL.LU R26, [R1+0x9a0] ;  /* 0x0009a000011a7983 */ /* 0x000f280000300800 */
[----:B0-----:R-:W4:Y:S04]  /*7a770*/  LDL.LU R2, [R1+0x9a4] ;  /* 0x0009a40001027983 */ /* 0x001f280000300800 */
        /* <DEDUP_REMOVED lines=19> */
[----:B--2---:R-:W-:-:S05]  /*7a8b0*/  F2FP.SATFINITE.E4M3.F32.PACK_AB_MERGE_C R7, R252, R49, RZ ;  /* 0x00000031fc07723e */ /* 0x004fca00048070ff */
[----:B------:R4:W-:Y:S04]  /*7a8c0*/  STL [R1+0x2898], R7 ;  /* 0x0028980701007387 */ /* 0x0009e80000100800 */
[----:B------:R-:W2:Y:S04]  /*7a8d0*/  LDL.LU R44, [R1+0x9f4] ;  /* 0x0009f400012c7983 */ /* 0x000ea80000300800 */
[----:B------:R-:W2:Y:S04]  /*7a8e0*/  LDL.LU R45, [R1+0x9f8] ;  /* 0x0009f800012d7983 */ /* 0x000ea80000300800 */
[----:B------:R-:W2:Y:S01]  /*7a8f0*/  LDL.LU R46, [R1+0x9fc] ;  /* 0x0009fc00012e7983 */ /* 0x000ea20000300800 */
[----:B------:R-:W-:Y:S01]  /*7a900*/  VIADD R252, R4, UR5 ;  /* 0x0000000504fc7c36 */ /* 0x000fe20008000000 */
[----:B------:R-:W-:-:S02]  /*7a910*/  ULDC UR5, c[0x0][0x248] ;  /* 0x0000920000057ab9 */ /* 0x000fc40000000800 */
[----:B------:R-:W2:Y:S04]  /*7a920*/  LDL.LU R47, [R1+0x600] ;  /* 0x00060000012f7983 */ /* 0x000ea80000300800 */
[----:B------:R-:W2:Y:S04]  /*7a930*/  LDL.LU R48, [R1+0x604] ;  /* 0x0006040001307983 */ /* 0x000ea80000300800 */
[----:B------:R-:W2:Y:S04]  /*7a940*/  LDL.LU R49, [R1+0x608] ;  /* 0x0006080001317983 */ /* 0x000ea80000300800 */
[----:B-1----:R-:W2:Y:S01]  /*7a950*/  LDL.LU R4, [R1+0x60c] ;  /* 0x00060c0001047983 */ /* 0x002ea20000300800 */
[----:B---3--:R-:W-:-:S05]  /*7a960*/  F2FP.SATFINITE.E4M3.F32.PACK_AB_MERGE_C R24, R25, R24, RZ ;  /* 0x000000181918723e */ /* 0x008fca00048070ff */
[----:B------:R0:W-:Y:S01]  /*7a970*/  STL [R1+0x2a28], R24 ;  /* 0x002a281801007387 */ /* 0x0001e20000100800 */
[----:B----4-:R-:W-:Y:S01]  /*7a980*/  F2FP.SATFINITE.E4M3.F32.PACK_AB_MERGE_C R7, R2, R26, RZ ;  /* 0x0000001a0207723e */ /* 0x010fe200048070ff */
[----:B------:R-:W-:Y:S01]  /*7a990*/  VIADD R2, R252, UR5 ;  /* 0x00000005fc027c36 */ /* 0x000fe20008000000 */
[----:B------:R-:W-:-:S03]  /*7a9a0*/  ULDC UR5, c[0x0][0x248] ;  /* 0x0000920000057ab9 */ /* 0x000fc60000000800 */
        /* <DEDUP_REMOVED lines=37> */
[----:B------:R0:W-:Y:S01]  /*7ac00*/  STL [R1+0x27dc], R7 ;  /* 0x0027dc0701007387 */ /* 0x0001e20000100800 */
[----:B------:R-:W-:-:S05]  /*7ac10*/  F2FP.SATFINITE.E4M3.F32.PACK_AB_MERGE_C R24, R46, R45, RZ ;  /* 0x0000002d2e18723e */ /* 0x000fca00048070ff */
[----:B------:R-:W-:Y:S01]  /*7ac20*/  STL [R1+0x2a48], R24 ;  /* 0x002a481801007387 */ /* 0x000fe20000100800 */
[----:B0-----:R-:W-:-:S03]  /*7ac30*/  F2FP.SATFINITE.E4M3.F32.PACK_AB_MERGE_C R7, R48, R47, RZ ;  /* 0x0000002f3007723e */ /* 0x001fc600048070ff */
[----:B------:R0:W-:Y:S04]  /*7ac40*/  STL [R1+0x820], R2 ;  /* 0x0008200201007387 */ /* 0x0001e80000100800 */
[----:B------:R1:W-:Y:S01]  /*7ac50*/  STL [R1+0x27cc], R7 ;  /* 0x0027cc0701007387 */ /* 0x0003e20000100800 */
[----:B------:R-:W-:Y:S01]  /*7ac60*/  F2FP.SATFINITE.E4M3.F32.PACK_AB_MERGE_C R4, R4, R49, RZ ;  /* 0x000000310404723e */ /* 0x000fe200048070ff */
[----:B0-----:R-:W-:Y:S01]  /*7ac70*/  VIADD R2, R2, UR5 ;  /* 0x0000000502027c36 */ /* 0x001fe20008000000 */
[----:B------:R-:W-:Y:S01]  /*7ac80*/  ULDC UR5, c[0x0][0x248] ;  /* 0x0000920000057ab9 */ /* 0x000fe20000000800 */
[----:B-1----:R-:W2:Y:S04]  /*7ac90*/  LDL.LU R7, [R1+0x618] ;  /* 0x0006180001077983 */ /* 0x002ea80000300800 */
[----:B------:R-:W2:Y:S04]  /*7aca0*/  LDL.LU R24, [R1+0x61c] ;  /* 0x00061c0001187983 */ /* 0x000ea80000300800 */
[----:B------:R0:W-:Y:S04]  /*7acb0*/  STL [R1+0x27c8], R4 ;  /* 0x0027c80401007387 */ /* 0x0001e80000100800 */
        /* <DEDUP_REMOVED lines=18> */
[----:B0-----:R-:W4:Y:S01]  /*7ade0*/  LDL.LU R4, [R1+0x664] ;  /* 0x0006640001047983 */ /* 0x001f220000300800 */
[----:B-1----:R-:W-:Y:S01]  /*7adf0*/  VIADD R2, R2, UR5 ;  /* 0x0000000502027c36 */ /* 0x002fe20008000000 */
[----:B------:R-:W-:-:S02]  /*7ae00*/  ULDC UR5, c[0x0][0x248] ;  /* 0x0000920000057ab9 */ /* 0x000fc40000000800 */
[----:B------:R-:W4:Y:S01]  /*7ae10*/  LDL R41, [R1+0x668] ;  /* 0x0006680001297983 */ /* 0x000f220000100800 */
[----:B---3--:R-:W-:-:S05]  /*7ae20*/  F2FP.SATFINITE.E4M3.F32.PACK_AB_MERGE_C R3, R5, R3, RZ ;  /* 0x000000030503723e */ /* 0x008fca00048070ff */
[----:B------:R0:W-:Y:S04]  /*7ae30*/  STL [R1+0x27bc], R3 ;  /* 0x0027bc0301007387 */ /* 0x0001e80000100800 */
[----:B------:R-:W3:Y:S04]  /*7ae40*/  LDL.LU R42, [R1+0x66c] ;  /* 0x00066c00012a7983 */ /* 0x000ee80000300800 */
[----:B------:R-:W3:Y:S04]  /*7ae50*/  LDL.LU R43, [R1+0x670] ;  /* 0x00067000012b7983 */ /* 0x000ee80000300800 */
[----:B------:R1:W-:Y:S04]  /*7ae60*/  STL [R1+0x604], R2 ;  /* 0x0006040201007387 */ /* 0x0003e80000100800 */
[----:B------:R-:W3:Y:S04]  /*7ae70*/  LDL.LU R44, [R1+0x674] ;  /* 0x00067400012c7983 */ /* 0x000ee80000300800 */
[----:B------:R-:W3:Y:S04]  /*7ae80*/  LDL.LU R45, [R1+0x678] ;  /* 0x00067800012d7983 */ /* 0x000ee80000300800 */
[----:B------:R-:W3:Y:S04]  /*7ae90*/  LDL.LU R46, [R1+0x67c] ;  /* 0x00067c00012e7983 */ /* 0x000ee80000300800 */
[----:B------:R-:W3:Y:S04]  /*7aea0*/  LDL.LU R47, [R1+0x680] ;  /* 0x00068000012f7983 */ /* 0x000ee80000300800 */
[----:B------:R-:W3:Y:S04]  /*7aeb0*/  LDL.LU R48, [R1+0x684] ;  /* 0x0006840001307983 */ /* 0x000ee80000300800 */
[----:B0-----:R-:W3:Y:S04]  /*7aec0*/  LDL.LU R3, [R1+0x688] ;  /* 0x0006880001037983 */ /* 0x001ee80000300800 */
        /* <DEDUP_REMOVED lines=32> */
[----:B------:R-:W2:Y:S04]  /*7b0d0*/  LDL.LU R49, [R1+0x690] ;  /* 0x0006900001317983 */ /* 0x000ea80000300800 */
[----:B------:R1:W-:Y:S01]  /*7b0e0*/  STL [R1+0x2770], R4 ;  /* 0x0027700401007387 */ /* 0x0003e20000100800 */
[----:B0-----:R-:W-:Y:S01]  /*7b0f0*/  VIADD R2, R2, UR5 ;  /* 0x0000000502027c36 */ /* 0x001fe20008000000 */
[----:B------:R-:W-:-:S02]  /*7b100*/  ULDC UR5, c[0x0][0x248] ;  /* 0x0000920000057ab9 */ /* 0x000fc40000000800 */
[----:B-1----:R-:W2:Y:S01]  /*7b110*/  LDL.LU R4, [R1+0x694] ;  /* 0x0006940001047983 */ /* 0x002ea20000300800 */
[----:B---3--:R-:W-:-:S05]  /*7b120*/  F2FP.SATFINITE.E4M3.F32.PACK_AB_MERGE_C R24, R42, R41, RZ ;  /* 0x000000292a18723e */ /* 0x008fca00048070ff */
[----:B------:R-:W-:Y:S04]  /*7b130*/  STL [R1+0x2774], R24 ;  /* 0x0027741801007387 */ /* 0x000fe80000100800 */
[----:B------:R0:W-:Y:S01]  /*7b140*/  STL [R1+0x618], R2 ;  /* 0x0006180201007387 */ /* 0x0001e20000100800 */
[----:B------:R-:W-:-:S05]  /*7b150*/  F2FP.SATFINITE.E4M3.F32.PACK_AB_MERGE_C R7, R44, R43, RZ ;  /* 0x0000002b2c07723e */ /* 0x000fca00048070ff */
[----:B------:R1:W-:Y:S01]  /*7b160*/  STL [R1+0x2764], R7 ;  /* 0x0027640701007387 */ /* 0x0003e20000100800 */
[----:B0-----:R-:W-:Y:S01]  /*7b170*/  VIADD R2, R2, UR5 ;  /* 0x0000000502027c36 */ /* 0x001fe20008000000 */
[----:B------:R-:W-:Y:S01]  /*7b180*/  F2FP.SATFINITE.E4M3.F32.PACK_AB_MERGE_C R24, R46, R45, RZ ;  /* 0x0000002d2e18723e */ /* 0x000fe200048070ff */
[----:B------:R-:W-:-:S04]  /*7b190*/  ULDC UR5, c[0x0][0x248] ;  /* 0x0000920000057ab9 */ /* 0x000fc80000000800 */
[----:B------:R-:W-:Y:S01]  /*7b1a0*/  STL [R1+0x2a44], R24 ;  /* 0x002a441801007387 */ /* 0x000fe20000100800 */
[----:B-1----:R-:W-:-:S03]  /*7b1b0*/  F2FP.SATFINITE.E4M3.F32.PACK_AB_MERGE_C R7, R48, R47, RZ ;  /* 0x0000002f3007723e */ /* 0x002fc600048070ff */
[----:B------:R0:W-:Y:S04]  /*7b1c0*/  STL [R1+0x61c], R2 ;  /* 0x00061c0201007387 */ /* 0x0001e80000100800 */
[----:B------:R1:W-:Y:S01]  /*7b1d0*/  STL [R1+0x2758], R7 ;  /* 0x0027580701007387 */ /* 0x0003e20000100800 */
[----:B------:R-:W-:Y:S01]  /*7b1e0*/  F2FP.SATFINITE.E4M3.F32.PACK_AB_MERGE_C R3, R5, R3, RZ ;  /* 0x000000030503723e */ /* 0x000fe200048070ff */
[----:B0-----:R-:W-:Y:S01]  /*7b1f0*/  VIADD R2, R2, UR5 ;  /* 0x0000000502027c36 */ /* 0x001fe20008000000 */
[----:B------:R-:W-:Y:S01]  /*7b200*/  ULDC UR5, c[0x0][0x248] ;  /* 0x0000920000057ab9 */ /* 0x000fe20000000800 */
[----:B-1----:R-:W3:Y:S04]  /*7b210*/  LDL.LU R7, [R1+0x698] ;  /* 0x0006980001077983 */ /* 0x002ee80000300800 */
[----:B------:R-:W3:Y:S04]  /*7b220*/  LDL.LU R24, [R1+0x69c] ;  /* 0x00069c0001187983 */ /* 0x000ee80000300800 */
        /* <DEDUP_REMOVED lines=18> */
[----:B-1----:R-:W-:Y:S01]  /*7b350*/  VIADD R2, R2, UR5 ;  /* 0x0000000502027c36 */ /* 0x002fe20008000000 */
[----:B------:R-:W-:-:S02]  /*7b360*/  ULDC UR5, c[0x0][0x248] ;  /* 0x0000920000057ab9 */ /* 0x000fc40000000800 */
[----:B------:R-:W4:Y:S01]  /*7b370*/  LDL.LU R39, [R1+0x6e0] ;  /* 0x0006e00001277983 */ /* 0x000f220000300800 */
[----:B--2---:R-:W-:-:S05]  /*7b380*/  F2FP.SATFINITE.E4M3.F32.PACK_AB_MERGE_C R4, R4, R49, RZ ;  /* 0x000000310404723e */ /* 0x004fca00048070ff */
[----:B------:R0:W-:Y:S04]  /*7b390*/  STL [R1+0x2748], R4 ;  /* 0x0027480401007387 */ /* 0x0001e80000100800 */
[----:B------:R-:W2:Y:S04]  /*7b3a0*/  LDL.LU R40, [R1+0x6e4] ;  /* 0x0006e40001287983 */ /* 0x000ea80000300800 */
[----:B------:R-:W2:Y:S04]  /*7b3b0*/  LDL.LU R41, [R1+0x6e8] ;  /* 0x0006e80001297983 */ /* 0x000ea80000300800 */
[----:B------:R1:W-:Y:S04]  /*7b3c0*/  STL [R1+0x624], R2 ;  /* 0x0006240201007387 */ /* 0x0003e80000100800 */
        /* <DEDUP_REMOVED lines=8> */
[----:B0-----:R-:W2:Y:S01]  /*7b450*/  LDL.LU R4, [R1+0x70c] ;  /* 0x00070c0001047983 */ /* 0x001ea20000300800 */
[----:B-1----:R-:W-:Y:S01]  /*7b460*/  VIADD R2, R2, UR5 ;  /* 0x0000000502027c36 */ /* 0x002fe20008000000 */
[----:B------:R-:W-:Y:S01]  /*7b470*/  ULDC UR5, c[0x0][0x248] ;  /* 0x0000920000057ab9 */ /* 0x000fe20000000800 */
[----:B---3--:R-:W-:-:S05]  /*7b480*/  F2FP.SATFINITE.E4M3.F32.PACK_AB_MERGE_C R24, R24, R7, RZ ;  /* 0x000000071818723e */ /* 0x008fca00048070ff */
        /* <DEDUP_REMOVED lines=27> */
[----:B------:R-:W-:Y:S04]  /*7b640*/  STL [R1+0x2a64], R7 ;  /* 0x002a640701007387 */ /* 0x000fe80000100800 */
[----:B------:R0:W-:Y:S02]  /*7b650*/  STL [R1+0x634], R2 ;  /* 0x0006340201007387 */ /* 0x0001e40000100800 */
[----:B0-----:R-:W-:Y:S01]  /*7b660*/  VIADD R2, R2, UR5 ;  /* 0x0000000502027c36 */ /* 0x001fe20008000000 */
[----:B------:R-:W-:Y:S01]  /*7b670*/  ULDC UR5, c[0x0][0x248] ;  /* 0x0000920000057ab9 */ /* 0x000fe20000000800 */
[----:B--2---:R-:W-:-:S05]  /*7b680*/  F2FP.SATFINITE.E4M3.F32.PACK_AB_MERGE_C R7, R40, R39, RZ ;  /* 0x000000272807723e */ /* 0x004fca00048070ff */
[----:B------:R0:W-:Y:S01]  /*7b690*/  STL [R1+0x26fc], R7 ;  /* 0x0026fc0701007387 */ /* 0x0001e20000100800 */
[----:B------:R-:W-:-:S05]  /*7b6a0*/  F2FP.SATFINITE.E4M3.F32.PACK_AB_MERGE_C R24, R42, R41, RZ ;  /* 0x000000292a18723e */ /* 0x000fca00048070ff */
[----:B------:R1:W-:Y:S01]  /*7b6b0*/  STL [R1+0x2700], R24 ;  /* 0x0027001801007387 */ /* 0x0003e20000100800 */
[----:B0-----:R-:W-:-:S03]  /*7b6c0*/  F2FP.SATFINITE.E4M3.F32.PACK_AB_MERGE_C R7, R44, R43, RZ ;  /* 0x0000002b2c07723e */ /* 0x001fc600048070ff */
[----:B------:R0:W-:Y:S04]  /*7b6d0*/  STL [R1+0x638], R2 ;  /* 0x0006380201007387 */ /* 0x0001e80000100800 */
[----:B------:R2:W-:Y:S01]  /*7b6e0*/  STL [R1+0x26f0], R7 ;  /* 0x0026f00701007387 */ /* 0x0005e20000100800 */
[----:B-1----:R-:W-:Y:S01]  /*7b6f0*/  F2FP.SATFINITE.E4M3.F32.PACK_AB_MERGE_C R24, R46, R45, RZ ;  /* 0x0000002d2e18723e */ /* 0x002fe200048070ff */
[----:B0-----:R-:W-:Y:S01]  /*7b700*/  VIADD R2, R2, UR5 ;  /* 0x0000000502027c36 */ /* 0x001fe20008000000 */
[----:B------:R-:W-:-:S03]  /*7b710*/  ULDC UR5, c[0x0][0x248] ;  /* 0x0000920000057ab9 */ /* 0x000fc60000000800 */
[----:B------:R-:W-:Y:S01]  /*7b720*/  STL [R1+0x2a40], R24 ;  /* 0x002a401801007387 */ /* 0x000fe20000100800 */
[----:B--2---:R-:W-:-:S03]  /*7b730*/  F2FP.SATFINITE.E4M3.F32.PACK_AB_MERGE_C R7, R48, R47, RZ ;  /* 0x0000002f3007723e */ /* 0x004fc600048070ff */
[----:B------:R0:W-:Y:S04]  /*7b740*/  STL [R1+0x63c], R2 ;  /* 0x00063c0201007387 */ /* 0x0001e80000100800 */
[----:B------:R-:W-:Y:S01]  /*7b750*/  STL [R1+0x26e4], R7 ;  /* 0x0026e40701007387 */ /* 0x000fe20000100800 */
[----:B------:R-:W-:-:S03]  /*7b760*/  F2FP.SATFINITE.E4M3.F32.PACK_AB_MERGE_C R4, R4, R49, RZ ;  /* 0x000000310404723e */ /* 0x000fc600048070ff */
[----:B------:R-:W2:Y:S01]  /*7b770*/  LDL.LU R49, [R1+0x718] ;  /* 0x0007180001317983 */ /* 0x000ea20000300800 */
[----:B0-----:R-:W-:Y:S01]  /*7b780*/  VIADD R2, R2, UR5 ;  /* 0x0000000502027c36 */ /* 0x001fe20008000000 */
[----:B------:R-:W-:Y:S02]  /*7b790*/  ULDC UR5, c[0x0][0x248] ;  /* 0x0000920000057ab9 */ /* 0x000fe40000000800 */
[----:B------:R-:W2:Y:S04]  /*7b7a0*/  LDL.LU R48, [R1+0x71c] ;  /* 0x00071c0001307983 */ /* 0x000ea80000300800 */
[----:B------:R-:W-:Y:S04]  /*7b7b0*/  STL [R1+0x26e0], R4 ;  /* 0x0026e00401007387 */ /* 0x000fe80000100800 */
        /* <DEDUP_REMOVED lines=13> */
[----:B0-----:R-:W-:Y:S01]  /*7b890*/  VIADD R2, R2, UR5 ;  /* 0x0000000502027c36 */ /* 0x001fe20008000000 */
[----:B------:R-:W-:-:S02]  /*7b8a0*/  ULDC UR5, c[0x0][0x248] ;  /* 0x0000920000057ab9 */ /* 0x000fc40000000800 */
[----:B------:R-:W4:Y:S04]  /*7b8b0*/  LDL.LU R35, [R1+0x750] ;  /* 0x0007500001237983 */ /* 0x000f280000300800 */
[----:B------:R-:W4:Y:S04]  /*7b8c0*/  LDL.LU R4, [R1+0x754] ;  /* 0x0007540001047983 */ /* 0x000f280000300800 */
[----:B------:R-:W4:Y:S01]  /*7b8d0*/  LDL.LU R34, [R1+0x758] ;  /* 0x0007580001227983 */ /* 0x000f220000300800 */
        /* <DEDUP_REMOVED lines=17> */
[----:B------:R-:W-:Y:S01]  /*7b9f0*/  ULDC UR5, c[0x0][0x248] ;  /* 0x0000920000057ab9 */ /* 0x000fe20000000800 */
[----:B--2---:R-:W-:-:S02]  /*7ba00*/  F2FP.SATFINITE.E4M3.F32.PACK_AB_MERGE_C R48, R48, R49, RZ ;  /* 0x000000313030723e */ /* 0x004fc400048070ff */
[----:B------:R-:W2:Y:S04]  /*7ba10*/  LDL.LU R49, [R1+0x2b9c] ;  /* 0x002b9c0001317983 */ /* 0x000ea80000300800 */
[----:B------:R0:W-:Y:S01]  /*7ba20*/  STL [R1+0x2a1c], R48 ;  /* 0x002a1c3001007387 */ /* 0x0001e20000100800 */
[----:B----4-:R-:W-:-:S03]  /*7ba30*/  F2FP.SATFINITE.E4M3.F32.PACK_AB_MERGE_C R46, R46, R47, RZ ;  /* 0x0000002f2e2e723e */ /* 0x010fc600048070ff */
[----:B0-----:R-:W2:Y:S04]  /*7ba40*/  LDL.LU R48, [R1+0x2b98] ;  /* 0x002b980001307983 */ /* 0x001ea80000300800 */
[----:B------:R-:W4:Y:S01]  /*7ba50*/  LDL.LU R47, [R1+0x2b94] ;  /* 0x002b9400012f7983 */ /* 0x000f220000300800 */
[----:B------:R-:W-:-:S03]  /*7ba60*/  F2FP.SATFINITE.E4M3.F32.PACK_AB_MERGE_C R44, R44, R45, RZ ;  /* 0x0000002d2c2c723e */ /* 0x000fc600048070ff */
[----:B------:R0:W-:Y:S01]  /*7ba70*/  STL [R1+0x26c8], R46 ;  /* 0x0026c82e01007387 */ /* 0x0001e20000100800 */
[----:B------:R-:W-:-:S03]  /*7ba80*/  F2FP.SATFINITE.E4M3.F32.PACK_AB_MERGE_C R42, R42, R43, RZ ;  /* 0x0000002b2a2a723e */ /* 0x000fc600048070ff */
[----:B0-----:R-:W4:Y:S04]  /*7ba90*/  LDL.LU R46, [R1+0x2b90] ;  /* 0x002b9000012e7983 */ /* 0x001f280000300800 */
[----:B------:R-:W2:Y:S01]  /*7baa0*/  LDL.LU R45, [R1+0x2b8c] ;  /* 0x002b8c00012d7983 */ /* 0x000ea20000300800 */
[----:B------:R-:W-:-:S03]  /*7bab0*/  F2FP.SATFINITE.E4M3.F32.PACK_AB_MERGE_C R40, R40, R41, RZ ;  /* 0x000000292828723e */ /* 0x000fc600048070ff */
[----:B------:R0:W-:Y:S01]  /*7bac0*/  STL [R1+0x26c4], R44 ;  /* 0x0026c42c01007387 */ /* 0x0001e20000100800 */
[----:B------:R-:W-:-:S03]  /*7bad0*/  F2FP.SATFINITE.E4M3.F32.PACK_AB_MERGE_C R38, R38, R39, RZ ;  /* 0x000000272626723e */ /* 0x000fc600048070ff */
[----:B0-----:R-:W2:Y:S04]  /*7bae0*/  LDL.LU R44, [R1+0x2b88] ;  /* 0x002b8800012c7983 */ /* 0x001ea80000300800 */
[----:B------:R-:W2:Y:S04]  /*7baf0*/  LDL.LU R43, [R1+0x2b84] ;  /* 0x002b8400012b7983 */ /* 0x000ea80000300800 */
[----:B------:R0:W-:Y:S01]  /*7bb00*/  STL [R1+0x26b8], R42 ;  /* 0x0026b82a01007387 */ /* 0x0001e20000100800 */
[----:B------:R-:W-:-:S03]  /*7bb10*/  F2FP.SATFINITE.E4M3.F32.PACK_AB_MERGE_C R36, R36, R37, RZ ;  /* 0x000000252424723e */ /* 0x000fc600048070ff */
[----:B0-----:R-:W2:Y:S04]  /*7bb20*/  LDL.LU R42, [R1+0x2b80] ;  /* 0x002b8000012a7983 */ /* 0x001ea80000300800 */
[----:B------:R0:W-:Y:S04]  /*7bb30*/  STL [R1+0x648], R2 ;  /* 0x0006480201007387 */ /* 0x0001e80000100800 */
[----:B------:R-:W2:Y:S04]  /*7bb40*/  LDL.LU R41, [R1+0x2b7c] ;  /* 0x002b7c0001297983 */ /* 0x000ea80000300800 */
[----:B------:R1:W-:Y:S01]  /*7bb50*/  STL [R1+0x2a00], R40 ;  /* 0x002a002801007387 */ /* 0x0003e20000100800 */
[----:B0-----:R-:W-:Y:S01]  /*7bb60*/  VIADD R2, R2, UR5 ;  /* 0x0000000502027c36 */ /* 0x001fe20008000000 */
[----:B------:R-:W-:-:S02]  /*7bb70*/  ULDC UR5, c[0x0][0x248] ;  /* 0x0000920000057ab9 */ /* 0x000fc40000000800 */
[----:B-1----:R-:W2:Y:S04]  /*7bb80*/  LDL.LU R40, [R1+0x2b78] ;  /* 0x002b780001287983 */ /* 0x002ea80000300800 */
[----:B------:R-:W2:Y:S04]  /*7bb90*/  LDL.LU R39, [R1+0x2b74] ;  /* 0x002b740001277983 */ /* 0x000ea80000300800 */
[----:B------:R0:W-:Y:S01]  /*7bba0*/  STL [R1+0x26ac], R38 ;  /* 0x0026ac2601007387 */ /* 0x0001e20000100800 */
[----:B------:R-:W-:-:S03]  /*7bbb0*/  F2FP.SATFINITE.E4M3.F32.PACK_AB_MERGE_C R4, R4, R35, RZ ;  /* 0x000000230404723e */ /* 0x000fc600048070ff */
[----:B0-----:R-:W2:Y:S04]  /*7bbc0*/  LDL.LU R38, [R1+0x2b70] ;  /* 0x002b700001267983 */ /* 0x001ea80000300800 */
[----:B------:R0:W-:Y:S04]  /*7bbd0*/  STL [R1+0x64c], R2 ;  /* 0x00064c0201007387 */ /* 0x0001e80000100800 */
[----:B------:R-:W4:Y:S04]  /*7bbe0*/  LDL.LU R37, [R1+0x2b6c] ;  /* 0x002b6c0001257983 */ /* 0x000f280000300800 */
[----:B------:R1:W-:Y:S01]  /*7bbf0*/  STL [R1+0x26a8], R36 ;  /* 0x0026a82401007387 */ /* 0x0003e20000100800 */
[----:B0-----:R-:W-:Y:S01]  /*7bc00*/  VIADD R2, R2, UR5 ;  /* 0x0000000502027c36 */ /* 0x001fe20008000000 */
[----:B------:R-:W-:-:S02]  /*7bc10*/  ULDC UR5, c[0x0][0x248] ;  /* 0x0000920000057ab9 */ /* 0x000fc40000000800 */
[----:B-1----:R-:W4:Y:S04]  /*7bc20*/  LDL.LU R36, [R1+0x2b68] ;  /* 0x002b680001247983 */ /* 0x002f280000300800 */
[----:B------:R-:W2:Y:S04]  /*7bc30*/  LDL.LU R35, [R1+0x2b64] ;  /* 0x002b640001237983 */ /* 0x000ea80000300800 */
[----:B------:R0:W-:Y:S04]  /*7bc40*/  STL [R1+0x650], R2 ;  /* 0x0006500201007387 */ /* 0x0001e80000100800 */
[----:B------:R1:W-:Y:S01]  /*7bc50*/  STL [R1+0x2694], R4 ;  /* 0x0026940401007387 */ /* 0x0003e20000100800 */
[----:B0-----:R-:W-:Y:S01]  /*7bc60*/  VIADD R2, R2, UR5 ;  /* 0x0000000502027c36 */ /* 0x001fe20008000000 */
[----:B------:R-:W-:Y:S01]  /*7bc70*/  ULDC UR5, c[0x0][0x248] ;  /* 0x0000920000057ab9 */ /* 0x000fe20000000800 */
[----:B-1----:R-:W0:Y:S01]  /*7bc80*/  LDC R4, c[0x0][0x244] ;  /* 0x00009100ff047b82 */ /* 0x002e220000000800 */
[----:B---3--:R-:W-:-:S02]  /*7bc90*/  F2FP.SATFINITE.E4M3.F32.PACK_AB_MERGE_C R33, R33, R34, RZ ;  /* 0x000000222121723e */ /* 0x008fc400048070ff */
[----:B------:R-:W2:Y:S04]  /*7bca0*/  LDL.LU R34, [R1+0x2b60] ;  /* 0x002b600001227983 */ /* 0x000ea80000300800 */
[----:B------:R1:W-:Y:S01]  /*7bcb0*/  STL [R1+0x2a60], R33 ;  /* 0x002a602101007387 */ /* 0x0003e20000100800 */
[----:B------:R-:W-:-:S03]  /*7bcc0*/  F2FP.SATFINITE.E4M3.F32.PACK_AB_MERGE_C R31, R31, R32, RZ ;  /* 0x000000201f1f723e */ /* 0x000fc600048070ff */
[----:B-1----:R-:W3:Y:S04]  /*7bcd0*/  LDL.LU R33, [R1+0x2b5c] ;  /* 0x002b5c0001217983 */ /* 0x002ee80000300800 */
[----:B------:R1:W-:Y:S01]  /*7bce0*/  STL [R1+0x654], R2 ;  /* 0x0006540201007387 */ /* 0x0003e20000100800 */
[----:B------:R-:W-:-:S03]  /*7bcf0*/  F2FP.SATFINITE.E4M3.F32.PACK_AB_MERGE_C R29, R29, R30, RZ ;  /* 0x0000001e1d1d723e */ /* 0x000fc600048070ff */
[----:B------:R-:W3:Y:S04]  /*7bd00*/  LDL.LU R32, [R1+0x2b58] ;  /* 0x002b580001207983 */ /* 0x000ee80000300800 */
[----:B------:R0:W-:Y:S01]  /*7bd10*/  STL [R1+0x268c], R31 ;  /* 0x00268c1f01007387 */ /* 0x0001e20000100800 */
[----:B-1----:R-:W-:Y:S01]  /*7bd20*/  VIADD R2, R2, UR5 ;  /* 0x0000000502027c36 */ /* 0x002fe20008000000 */
[----:B------:R-:W-:Y:S01]  /*7bd30*/  F2FP.SATFINITE.E4M3.F32.PACK_AB_MERGE_C R27, R27, R28, RZ ;  /* 0x0000001c1b1b723e */ /* 0x000fe200048070ff */
[----:B------:R-:W-:Y:S01]  /*7bd40*/  ULDC UR5, c[0x0][0x248] ;  /* 0x0000920000057ab9 */ /* 0x000fe20000000800 */
[----:B0-----:R-:W4:Y:S01]  /*7bd50*/  LDL.LU R31, [R1+0x2b54] ;  /* 0x002b5400011f7983 */ /* 0x001f220000300800 */
[----:B------:R-:W-:-:S03]  /*7bd60*/  F2FP.SATFINITE.E4M3.F32.PACK_AB_MERGE_C R25, R25, R26, RZ ;  /* 0x0000001a1919723e */ /* 0x000fc600048070ff */
[----:B------:R-:W4:Y:S04]  /*7bd70*/  LDL.LU R30, [R1+0x2b50] ;  /* 0x002b5000011e7983 */ /* 0x000f280000300800 */
[----:B------:R0:W-:Y:S01]  /*7bd80*/  STL [R1+0x2690], R29 ;  /* 0x0026901d01007387 */ /* 0x0001e20000100800 */
[----:B------:R-:W-:-:S03]  /*7bd90*/  F2FP.SATFINITE.E4M3.F32.PACK_AB_MERGE_C R7, R24, R7, RZ ;  /* 0x000000071807723e */ /* 0x000fc600048070ff */
[----:B0-----:R-:W4:Y:S04]  /*7bda0*/  LDL.LU R29, [R1+0x2b4c] ;  /* 0x002b4c00011d7983 */ /* 0x001f280000300800 */
[----:B------:R0:W-:Y:S04]  /*7bdb0*/  STL [R1+0x664], R2 ;  /* 0x0006640201007387 */ /* 0x0001e80000100800 */
[----:B------:R-:W4:Y:S04]  /*7bdc0*/  LDL.LU R28, [R1+0x2b48] ;  /* 0x002b4800011c7983 */ /* 0x000f280000300800 */
[----:B------:R1:W-:Y:S01]  /*7bdd0*/  STL [R1+0x2688], R27 ;  /* 0x0026881b01007387 */ /* 0x0003e20000100800 */
[----:B0-----:R-:W-:Y:S01]  /*7bde0*/  VIADD R2, R2, UR5 ;  /* 0x0000000502027c36 */ /* 0x001fe20008000000 */
[----:B------:R-:W-:-:S02]  /*7bdf0*/  ULDC UR5, c[0x0][0x248] ;  /* 0x0000920000057ab9 */ /* 0x000fc40000000800 */
[----:B-1----:R-:W4:Y:S04]  /*7be00*/  LDL.LU R27, [R1+0x2b44] ;  /* 0x002b4400011b7983 */ /* 0x002f280000300800 */
[----:B------:R-:W4:Y:S04]  /*7be10*/  LDL.LU R26, [R1+0x2b40] ;  /* 0x002b4000011a7983 */ /* 0x000f280000300800 */
[----:B------:R0:W-:Y:S01]  /*7be20*/  STL [R1+0x2a3c], R25 ;  /* 0x002a3c1901007387 */ /* 0x0001e20000100800 */
[----:B------:R-:W-:-:S03]  /*7be30*/  F2FP.SATFINITE.E4M3.F32.PACK_AB_MERGE_C R3, R5, R3, RZ ;  /* 0x000000030503723e */ /* 0x000fc600048070ff */
[----:B0-----:R-:W2:Y:S04]  /*7be40*/  LDL.LU R25, [R1+0x2b3c] ;  /* 0x002b3c0001197983 */ /* 0x001ea80000300800 */
[----:B------:R0:W-:Y:S04]  /*7be50*/  STL [R1+0x660], R2 ;  /* 0x0006600201007387 */ /* 0x0001e80000100800 */
[----:B------:R-:W-:Y:S01]  /*7be60*/  STL [R1+0x2684], R7 ;  /* 0x0026840701007387 */ /* 0x000fe20000100800 */
[----:B0-----:R-:W-:Y:S01]  /*7be70*/  VIADD R2, R2, UR5 ;  /* 0x0000000502027c36 */ /* 0x001fe20008000000 */
[----:B------:R-:W-:-:S04]  /*7be80*/  ULDC UR5, c[0x0][0x248] ;  /* 0x0000920000057ab9 */ /* 0x000fc80000000800 */
[----:B------:R0:W-:Y:S04]  /*7be90*/  STL [R1+0x658], R2 ;  /* 0x0006580201007387 */ /* 0x0001e80000100800 */
[----:B------:R-:W-:Y:S01]  /*7bea0*/  STL [R1+0x2680], R3 ;  /* 0x0026800301007387 */ /* 0x000fe20000100800 */
[----:B0-----:R-:W-:Y:S01]  /*7beb0*/  VIADD R2, R2, UR5 ;  /* 0x0000000502027c36 */ /* 0x001fe20008000000 */
[----:B------:R-:W-:Y:S02]  /*7bec0*/  ULDC UR5, c[0x0][0x244] ;  /* 0x0000910000057ab9 */ /* 0x000fe40000000800 */
[----:B------:R-:W-:Y:S01]  /*7bed0*/  IMAD R5, R6, UR5, RZ ;  /* 0x0000000506057c24 */ /* 0x000fe2000f8e02ff */
[----:B------:R-:W-:Y:S01]  /*7bee0*/  ULDC UR5, c[0x0][0x248] ;  /* 0x0000920000057ab9 */ /* 0x000fe20000000800 */
[----:B------:R0:W-:Y:S02]  /*7bef0*/  STL [R1+0x65c], R2 ;  /* 0x00065c0201007387 */ /* 0x0001e40000100800 */
[----:B0-----:R-:W-:Y:S01]  /*7bf00*/  VIADD R2, R2, UR6 ;  /* 0x0000000602027c36 */ /* 0x001fe20008000000 */
[----:B------:R-:W-:-:S03]  /*7bf10*/  ULDC.64 UR6, c[0x0][0x220] ;  /* 0x0000880000067ab9 */ /* 0x000fc60000000a00 */
[----:B------:R-:W-:Y:S01]  /*7bf20*/  VIADD R3, R2, UR5 ;  /* 0x0000000502037c36 */ /* 0x000fe20008000000 */
[----:B------:R-:W-:Y:S01]  /*7bf30*/  STL [R1+0x8f0], R2 ;  /* 0x0008f00201007387 */ /* 0x000fe20000100800 */
[----:B------:R-:W-:Y:S02]  /*7bf40*/  ULDC UR5, c[0x0][0x248] ;  /* 0x0000920000057ab9 */ /* 0x000fe40000000800 */
[----:B------:R-:W-:Y:S01]  /*7bf50*/  VIADD R7, R3, UR12 ;  /* 0x0000000c03077c36 */ /* 0x000fe20008000000 */
[----:B------:R-:W-:Y:S01]  /*7bf60*/  STL [R1+0x8f4], R3 ;  /* 0x0008f40301007387 */ /* 0x000fe20000100800 */
[----:B------:R-:W-:-:S03]  /*7bf70*/  VIADD R24, R0, 0x158 ;  /* 0x0000015800187836 */ /* 0x000fc60000000000 */
[----:B------:R0:W-:Y:S04]  /*7bf80*/  STL [R1+0x910], R7 ;  /* 0x0009100701007387 */ /* 0x0001e80000100800 */
[----:B------:R-:W2:Y:S01]  /*7bf90*/  LDL.LU R24, [R1+0x2b38] ;  /* 0x002b380001187983 */ /* 0x000ea20000300800 */
[----:B0-----:R-:W-:Y:S01]  /*7bfa0*/  VIADD R7, R7, UR5 ;  /* 0x0000000507077c36 */ /* 0x001fe20008000000 */
[----:B------:R-:W-:-:S04]  /*7bfb0*/  ULDC UR5, c[0x0][0x248] ;  /* 0x0000920000057ab9 */ /* 0x000fc80000000800 */
[----:B------:R0:W-:Y:S02]  /*7bfc0*/  STL [R1+0x914], R7 ;  /* 0x0009140701007387 */ /* 0x0001e40000100800 */
[----:B0-----:R-:W-:-:S05]  /*7bfd0*/  VIADD R7, R7, UR5 ;  /* 0x0000000507077c36 */ /* 0x001fca0008000000 */
[----:B------:R0:W-:Y:S04]  /*7bfe0*/  STL [R1+0x2678], R7 ;  /* 0x0026780701007387 */ /* 0x0001e80000100800 */
[----:B0-----:R-:W3:Y:S01]  /*7bff0*/  LDL.LU R7, [R1+0x2b34] ;  /* 0x002b340001077983 */ /* 0x001ee20000300800 */
[----:B------:R-:W-:Y:S01]  /*7c000*/  IMAD R4, R4, 0x80, R5 ;  /* 0x0000008004047824 */ /* 0x000fe200078e0205 */
[----:B------:R-:W-:-:S04]  /*7c010*/  IADD3 R2, P0, R5, UR6, RZ ;  /* 0x0000000605027c10 */ /* 0x000fc8000ff1e0ff */
[C---:B------:R-:W-:Y:S02]  /*7c020*/  IADD3 R3, P1, R4.reuse, UR8, RZ ;  /* 0x0000000804037c10 */ /* 0x040fe4000ff3e0ff */
[----:B------:R-:W-:Y:S02]  /*7c030*/  LEA.HI.X.SX32 R5, R5, UR7, 0x1, P0 ;  /* 0x0000000705057c11 */ /* 0x000fe400080f0eff */
[----:B------:R-:W-:Y:S01]  /*7c040*/  LEA.HI.X.SX32 R4, R4, UR9, 0x1, P1 ;  /* 0x0000000904047c11 */ /* 0x000fe200088f0eff */
[----:B------:R-:W-:Y:S01]  /*7c050*/  STL [R1+0x2dc0], R90 ;  /* 0x002dc05a01007387 */ /* 0x000fe20000100800 */
[----:B------:R-:W-:Y:S01]  /*7c060*/  ULDC.64 UR6, c[0x0][0x228] ;  /* 0x00008a0000067ab9 */ /* 0x000fe20000000a00 */
[----:B------:R-:W-:Y:S01]  /*7c070*/  ULDC.64 UR26, c[0x0][0x228] ;  /* 0x00008a00001a7ab9 */ /* 0x000fe20000000a00 */
[----:B------:R-:W-:Y:S01]  /*7c080*/  ULDC.64 UR8, c[0x0][0x228] ;  /* 0x00008a0000087ab9 */ /* 0x000fe20000000a00 */
        /* <DEDUP_REMOVED lines=18> */
[----:B------:R-:W-:-:S02]  /*7c1b0*/  ULDC.64 UR34, c[0x0][0x228] ;  /* 0x00008a0000227ab9 */ /* 0x000fc40000000a00 */
[----:B------:R0:W-:Y:S04]  /*7c1c0*/  STL [R1+0x2da8], R96 ;  /* 0x002da86001007387 */ /* 0x0001e80000100800 */
[----:B0-----:R-:W4:Y:S04]  /*7c1d0*/  LDL.LU R96, [R1+0x604] ;  /* 0x0006040001607983 */ /* 0x001f280000300800 */
        /* <DEDUP_REMOVED lines=17> */
[----:B------:R0:W-:Y:S04]  /*7c2f0*/  STL [R1+0x2d60], R114 ;  /* 0x002d607201007387 */ /* 0x0001e80000100800 */
[----:B0-----:R-:W2:Y:S04]  /*7c300*/  LDL.LU R114, [R1+0x120c] ;  /* 0x00120c0001727983 */ /* 0x001ea80000300800 */
[----:B------:R-:W3:Y:S04]  /*7c310*/  LDL.LU R103, [R1+0x814] ;  /* 0x0008140001677983 */ /* 0x000ee80000300800 */
[----:B------:R-:W-:Y:S04]  /*7c320*/  STL [R1+0x2d5c], R115 ;  /* 0x002d5c7301007387 */ /* 0x000fe80000100800 */
[----:B------:R0:W-:Y:S04]  /*7c330*/  STL [R1+0x2d58], R116 ;  /* 0x002d587401007387 */ /* 0x0001e80000100800 */
[----:B0-----:R-:W4:Y:S04]  /*7c340*/  LDL.LU R116, [R1+0x1204] ;  /* 0x0012040001747983 */ /* 0x001f280000300800 */
[----:B------:R-:W3:Y:S04]  /*7c350*/  LDL.LU R113, [R1+0x1210] ;  /* 0x0012100001717983 */ /* 0x000ee80000300800 */
[----:B------:R-:W3:Y:S04]  /*7c360*/  LDL.LU R101, [R1+0x824] ;  /* 0x0008240001657983 */ /* 0x000ee80000300800 */
[----:B------:R-:W3:Y:S04]  /*7c370*/  LDL.LU R105, [R1+0x614] ;  /* 0x0006140001697983 */ /* 0x000ee80000300800 */
[----:B------:R-:W2:Y:S04]  /*7c380*/  LDL.LU R115, [R1+0x1208] ;  /* 0x0012080001737983 */ /* 0x000ea80000300800 */
[----:B------:R-:W3:Y:S04]  /*7c390*/  LDL.LU R99, [R1+0x838] ;  /* 0x0008380001637983 */ /* 0x000ee80000300800 */
[----:B------:R-:W3:Y:S04]  /*7c3a0*/  LDL.LU R90, [R1+0x650] ;  /* 0x00065000015a7983 */ /* 0x000ee80000300800 */
[----:B------:R-:W3:Y:S04]  /*7c3b0*/  LDL.LU R102, [R1+0x80c] ;  /* 0x00080c0001667983 */ /* 0x000ee80000300800 */
[----:B------:R-:W3:Y:S04]  /*7c3c0*/  LDL.LU R107, [R1+0x818] ;  /* 0x00081800016b7983 */ /* 0x000ee80000300800 */
[----:B------:R-:W-:Y:S04]  /*7c3d0*/  STL [R1+0x2d54], R117 ;  /* 0x002d547501007387 */ /* 0x000fe80000100800 */
[----:B------:R0:W-:Y:S04]  /*7c3e0*/  STL [R1+0x2d50], R119 ;  /* 0x002d507701007387 */ /* 0x0001e80000100800 */
[----:B0-----:R-:W4:Y:S04]  /*7c3f0*/  LDL.LU R119, [R1+0x11fc] ;  /* 0x0011fc0001777983 */ /* 0x001f280000300800 */
[----:B------:R-:W2:Y:S04]  /*7c400*/  LDL.LU R117, [R1+0x1200] ;  /* 0x0012000001757983 */ /* 0x000ea80000300800 */
[----:B------:R-:W3:Y:S04]  /*7c410*/  LDL.LU R98, [R1+0x858] ;  /* 0x0008580001627983 */ /* 0x000ee80000300800 */
[----:B------:R-:W3:Y:S04]  /*7c420*/  LDL.LU R100, [R1+0xa04] ;  /* 0x000a040001647983 */ /* 0x000ee80000300800 */
[----:B------:R-:W3:Y:S04]  /*7c430*/  LDL.LU R110, [R1+0x121c] ;  /* 0x00121c00016e7983 */ /* 0x000ee80000300800 */
[----:B------:R0:W-:Y:S04]  /*7c440*/  STL [R1+0x2d4c], R118 ;  /* 0x002d4c7601007387 */ /* 0x0001e80000100800 */
[----:B0-----:R-:W4:Y:S04]  /*7c450*/  LDL.LU R118, [R1+0x11f8] ;  /* 0x0011f80001767983 */ /* 0x001f280000300800 */
        /* <DEDUP_REMOVED lines=12> */
[----:B------:R0:W-:Y:S04]  /*7c520*/  STL [R1+0x2d48], R120 ;  /* 0x002d487801007387 */ /* 0x0001e80000100800 */
[----:B0-----:R-:W2:Y:S04]  /*7c530*/  LDL.LU R120, [R1+0x11e0] ;  /* 0x0011e00001787983 */ /* 0x001ea80000300800 */
[----:B------:R-:W-:Y:S04]  /*7c540*/  STL [R1+0x2d44], R121 ;  /* 0x002d447901007387 */ /* 0x000fe80000100800 */
[----:B------:R0:W-:Y:S04]  /*7c550*/  STL [R1+0x2d40], R122 ;  /* 0x002d407a01007387 */ /* 0x0001e80000100800 */
[----:B0-----:R-:W4:Y:S01]  /*7c560*/  LDL.LU R122, [R1+0x12d8] ;  /* 0x0012d800017a7983 */ /* 0x001f220000300800 */
[----:B------:R-:W-:-:S03]  /*7c570*/  MOV R121, UR11 ;  /* 0x0000000b00797c02 */ /* 0x000fc60008000f00 */
        /* <DEDUP_REMOVED lines=30> */
[----:B0-----:R-:W-:-:S02]  /*7c760*/  MOV R121, UR10 ;  /* 0x0000000a00797c02 */ /* 0x001fc40008000f00 */
[----:B--2---:R-:W-:-:S03]  /*7c770*/  IADD3 R126, P6, R120, R2, RZ ;  /* 0x00000002787e7210 */ /* 0x004fc60007fde0ff */
[----:B------:R0:W-:Y:S01]  /*7c780*/  STL [R1+0x2ab4], R121 ;  /* 0x002ab47901007387 */ /* 0x0001e20000100800 */
[----:B----4-:R-:W-:Y:S01]  /*7c790*/  IADD3 R124, P4, R122, R2, RZ ;  /* 0x000000027a7c7210 */ /* 0x010fe20007f9e0ff */
[----:B------:R-:W-:Y:S01]  /*7c7a0*/  VIADD R128, R0, 0x155 ;  /* 0x0000015500807836 */ /* 0x000fe20000000000 */
[----:B0-----:R-:W-:Y:S01]  /*7c7b0*/  MOV R121, UR4 ;  /* 0x0000000400797c02 */ /* 0x001fe20008000f00 */
[----:B------:R-:W-:Y:S01]  /*7c7c0*/  ULDC.64 UR4, c[0x0][0x228] ;  /* 0x00008a0000047ab9 */ /* 0x000fe20000000a00 */
[----:B------:R-:W-:-:S03]  /*7c7d0*/  ULDC.64 UR10, c[0x0][0x228] ;  /* 0x00008a00000a7ab9 */ /* 0x000fc60000000a00 */
[----:B------:R0:W-:Y:S04]  /*7c7e0*/  STL [R1+0x2ab8], R121 ;  /* 0x002ab87901007387 */ /* 0x0001e80000100800 */
[----:B------:R-:W2:Y:S04]  /*7c7f0*/  LDL.LU R123, [R1+0x790] ;  /* 0x00079000017b7983 */ /* 0x000ea80000300800 */
[----:B0-----:R-:W2:Y:S01]  /*7c800*/  LDL.LU R121, [R1+0x794] ;  /* 0x0007940001797983 */ /* 0x001ea20000300800 */
[----:B------:R-:W-:Y:S02]  /*7c810*/  ISETP.GE.AND P0, PT, R128, UR13, PT ;  /* 0x0000000d80007c0c */ /* 0x000fe4000bf06270 */
[----:B--2---:R-:W-:Y:S01]  /*7c820*/  F2FP.SATFINITE.E4M3.F32.PACK_AB_MERGE_C R121, R121, R123, RZ ;  /* 0x0000007b7979723e */ /* 0x004fe200048070ff */
[----:B------:R-:W-:-:S04]  /*7c830*/  VIADD R123, R0, 0x156 ;  /* 0x00000156007b7836 */ /* 0x000fc80000000000 */
[----:B------:R0:W-:Y:S01]  /*7c840*/  STL [R1+0x267c], R121 ;  /* 0x00267c7901007387 */ /* 0x0001e20000100800 */
[----:B------:R-:W-:Y:S02]  /*7c850*/  ISETP.GE.AND P1, PT, R123, UR9, PT ;  /* 0x000000097b007c0c */ /* 0x000fe4000bf26270 */
[----:B------:R-:W-:-:S05]  /*7c860*/  SHF.R.S32.HI R123, RZ, 0x1f, R120 ;  /* 0x0000001fff7b7819 */ /* 0x000fca0000011478 */
[----:B------:R-:W-:Y:S02]  /*7c870*/  IMAD.X R127, R123, 0x1, R5, P6 ;  /* 0x000000017b7f7824 */ /* 0x000fe400030e0605 */
[----:B0-----:R-:W-:-:S05]  /*7c880*/  VIADD R121, R0, 0x158 ;  /* 0x0000015800797836 */ /* 0x001fca0000000000 */
[----:B------:R-:W-:Y:S01]  /*7c890*/  ISETP.GE.AND P3, PT, R121, UR7, PT ;  /* 0x0000000779007c0c */ /* 0x000fe2000bf66270 */
[----:B------:R-:W-:-:S05]  /*7c8a0*/  VIADD R121, R0, 0x157 ;  /* 0x0000015700797836 */ /* 0x000fca0000000000 */
[----:B------:R-:W-:Y:S02]  /*7c8b0*/  ISETP.GE.AND P2, PT, R121, UR27, PT ;  /* 0x0000001b79007c0c */ /* 0x000fe4000bf46270 */
[----:B------:R-:W-:-:S05]  /*7c8c0*/  SHF.R.S32.HI R121, RZ, 0x1f, R122 ;  /* 0x0000001fff797819 */ /* 0x000fca000001147a */
[----:B------:R-:W-:-:S05]  /*7c8d0*/  IMAD.X R125, R121, 0x1, R5, P4 ;  /* 0x00000001797d7824 */ /* 0x000fca00020e0605 */
[----:B------:R0:W-:Y:S04]  /*7c8e0*/  STL.64 [R1+0x2670], R124 ;  /* 0x0026707c01007387 */ /* 0x0001e80000100a00 */
[----:B------:R1:W-:Y:S01]  /*7c8f0*/  STL.64 [R1+0x2668], R126 ;  /* 0x0026687e01007387 */ /* 0x0003e20000100a00 */
[----:B0-----:R-:W-:Y:S02]  /*7c900*/  IADD3 R124, P5, R122, R3, RZ ;  /* 0x000000037a7c7210 */ /* 0x001fe40007fbe0ff */
[----:B------:R-:W-:Y:S02]  /*7c910*/  SHF.R.S32.HI R122, RZ, 0x1f, R17 ;  /* 0x0000001fff7a7819 */ /* 0x000fe40000011411 */
[----:B-1----:R-:W-:Y:S01]  /*7c920*/  IADD3 R126, P4, R17, R2, RZ ;  /* 0x00000002117e7210 */ /* 0x002fe20007f9e0ff */
[----:B------:R-:W-:-:S04]  /*7c930*/  IMAD.X R125, R121, 0x1, R4, P5 ;  /* 0x00000001797d7824 */ /* 0x000fc800028e0604 */
[----:B------:R-:W-:Y:S01]  /*7c940*/  IMAD.X R127, R122, 0x1, R5, P4 ;  /* 0x000000017a7f7824 */ /* 0x000fe200020e0605 */
[----:B------:R0:W-:Y:S04]  /*7c950*/  STL.64 [R1+0x2660], R124 ;  /* 0x0026607c01007387 */ /* 0x0001e80000100a00 */
[----:B------:R-:W-:Y:S01]  /*7c960*/  STL.64 [R1+0x2658], R126 ;  /* 0x0026587e01007387 */ /* 0x000fe20000100a00 */
[-C--:B0-----:R-:W-:Y:S02]  /*7c970*/  IADD3 R124, P6, R120, R3.reuse, RZ ;  /* 0x00000003787c7210 */ /* 0x081fe40007fde0ff */
[----:B------:R-:W-:Y:S02]  /*7c980*/  IADD3 R120, P5, R17, R3, RZ ;  /* 0x0000000311787210 */ /* 0x000fe40007fbe0ff */
[----:B------:R-:W-:Y:S01]  /*7c990*/  SHF.R.S32.HI R17, RZ, 0x1f, R16 ;  /* 0x0000001fff117819 */ /* 0x000fe20000011410 */
[----:B------:R-:W-:-:S02]  /*7c9a0*/  IMAD.X R125, R123, 0x1, R4, P6 ;  /* 0x000000017b7d7824 */ /* 0x000fc400030e0604 */
[----:B------:R-:W-:Y:S01]  /*7c9b0*/  IMAD.X R121, R122, 0x1, R4, P5 ;  /* 0x000000017a797824 */ /* 0x000fe200028e0604 */
[-C--:B------:R-:W-:Y:S02]  /*7c9c0*/  IADD3 R122, P5, R8, R2.reuse, RZ ;  /* 0x00000002087a7210 */ /* 0x080fe40007fbe0ff */
[----:B------:R0:W-:Y:S04]  /*7c9d0*/  STL.64 [R1+0x2650], R124 ;  /* 0x0026507c01007387 */ /* 0x0001e80000100a00 */
[----:B------:R1:W-:Y:S01]  /*7c9e0*/  STL.64 [R1+0x2648], R120 ;  /* 0x0026487801007387 */ /* 0x0003e20000100a00 */
[C---:B0-----:R-:W-:Y:S02]  /*7c9f0*/  IADD3 R124, P4, R16.reuse, R2, RZ ;  /* 0x00000002107c7210 */ /* 0x041fe40007f9e0ff */
[----:B-1----:R-:W-:-:S03]  /*7ca00*/  IADD3 R120, P6, R16, R3, RZ ;  /* 0x0000000310787210 */ /* 0x002fc60007fde0ff */
[C---:B------:R-:W-:Y:S01]  /*7ca10*/  IMAD.X R125, R17.reuse, 0x1, R5, P4 ;  /* 0x00000001117d7824 */ /* 0x040fe200020e0605 */
[----:B------:R-:W-:Y:S01]  /*7ca20*/  SHF.R.S32.HI R16, RZ, 0x1f, R8 ;  /* 0x0000001fff107819 */ /* 0x000fe20000011408 */
[----:B------:R-:W-:-:S03]  /*7ca30*/  IMAD.X R121, R17, 0x1, R4, P6 ;  /* 0x0000000111797824 */ /* 0x000fc600030e0604 */
[----:B------:R0:W-:Y:S01]  /*7ca40*/  STL.64 [R1+0x2640], R124 ;  /* 0x0026407c01007387 */ /* 0x0001e20000100a00 */
[----:B------:R-:W-:Y:S01]  /*7ca50*/  IMAD.X R123, R16, 0x1, R5, P5 ;  /* 0x00000001107b7824 */ /* 0x000fe200028e0605 */
[----:B------:R-:W-:Y:S02]  /*7ca60*/  SHF.R.S32.HI R17, RZ, 0x1f, R9 ;  /* 0x0000001fff117819 */ /* 0x000fe40000011409 */
[----:B------:R1:W-:Y:S04]  /*7ca70*/  STL.64 [R1+0x2638], R120 ;  /* 0x0026387801007387 */ /* 0x0003e80000100a00 */
[----:B------:R2:W-:Y:S01]  /*7ca80*/  STL.64 [R1+0x2630], R122 ;  /* 0x0026307a01007387 */ /* 0x0005e20000100a00 */
[----:B0-----:R-:W-:Y:S02]  /*7ca90*/  IADD3 R124, P4, R9, R2, RZ ;  /* 0x00000002097c7210 */ /* 0x001fe40007f9e0ff */
[----:B-1----:R-:W-:-:S03]  /*7caa0*/  IADD3 R120, P6, R8, R3, RZ ;  /* 0x0000000308787210 */ /* 0x002fc60007fde0ff */
[----:B------:R-:W-:Y:S01]  /*7cab0*/  IMAD.X R125, R17, 0x1, R5, P4 ;  /* 0x00000001117d7824 */ /* 0x000fe200020e0605 */
[----:B--2---:R-:W-:Y:S01]  /*7cac0*/  IADD3 R122, P5, R10, R2, RZ ;  /* 0x000000020a7a7210 */ /* 0x004fe20007fbe0ff */
[----:B------:R-:W-:Y:S01]  /*7cad0*/  IMAD.X R121, R16, 0x1, R4, P6 ;  /* 0x0000000110797824 */ /* 0x000fe200030e0604 */
[----:B------:R-:W-:-:S04]  /*7cae0*/  SHF.R.S32.HI R16, RZ, 0x1f, R10 ;  /* 0x0000001fff107819 */ /* 0x000fc8000001140a */
[----:B------:R0:W-:Y:S01]  /*7caf0*/  STL.64 [R1+0x2628], R120 ;  /* 0x0026287801007387 */ /* 0x0001e20000100a00 */
[----:B------:R-:W-:-:S03]  /*7cb00*/  IMAD.X R123, R16, 0x1, R5, P5 ;  /* 0x00000001107b7824 */ /* 0x000fc600028e0605 */
[----:B------:R1:W-:Y:S01]  /*7cb10*/  STL.64 [R1+0x2620], R124 ;  /* 0x0026207c01007387 */ /* 0x0003e20000100a00 */
[----:B0-----:R-:W-:Y:S02]  /*7cb20*/  IADD3 R120, P6, R9, R3, RZ ;  /* 0x0000000309787210 */ /* 0x001fe40007fde0ff */
[----:B-1----:R-:W-:-:S03]  /*7cb30*/  IADD3 R124, P4, R11, R2, RZ ;  /* 0x000000020b7c7210 */ /* 0x002fc60007f9e0ff */
        /* <DEDUP_REMOVED lines=32> */
[----:B------:R-:W-:Y:S04]  /*7cd40*/  STL [R1+0x2b34], R14 ;  /* 0x002b340e01007387 */ /* 0x000fe80000100800 */
[----:B------:R1:W-:Y:S01]  /*7cd50*/  STL.64 [R1+0x25d0], R122 ;  /* 0x0025d07a01007387 */ /* 0x0003e20000100a00 */
[----:B0-----:R-:W-:-:S05]  /*7cd60*/  IADD3 R120, P6, R14, R3, RZ ;  /* 0x000000030e787210 */ /* 0x001fca0007fde0ff */
[----:B------:R-:W-:Y:S01]  /*7cd70*/  IMAD.X R121, R16, 0x1, R4, P6 ;  /* 0x0000000110797824 */ /* 0x000fe200030e0604 */
[----:B------:R-:W-:Y:S02]  /*7cd80*/  SHF.R.S32.HI R16, RZ, 0x1f, R18 ;  /* 0x0000001fff107819 */ /* 0x000fe40000011412 */
[-C--:B-1----:R-:W-:Y:S02]  /*7cd90*/  IADD3 R122, P6, R15, R3.reuse, RZ ;  /* 0x000000030f7a7210 */ /* 0x082fe40007fde0ff */
[----:B------:R0:W-:Y:S03]  /*7cda0*/  STL.64 [R1+0x25c8], R120 ;  /* 0x0025c87801007387 */ /* 0x0001e60000100a00 */
[----:B------:R-:W-:Y:S01]  /*7cdb0*/  IMAD.X R123, R17, 0x1, R4, P6 ;  /* 0x00000001117b7824 */ /* 0x000fe200030e0604 */
[----:B------:R-:W-:Y:S01]  /*7cdc0*/  IADD3 R14, P6, R18, R3, RZ ;  /* 0x00000003120e7210 */ /* 0x000fe20007fde0ff */
[----:B------:R1:W-:Y:S01]  /*7cdd0*/  STL [R1+0x2b38], R15 ;  /* 0x002b380f01007387 */ /* 0x0003e20000100800 */
[----:B------:R-:W-:-:S03]  /*7cde0*/  SHF.R.S32.HI R17, RZ, 0x1f, R19 ;  /* 0x0000001fff117819 */ /* 0x000fc60000011413 */
[----:B------:R-:W-:Y:S01]  /*7cdf0*/  STL.64 [R1+0x25c0], R124 ;  /* 0x0025c07c01007387 */ /* 0x000fe20000100a00 */
[----:B0-----:R-:W-:-:S03]  /*7ce00*/  IADD3 R120, P5, R18, R2, RZ ;  /* 0x0000000212787210 */ /* 0x001fc60007fbe0ff */
[----:B------:R0:W-:Y:S01]  /*7ce10*/  STL.64 [R1+0x25b8], R122 ;  /* 0x0025b87a01007387 */ /* 0x0001e20000100a00 */
[C---:B-1----:R-:W-:Y:S02]  /*7ce20*/  IMAD.X R15, R16.reuse, 0x1, R4, P6 ;  /* 0x00000001100f7824 */ /* 0x042fe400030e0604 */
[----:B------:R-:W-:Y:S01]  /*7ce30*/  IMAD.X R121, R16, 0x1, R5, P5 ;  /* 0x0000000110797824 */ /* 0x000fe200028e0605 */
[----:B------:R-:W-:-:S04]  /*7ce40*/  SHF.R.S32.HI R16, RZ, 0x1f, R20 ;  /* 0x0000001fff107819 */ /* 0x000fc80000011414 */
[----:B------:R1:W-:Y:S01]  /*7ce50*/  STL.64 [R1+0x25b0], R120 ;  /* 0x0025b07801007387 */ /* 0x0003e20000100a00 */
[----:B0-----:R-:W-:-:S03]  /*7ce60*/  IADD3 R122, P4, R19, R2, RZ ;  /* 0x00000002137a7210 */ /* 0x001fc60007f9e0ff */
[----:B------:R0:W-:Y:S02]  /*7ce70*/  STL.64 [R1+0x25a8], R14 ;  /* 0x0025a80e01007387 */ /* 0x0001e40000100a00 */
[----:B------:R-:W-:Y:S01]  /*7ce80*/  IMAD.X R123, R17, 0x1, R5, P4 ;  /* 0x00000001117b7824 */ /* 0x000fe200020e0605 */
[----:B-1----:R-:W-:-:S04]  /*7ce90*/  IADD3 R120, P5, R20, R2, RZ ;  /* 0x0000000214787210 */ /* 0x002fc80007fbe0ff */
[----:B------:R-:W-:Y:S01]  /*7cea0*/  STL.64 [R1+0x25a0], R122 ;  /* 0x0025a07a01007387 */ /* 0x000fe20000100a00 */
[----:B0-----:R-:W-:Y:S01]  /*7ceb0*/  IADD3 R14, P6, R19, R3, RZ ;  /* 0x00000003130e7210 */ /* 0x001fe20007fde0ff */
[----:B------:R-:W-:Y:S01]  /*7cec0*/  IMAD.X R121, R16, 0x1, R5, P5 ;  /* 0x0000000110797824 */ /* 0x000fe200028e0605 */
[----:B------:R-:W-:-:S03]  /*7ced0*/  IADD3 R18, P5, R22, R2, RZ ;  /* 0x0000000216127210 */ /* 0x000fc60007fbe0ff */
[----:B------:R-:W-:Y:S01]  /*7cee0*/  IMAD.X R15, R17, 0x1, R4, P6 ;  /* 0x00000001110f7824 */ /* 0x000fe200030e0604 */
[----:B------:R-:W-:-:S04]  /*7cef0*/  SHF.R.S32.HI R17, RZ, 0x1f, R21 ;  /* 0x0000001fff117819 */ /* 0x000fc80000011415 */
[----:B------:R0:W-:Y:S04]  /*7cf00*/  STL.64 [R1+0x2598], R14 ;  /* 0x0025980e01007387 */ /* 0x0001e80000100a00 */
[----:B------:R1:W-:Y:S01]  /*7cf10*/  STL.64 [R1+0x2590], R120 ;  /* 0x0025907801007387 */ /* 0x0003e20000100a00 */
[----:B0-----:R-:W-:Y:S02]  /*7cf20*/  IADD3 R14, P6, R20, R3, RZ ;  /* 0x00000003140e7210 */ /* 0x001fe40007fde0ff */
[----:B-1----:R-:W-:-:S03]  /*7cf30*/  IADD3 R120, P4, R21, R2, RZ ;  /* 0x0000000215787210 */ /* 0x002fc60007f9e0ff */
[----:B------:R-:W-:Y:S01]  /*7cf40*/  IMAD.X R15, R16, 0x1, R4, P6 ;  /* 0x00000001100f7824 */ /* 0x000fe200030e0604 */
[----:B------:R-:W-:Y:S01]  /*7cf50*/  SHF.R.S32.HI R16, RZ, 0x1f, R22 ;  /* 0x0000001fff107819 */ /* 0x000fe20000011416 */
[----:B------:R-:W-:-:S03]  /*7cf60*/  IMAD.X R121, R17, 0x1, R5, P4 ;  /* 0x0000000111797824 */ /* 0x000fc600020e0605 */
[----:B------:R0:W-:Y:S01]  /*7cf70*/  STL.64 [R1+0x2588], R14 ;  /* 0x0025880e01007387 */ /* 0x0001e20000100a00 */
[----:B------:R-:W-:Y:S01]  /*7cf80*/  IMAD.X R19, R16, 0x1, R5, P5 ;  /* 0x0000000110137824 */ /* 0x000fe200028e0605 */
[----:B------:R-:W-:Y:S02]  /*7cf90*/  IADD3 R20, P4, R23, R2, RZ ;  /* 0x0000000217147210 */ /* 0x000fe40007f9e0ff */
[----:B------:R-:W-:Y:S01]  /*7cfa0*/  STL.64 [R1+0x2580], R120 ;  /* 0x0025807801007387 */ /* 0x000fe20000100a00 */
[----:B0-----:R-:W-:-:S05]  /*7cfb0*/  IADD3 R14, P6, R21, R3, RZ ;  /* 0x00000003150e7210 */ /* 0x001fca0007fde0ff */
        /* <DEDUP_REMOVED lines=611> */
[----:B-1----:R-:W-:Y:S02]  /*7f5f0*/  IADD3 R18, P5, R238, R2, RZ ;  /* 0x00000002ee127210 */ /* 0x002fe40007fbe0ff */
[----:B------:R0:W-:Y:S03]  /*7f600*/  STL.64 [R1+0x2008], R14 ;  /* 0x0020080e01007387 */ /* 0x0001e60000100a00 */
[----:B------:R-:W-:Y:S01]  /*7f610*/  IMAD.X R19, R16, 0x1, R5, P5 ;  /* 0x0000000110137824 */ /* 0x000fe200028e0605 */
        /* <DEDUP_REMOVED lines=16> */
[----:B------:R1:W-:Y:S01]  /*7f720*/  STL.64 [R1+0x1fe0], R20 ;  /* 0x001fe01401007387 */ /* 0x0003e20000100a00 */
[----:B0-----:R-:W-:-:S02]  /*7f730*/  IADD3 R14, P6, R239, R3, RZ ;  /* 0x00000003ef0e7210 */ /* 0x001fc40007fde0ff */
        /* <DEDUP_REMOVED lines=46> */
[----:B------:R-:W-:Y:S01]  /*7fa20*/  STL.64 [R1+0x1f80], R20 ;  /* 0x001f801401007387 */ /* 0x000fe20000100a00 */
[----:B0-----:R-:W-:-:S05]  /*7fa30*/  IADD3 R14, P6, R245, R3, RZ ;  /* 0x00000003f50e7210 */ /* 0x001fca0007fde0ff */
[----:B------:R-:W-:-:S05]  /*7fa40*/  IMAD.X R15, R17, 0x1, R4, P6 ;  /* 0x00000001110f7824 */ /* 0x000fca00030e0604 */
[----:B------:R0:W-:Y:S04]  /*7fa50*/  STL.64 [R1+0x1f78], R14 ;  /* 0x001f780e01007387 */ /* 0x0001e80000100a00 */
[----:B------:R-:W-:Y:S04]  /*7fa60*/  STL.64 [R1+0x1f70], R18 ;  /* 0x001f701201007387 */ /* 0x000fe80000100a00 */
[----:B------:R-:W2:Y:S01]  /*7fa70*/  LDL.LU R122, [R1+0xe00] ;  /* 0x000e0000017a7983 */ /* 0x000ea20000300800 */
[----:B0-----:R-:W-:-:S05]  /*7fa80*/  IADD3 R14, P6, R246, R3, RZ ;  /* 0x00000003f60e7210 */ /* 0x001fca0007fde0ff */
[----:B------:R-:W-:Y:S01]  /*7fa90*/  IMAD.X R15, R16, 0x1, R4, P6 ;  /* 0x00000001100f7824 */ /* 0x000fe200030e0604 */
[----:B------:R-:W-:Y:S02]  /*7faa0*/  SHF.R.S32.HI R17, RZ, 0x1f, R247 ;  /* 0x0000001fff117819 */ /* 0x000fe400000114f7 */
[----:B------:R-:W-:Y:S02]  /*7fab0*/  IADD3 R20, P4, R247, R2, RZ ;  /* 0x00000002f7147210 */ /* 0x000fe40007f9e0ff */
[----:B------:R0:W-:Y:S03]  /*7fac0*/  STL.64 [R1+0x1f68], R14 ;  /* 0x001f680e01007387 */ /* 0x0001e60000100a00 */
[----:B------:R-:W-:Y:S01]  /*7fad0*/  IMAD.X R21, R17, 0x1, R5, P4 ;  /* 0x0000000111157824 */ /* 0x000fe200020e0605 */
[----:B0-----:R-:W-:-:S04]  /*7fae0*/  IADD3 R14, P6, R247, R3, RZ ;  /* 0x00000003f70e7210 */ /* 0x001fc80007fde0ff */
[----:B------:R0:W-:Y:S01]  /*7faf0*/  STL.64 [R1+0x1f60], R20 ;  /* 0x001f601401007387 */ /* 0x0001e20000100a00 */
[----:B------:R-:W-:Y:S01]  /*7fb00*/  IMAD.X R15, R17, 0x1, R4, P6 ;  /* 0x00000001110f7824 */ /* 0x000fe200030e0604 */
[----:B------:R-:W-:Y:S02]  /*7fb10*/  SHF.R.S32.HI R16, RZ, 0x1f, R248 ;  /* 0x0000001fff107819 */ /* 0x000fe400000114f8 */
[----:B------:R-:W-:Y:S02]  /*7fb20*/  IADD3 R18, P5, R248, R2, RZ ;  /* 0x00000002f8127210 */ /* 0x000fe40007fbe0ff */
[----:B------:R1:W-:Y:S04]  /*7fb30*/  STL.64 [R1+0x1f58], R14 ;  /* 0x001f580e01007387 */ /* 0x0003e80000100a00 */
[----:B------:R-:W4:Y:S01]  /*7fb40*/  LDL.LU R121, [R1+0xe04] ;  /* 0x000e040001797983 */ /* 0x000f220000300800 */
[----:B------:R-:W-:Y:S01]  /*7fb50*/  IMAD.X R19, R16, 0x1, R5, P5 ;  /* 0x0000000110137824 */ /* 0x000fe200028e0605 */
[----:B------:R-:W-:-:S02]  /*7fb60*/  SHF.R.S32.HI R17, RZ, 0x1f, R249 ;  /* 0x0000001fff117819 */ /* 0x000fc400000114f9 */
[----:B0-----:R-:W-:Y:S02]  /*7fb70*/  IADD3 R20, P4, R249, R2, RZ ;  /* 0x00000002f9147210 */ /* 0x001fe40007f9e0ff */
[----:B------:R0:W-:Y:S01]  /*7fb80*/  STL.64 [R1+0x1f50], R18 ;  /* 0x001f501201007387 */ /* 0x0001e20000100a00 */
[----:B-1----:R-:W-:-:S03]  /*7fb90*/  IADD3 R14, P6, R248, R3, RZ ;  /* 0x00000003f80e7210 */ /* 0x002fc60007fde0ff */
[----:B------:R-:W3:Y:S01]  /*7fba0*/  LDL.LU R125, [R1+0xe08] ;  /* 0x000e0800017d7983 */ /* 0x000ee20000300800 */
[----:B------:R-:W-:Y:S02]  /*7fbb0*/  IMAD.X R21, R17, 0x1, R5, P4 ;  /* 0x0000000111157824 */ /* 0x000fe400020e0605 */
[----:B------:R-:W-:Y:S01]  /*7fbc0*/  IMAD.X R15, R16, 0x1, R4, P6 ;  /* 0x00000001100f7824 */ /* 0x000fe200030e0604 */
[----:B------:R-:W-:-:S04]  /*7fbd0*/  SHF.R.S32.HI R16, RZ, 0x1f, R250 ;  /* 0x0000001fff107819 */ /* 0x000fc800000114fa */
[----:B------:R1:W-:Y:S01]  /*7fbe0*/  STL.64 [R1+0x1f48], R14 ;  /* 0x001f480e01007387 */ /* 0x0003e20000100a00 */
[----:B0-----:R-:W-:-:S03]  /*7fbf0*/  IADD3 R18, P5, R250, R2, RZ ;  /* 0x00000002fa127210 */ /* 0x001fc60007fbe0ff */
[----:B------:R-:W-:Y:S04]  /*7fc00*/  STL [R1+0x2b5c], R249 ;  /* 0x002b5cf901007387 */ /* 0x000fe80000100800 */
[----:B------:R-:W-:Y:S01]  /*7fc10*/  STL.64 [R1+0x1f40], R20 ;  /* 0x001f401401007387 */ /* 0x000fe20000100a00 */
[----:B-1----:R-:W-:-:S03]  /*7fc20*/  IADD3 R14, P6, R249, R3, RZ ;  /* 0x00000003f90e7210 */ /* 0x002fc60007fde0ff */
[----:B------:R-:W3:Y:S01]  /*7fc30*/  LDL.LU R120, [R1+0xe0c] ;  /* 0x000e0c0001787983 */ /* 0x000ee20000300800 */
[----:B------:R-:W-:Y:S02]  /*7fc40*/  IMAD.X R19, R16, 0x1, R5, P5 ;  /* 0x0000000110137824 */ /* 0x000fe400028e0605 */
[----:B------:R-:W-:-:S05]  /*7fc50*/  IMAD.X R15, R17, 0x1, R4, P6 ;  /* 0x00000001110f7824 */ /* 0x000fca00030e0604 */
[----:B------:R0:W-:Y:S04]  /*7fc60*/  STL.64 [R1+0x1f38], R14 ;  /* 0x001f380e01007387 */ /* 0x0001e80000100a00 */
[----:B------:R-:W-:Y:S04]  /*7fc70*/  STL [R1+0x2b60], R250 ;  /* 0x002b60fa01007387 */ /* 0x000fe80000100800 */
[----:B------:R-:W-:Y:S04]  /*7fc80*/  STL.64 [R1+0x1f30], R18 ;  /* 0x001f301201007387 */ /* 0x000fe80000100a00 */
[----:B------:R-:W3:Y:S01]  /*7fc90*/  LDL.LU R124, [R1+0xe10] ;  /* 0x000e1000017c7983 */ /* 0x000ee20000300800 */
[----:B0-----:R-:W-:-:S05]  /*7fca0*/  IADD3 R14, P6, R250, R3, RZ ;  /* 0x00000003fa0e7210 */ /* 0x001fca0007fde0ff */
[----:B------:R-:W-:Y:S01]  /*7fcb0*/  IMAD.X R15, R16, 0x1, R4, P6 ;  /* 0x00000001100f7824 */ /* 0x000fe200030e0604 */
[----:B------:R-:W-:Y:S02]  /*7fcc0*/  SHF.R.S32.HI R17, RZ, 0x1f, R251 ;  /* 0x0000001fff117819 */ /* 0x000fe400000114fb */
[----:B------:R-:W-:Y:S02]  /*7fcd0*/  IADD3 R20, P4, R251, R2, RZ ;  /* 0x00000002fb147210 */ /* 0x000fe40007f9e0ff */
[----:B------:R0:W-:Y:S04]  /*7fce0*/  STL.64 [R1+0x1f28], R14 ;  /* 0x001f280e01007387 */ /* 0x0001e80000100a00 */
[----:B------:R-:W3:Y:S01]  /*7fcf0*/  LDL.LU R123, [R1+0xe14] ;  /* 0x000e1400017b7983 */ /* 0x000ee20000300800 */
[----:B------:R-:W-:Y:S01]  /*7fd00*/  IMAD.X R21, R17, 0x1, R5, P4 ;  /* 0x0000000111157824 */ /* 0x000fe200020e0605 */
[----:B0-----:R-:W-:-:S02]  /*7fd10*/  IADD3 R14, P6, R251, R3, RZ ;  /* 0x00000003fb0e7210 */ /* 0x001fc40007fde0ff */
[----:B------:R-:W-:Y:S03]  /*7fd20*/  STL [R1+0x2b68], R251 ;  /* 0x002b68fb01007387 */ /* 0x000fe60000100800 */
[----:B------:R-:W-:Y:S01]  /*7fd30*/  IMAD.X R15, R17, 0x1, R4, P6 ;  /* 0x00000001110f7824 */ /* 0x000fe200030e0604 */
[----:B------:R-:W-:Y:S04]  /*7fd40*/  STL.64 [R1+0x1f20], R20 ;  /* 0x001f201401007387 */ /* 0x000fe80000100a00 */
[----:B------:R0:W-:Y:S01]  /*7fd50*/  STL.64 [R1+0x1f18], R14 ;  /* 0x001f180e01007387 */ /* 0x0001e20000100a00 */
[----:B--2---:R-:W-:Y:S02]  /*7fd60*/  SHF.R.S32.HI R16, RZ, 0x1f, R122 ;  /* 0x0000001fff107819 */ /* 0x004fe4000001147a */
[----:B------:R-:W-:-:S02]  /*7fd70*/  IADD3 R18, P5, R122, R2, RZ ;  /* 0x000000027a127210 */ /* 0x000fc40007fbe0ff */
[----:B0-----:R-:W-:Y:S02]  /*7fd80*/  IADD3 R14, P6, R122, R3, RZ ;  /* 0x000000037a0e7210 */ /* 0x001fe40007fde0ff */
[----:B------:R-:W2:Y:S01]  /*7fd90*/  LDL.LU R122, [R1+0xe18] ;  /* 0x000e1800017a7983 */ /* 0x000ea20000300800 */
[C---:B------:R-:W-:Y:S02]  /*7fda0*/  IMAD.X R19, R16.reuse, 0x1, R5, P5 ;  /* 0x0000000110137824 */ /* 0x040fe400028e0605 */
[----:B------:R-:W-:-:S03]  /*7fdb0*/  IMAD.X R15, R16, 0x1, R4, P6 ;  /* 0x00000001100f7824 */ /* 0x000fc600030e0604 */
[----:B------:R-:W-:Y:S04]  /*7fdc0*/  STL.64 [R1+0x1f10], R18 ;  /* 0x001f101201007387 */ /* 0x000fe80000100a00 */
[----:B------:R0:W-:Y:S01]  /*7fdd0*/  STL.64 [R1+0x1f08], R14 ;  /* 0x001f080e01007387 */ /* 0x0001e20000100a00 */
[----:B----4-:R-:W-:Y:S02]  /*7fde0*/  SHF.R.S32.HI R17, RZ, 0x1f, R121 ;  /* 0x0000001fff117819 */ /* 0x010fe40000011479 */
[C---:B------:R-:W-:Y:S02]  /*7fdf0*/  IADD3 R20, P4, R121.reuse, R2, RZ ;  /* 0x0000000279147210 */ /* 0x040fe40007f9e0ff */
[----:B0-----:R-:W-:Y:S02]  /*7fe00*/  IADD3 R14, P6, R121, R3, RZ ;  /* 0x00000003790e7210 */ /* 0x001fe40007fde0ff */
[----:B------:R-:W4:Y:S01]  /*7fe10*/  LDL.LU R121, [R1+0xe1c] ;  /* 0x000e1c0001797983 */ /* 0x000f220000300800 */
[----:B------:R-:W-:-:S02]  /*7fe20*/  IMAD.X R21, R17, 0x1, R5, P4 ;  /* 0x0000000111157824 */ /* 0x000fc400020e0605 */
[----:B------:R-:W-:Y:S01]  /*7fe30*/  IMAD.X R15, R17, 0x1, R4, P6 ;  /* 0x00000001110f7824 */ /* 0x000fe200030e0604 */
[----:B---3--:R-:W-:Y:S02]  /*7fe40*/  SHF.R.S32.HI R16, RZ, 0x1f, R125 ;  /* 0x0000001fff107819 */ /* 0x008fe4000001147d */
[----:B------:R-:W-:Y:S01]  /*7fe50*/  STL.64 [R1+0x1f00], R20 ;  /* 0x001f001401007387 */ /* 0x000fe20000100a00 */
[----:B------:R-:W-:-:S03]  /*7fe60*/  IADD3 R18, P5, R125, R2, RZ ;  /* 0x000000027d127210 */ /* 0x000fc60007fbe0ff */
[----:B------:R0:W-:Y:S02]  /*7fe70*/  STL.64 [R1+0x1ef8], R14 ;  /* 0x001ef80e01007387 */ /* 0x0001e40000100a00 */
[C---:B------:R-:W-:Y:S01]  /*7fe80*/  IMAD.X R19, R16.reuse, 0x1, R5, P5 ;  /* 0x0000000110137824 */ /* 0x040fe200028e0605 */
[----:B0-----:R-:W-:Y:S02]  /*7fe90*/  IADD3 R14, P6, R125, R3, RZ ;  /* 0x000000037d0e7210 */ /* 0x001fe40007fde0ff */
[----:B------:R-:W3:Y:S03]  /*7fea0*/  LDL.LU R125, [R1+0xe20] ;  /* 0x000e2000017d7983 */ /* 0x000ee60000300800 */
[----:B------:R-:W-:Y:S01]  /*7feb0*/  IMAD.X R15, R16, 0x1, R4, P6 ;  /* 0x00000001100f7824 */ /* 0x000fe200030e0604 */
[----:B------:R-:W-:Y:S01]  /*7fec0*/  STL.64 [R1+0x1ef0], R18 ;  /* 0x001ef01201007387 */ /* 0x000fe20000100a00 */
[----:B------:R-:W-:-:S02]  /*7fed0*/  SHF.R.S32.HI R17, RZ, 0x1f, R120 ;  /* 0x0000001fff117819 */ /* 0x000fc40000011478 */
[C---:B------:R-:W-:Y:S01]  /*7fee0*/  IADD3 R20, P4, R120.reuse, R2, RZ ;  /* 0x0000000278147210 */ /* 0x040fe20007f9e0ff */
[----:B------:R0:W-:Y:S04]  /*7fef0*/  STL.64 [R1+0x1ee8], R14 ;  /* 0x001ee80e01007387 */ /* 0x0001e80000100a00 */
[C---:B------:R-:W-:Y:S01]  /*7ff00*/  IMAD.X R21, R17.reuse, 0x1, R5, P4 ;  /* 0x0000000111157824 */ /* 0x040fe200020e0605 */
[----:B0-----:R-:W-:Y:S02]  /*7ff10*/  IADD3 R14, P6, R120, R3, RZ ;  /* 0x00000003780e7210 */ /* 0x001fe40007fde0ff */
[----:B------:R-:W3:Y:S03]  /*7ff20*/  LDL.LU R120, [R1+0xe24] ;  /* 0x000e240001787983 */ /* 0x000ee60000300800 */
[----:B------:R-:W-:Y:S01]  /*7ff30*/  IMAD.X R15, R17, 0x1, R4, P6 ;  /* 0x00000001110f7824 */ /* 0x000fe200030e0604 */
[----:B------:R-:W-:Y:S01]  /*7ff40*/  STL.64 [R1+0x1ee0], R20 ;  /* 0x001ee01401007387 */ /* 0x000fe20000100a00 */
[----:B------:R-:W-:-:S02]  /*7ff50*/  SHF.R.S32.HI R16, RZ, 0x1f, R124 ;  /* 0x0000001fff107819 */ /* 0x000fc4000001147c */
[----:B------:R-:W-:Y:S01]  /*7ff60*/  IADD3 R18, P5, R124, R2, RZ ;  /* 0x000000027c127210 */ /* 0x000fe20007fbe0ff */
[----:B------:R0:W-:Y:S04]  /*7ff70*/  STL.64 [R1+0x1ed8], R14 ;  /* 0x001ed80e01007387 */ /* 0x0001e80000100a00 */
[----:B------:R-:W-:Y:S01]  /*7ff80*/  IMAD.X R19, R16, 0x1, R5, P5 ;  /* 0x0000000110137824 */ /* 0x000fe200028e0605 */
        /* <DEDUP_REMOVED lines=11> */
[----:B------:R-:W-:Y:S04]  /*80040*/  STL.64 [R1+0x1ec0], R20 ;  /* 0x001ec01401007387 */ /* 0x000fe80000100a00 */
[----:B------:R0:W-:Y:S01]  /*80050*/  STL.64 [R1+0x1eb8], R14 ;  /* 0x001eb80e01007387 */ /* 0x0001e20000100a00 */
[----:B--2---:R-:W-:-:S02]  /*80060*/  SHF.R.S32.HI R16, RZ, 0x1f, R122 ;  /* 0x0000001fff107819 */ /* 0x004fc4000001147a */
[C---:B------:R-:W-:Y:S02]  /*80070*/  IADD3 R18, P5, R122.reuse, R2, RZ ;  /* 0x000000027a127210 */ /* 0x040fe40007fbe0ff */
        /* <DEDUP_REMOVED lines=11> */
[----:B------:R-:W-:-:S03]  /*80130*/  IMAD.X R15, R17, 0x1, R4, P6 ;  /* 0x00000001110f7824 */ /* 0x000fc600030e0604 */
[----:B------:R-:W-:Y:S04]  /*80140*/  STL.64 [R1+0x1ea0], R20 ;  /* 0x001ea01401007387 */ /* 0x000fe80000100a00 */
[----:B------:R0:W-:Y:S01]  /*80150*/  STL.64 [R1+0x1e98], R14 ;  /* 0x001e980e01007387 */ /* 0x0001e20000100a00 */
[----:B---3--:R-:W-:Y:S02]  /*80160*/  SHF.R.S32.HI R16, RZ, 0x1f, R125 ;  /* 0x0000001fff107819 */ /* 0x008fe4000001147d */
[C---:B------:R-:W-:Y:S02]  /*80170*/  IADD3 R18, P5, R125.reuse, R2, RZ ;  /* 0x000000027d127210 */ /* 0x040fe40007fbe0ff */
[----:B0-----:R-:W-:Y:S02]  /*80180*/  IADD3 R14, P6, R125, R3, RZ ;  /* 0x000000037d0e7210 */ /* 0x001fe40007fde0ff */
[----:B------:R-:W3:Y:S01]  /*80190*/  LDL.LU R125, [R1+0xe38] ;  /* 0x000e3800017d7983 */ /* 0x000ee20000300800 */
[----:B------:R-:W-:-:S02]  /*801a0*/  IMAD.X R19, R16, 0x1, R5, P5 ;  /* 0x0000000110137824 */ /* 0x000fc400028e0605 */
[----:B------:R-:W-:-:S03]  /*801b0*/  IMAD.X R15, R16, 0x1, R4, P6 ;  /* 0x00000001100f7824 */ /* 0x000fc600030e0604 */
[----:B------:R-:W-:Y:S04]  /*801c0*/  STL.64 [R1+0x1e90], R18 ;  /* 0x001e901201007387 */ /* 0x000fe80000100a00 */
[----:B------:R0:W-:Y:S01]  /*801d0*/  STL.64 [R1+0x1e88], R14 ;  /* 0x001e880e01007387 */ /* 0x0001e20000100a00 */
[----:B------:R-:W-:Y:S02]  /*801e0*/  SHF.R.S32.HI R17, RZ, 0x1f, R120 ;  /* 0x0000001fff117819 */ /* 0x000fe40000011478 */
        /* <DEDUP_REMOVED lines=23> */
[----:B--2---:R-:W-:Y:S02]  /*80360*/  SHF.R.S32.HI R16, RZ, 0x1f, R122 ;  /* 0x0000001fff107819 */ /* 0x004fe4000001147a */
[C---:B------:R-:W-:Y:S02]  /*80370*/  IADD3 R18, P5, R122.reuse, R2, RZ ;  /* 0x000000027a127210 */ /* 0x040fe40007fbe0ff */
[----:B0-----:R-:W-:Y:S02]  /*80380*/  IADD3 R14, P6, R122, R3, RZ ;  /* 0x000000037a0e7210 */ /* 0x001fe40007fde0ff */
[----:B------:R-:W2:Y:S01]  /*80390*/  LDL.LU R122, [R1+0xe48] ;  /* 0x000e4800017a7983 */ /* 0x000ea20000300800 */
[----:B------:R-:W-:-:S02]  /*803a0*/  IMAD.X R19, R16, 0x1, R5, P5 ;  /* 0x0000000110137824 */ /* 0x000fc400028e0605 */
        /* <DEDUP_REMOVED lines=1869> */
[----:B0-----:R-:W-:Y:S01]  /*87880*/  IADD3 R14, P6, R122, R3, RZ ;  /* 0x000000037a0e7210 */ /* 0x001fe20007fde0ff */
        /* <DEDUP_REMOVED lines=10> */
[----:B------:R-:W2:Y:S01]  /*87930*/  LDL.LU R110, [R1+0x1220] ;  /* 0x00122000016e7983 */ /* 0x000ea20000300800 */
[C---:B------:R-:W-:Y:S02]  /*87940*/  IMAD.X R19, R16.reuse, 0x1, R5, P5 ;  /* 0x0000000110137824 */ /* 0x040fe400028e0605 */
[----:B------:R-:W-:-:S03]  /*87950*/  IMAD.X R15, R16, 0x1, R4, P6 ;  /* 0x00000001100f7824 */ /* 0x000fc600030e0604 */
[----:B------:R-:W-:Y:S04]  /*87960*/  STL.64 [R1+0xec8], R18 ;  /* 0x000ec81201007387 */ /* 0x000fe80000100a00 */
[----:B------:R0:W-:Y:S01]  /*87970*/  STL.64 [R1+0xec0], R14 ;  /* 0x000ec00e01007387 */ /* 0x0001e20000100a00 */
[----:B----4-:R-:W-:Y:S02]  /*87980*/  SHF.R.S32.HI R17, RZ, 0x1f, R121 ;  /* 0x0000001fff117819 */ /* 0x010fe40000011479 */
        /* <DEDUP_REMOVED lines=11> */
[----:B--2---:R-:W-:Y:S02]  /*87a40*/  IMAD.MOV.U32 R111, RZ, RZ, R110 ;  /* 0x000000ffff6f7224 */ /* 0x004fe400078e006e */
[----:B------:R-:W2:Y:S01]  /*87a50*/  LDL.LU R110, [R1+0x1224] ;  /* 0x00122400016e7983 */ /* 0x000ea20000300800 */
[C---:B------:R-:W-:Y:S02]  /*87a60*/  IMAD.X R21, R17.reuse, 0x1, R5, P4 ;  /* 0x0000000111157824 */ /* 0x040fe400020e0605 */
[----:B------:R-:W-:Y:S01]  /*87a70*/  IMAD.X R15, R17, 0x1, R4, P6 ;  /* 0x00000001110f7824 */ /* 0x000fe200030e0604 */
[----:B---3--:R-:W-:-:S02]  /*87a80*/  SHF.R.S32.HI R16, RZ, 0x1f, R125 ;  /* 0x0000001fff107819 */ /* 0x008fc4000001147d */
[----:B------:R-:W-:Y:S01]  /*87a90*/  STL.64 [R1+0xed8], R20 ;  /* 0x000ed81401007387 */ /* 0x000fe20000100a00 */
[----:B------:R-:W-:-:S03]  /*87aa0*/  IADD3 R18, P5, R125, R2, RZ ;  /* 0x000000027d127210 */ /* 0x000fc60007fbe0ff */
[----:B------:R0:W-:Y:S02]  /*87ab0*/  STL.64 [R1+0xed0], R14 ;  /* 0x000ed00e01007387 */ /* 0x0001e40000100a00 */
[----:B0-----:R-:W-:Y:S01]  /*87ac0*/  IADD3 R14, P6, R125, R3, RZ ;  /* 0x000000037d0e7210 */ /* 0x001fe20007fde0ff */
        /* <DEDUP_REMOVED lines=9> */
[----:B--2---:R-:W-:Y:S02]  /*87b60*/  IMAD.MOV.U32 R111, RZ, RZ, R110 ;  /* 0x000000ffff6f7224 */ /* 0x004fe400078e006e */
[----:B------:R-:W2:Y:S01]  /*87b70*/  LDL.LU R110, [R1+0x1228] ;  /* 0x00122800016e7983 */ /* 0x000ea20000300800 */
[----:B------:R-:W-:-:S02]  /*87b80*/  IMAD.X R19, R16, 0x1, R5, P5 ;  /* 0x0000000110137824 */ /* 0x000fc400028e0605 */
[----:B------:R-:W-:Y:S01]  /*87b90*/  IMAD.X R15, R16, 0x1, R4, P6 ;  /* 0x00000001100f7824 */ /* 0x000fe200030e0604 */
[----:B------:R-:W-:Y:S02]  /*87ba0*/  SHF.R.S32.HI R17, RZ, 0x1f, R120 ;  /* 0x0000001fff117819 */ /* 0x000fe40000011478 */
        /* <DEDUP_REMOVED lines=1191> */
[----:B------:R-:W-:Y:S01]  /*8c620*/  IMAD.X R21, R17, 0x1, R5, P4 ;  /* 0x0000000111157824 */ /* 0x000fe200020e0605 */
[----:B0-----:R-:W-:Y:S01]  /*8c630*/  IADD3 R14, P6, R120, R3, RZ ;  /* 0x00000003780e7210 */ /* 0x001fe20007fde0ff */
        /* <DEDUP_REMOVED lines=9> */
[----:B------:R-:W-:Y:S01]  /*8c6d0*/  IMAD.X R15, R17, 0x1, R4, P6 ;  /* 0x00000001110f7824 */ /* 0x000fe200030e0604 */
[----:B------:R-:W-:-:S02]  /*8c6e0*/  SHF.R.S32.HI R16, RZ, 0x1f, R124 ;  /* 0x0000001fff107819 */ /* 0x000fc4000001147c */
[C---:B------:R-:W-:Y:S01]  /*8c6f0*/  IADD3 R18, P5, R124.reuse, R2, RZ ;  /* 0x000000027c127210 */ /* 0x040fe20007fbe0ff */
[----:B--2---:R-:W-:Y:S02]  /*8c700*/  IMAD.MOV.U32 R111, RZ, RZ, R110 ;  /* 0x000000ffff6f7224 */ /* 0x004fe400078e006e */
[----:B------:R-:W-:Y:S02]  /*8c710*/  IMAD.MOV.U32 R110, RZ, RZ, R92 ;  /* 0x000000ffff6e7224 */ /* 0x000fe400078e005c */
[----:B------:R-:W2:Y:S04]  /*8c720*/  LDL.LU R92, [R1+0x60c] ;  /* 0x00060c00015c7983 */ /* 0x000ea80000300800 */
[----:B------:R-:W-:Y:S04]  /*8c730*/  STL.64 [R1+0x1358], R20 ;  /* 0x0013581401007387 */ /* 0x000fe80000100a00 */
[----:B------:R0:W-:Y:S02]  /*8c740*/  STL.64 [R1+0x1350], R14 ;  /* 0x0013500e01007387 */ /* 0x0001e40000100a00 */
        /* <DEDUP_REMOVED lines=13> */
[----:B------:R-:W3:Y:S01]  /*8c820*/  LDL.LU R106, [R1+0x860] ;  /* 0x00086000016a7983 */ /* 0x000ee20000300800 */
        /* <DEDUP_REMOVED lines=19> */
[----:B------:R-:W-:Y:S01]  /*8c960*/  IMAD.X R15, R17, 0x1, R4, P6 ;  /* 0x00000001110f7824 */ /* 0x000fe200030e0604 */
[----:B------:R-:W-:Y:S02]  /*8c970*/  SHF.R.S32.HI R16, RZ, 0x1f, R122 ;  /* 0x0000001fff107819 */ /* 0x000fe4000001147a */
[----:B------:R-:W-:-:S05]  /*8c980*/  IADD3 R18, P5, R122, R2, RZ ;  /* 0x000000027a127210 */ /* 0x000fca0007fbe0ff */
[----:B------:R-:W-:Y:S01]  /*8c990*/  IMAD.X R19, R16, 0x1, R5, P5 ;  /* 0x0000000110137824 */ /* 0x000fe200028e0605 */
[----:B------:R-:W-:Y:S01]  /*8c9a0*/  SHF.R.S32.HI R17, RZ, 0x1f, R121 ;  /* 0x0000001fff117819 */ /* 0x000fe20000011479 */
[----:B---3--:R-:W-:Y:S02]  /*8c9b0*/  IMAD.MOV.U32 R109, RZ, RZ, R106 ;  /* 0x000000ffff6d7224 */ /* 0x008fe400078e006a */
[----:B------:R-:W-:Y:S02]  /*8c9c0*/  IMAD.MOV.U32 R106, RZ, RZ, R90 ;  /* 0x000000ffff6a7224 */ /* 0x000fe400078e005a */
[----:B------:R-:W3:Y:S04]  /*8c9d0*/  LDL.LU R90, [R1+0x8f0] ;  /* 0x0008f000015a7983 */ /* 0x000ee80000300800 */
        /* <DEDUP_REMOVED lines=13> */
[----:B------:R-:W-:Y:S02]  /*8cab0*/  IMAD.X R15, R16, 0x1, R4, P6 ;  /* 0x00000001100f7824 */ /* 0x000fe400030e0604 */
[----:B------:R-:W-:Y:S02]  /*8cac0*/  IMAD.MOV.U32 R110, RZ, RZ, R109 ;  /* 0x000000ffff6e7224 */ /* 0x000fe400078e006d */
[----:B------:R-:W-:-:S02]  /*8cad0*/  IMAD.MOV.U32 R109, RZ, RZ, R100 ;  /* 0x000000ffff6d7224 */ /* 0x000fc400078e0064 */
[----:B------:R-:W4:Y:S01]  /*8cae0*/  LDL.LU R100, [R1+0x828] ;  /* 0x0008280001647983 */ /* 0x000f220000300800 */
[----:B------:R-:W-:-:S03]  /*8caf0*/  IADD3 R20, P4, R121, R2, RZ ;  /* 0x0000000279147210 */ /* 0x000fc60007f9e0ff */
[----:B------:R-:W-:Y:S04]  /*8cb00*/  STL.64 [R1+0x1370], R18 ;  /* 0x0013701201007387 */ /* 0x000fe80000100a00 */
[----:B------:R0:W-:Y:S01]  /*8cb10*/  STL.64 [R1+0x1368], R14 ;  /* 0x0013680e01007387 */ /* 0x0001e20000100a00 */
[----:B------:R-:W-:Y:S02]  /*8cb20*/  SHF.R.S32.HI R16, RZ, 0x1f, R125 ;  /* 0x0000001fff107819 */ /* 0x000fe4000001147d */
[----:B0-----:R-:W-:Y:S01]  /*8cb30*/  IADD3 R14, P6, R121, R3, RZ ;  /* 0x00000003790e7210 */ /* 0x001fe20007fde0ff */
[----:B------:R-:W-:Y:S02]  /*8cb40*/  IMAD.MOV.U32 R121, RZ, RZ, R118 ;  /* 0x000000ffff797224 */ /* 0x000fe400078e0076 */
[----:B------:R-:W-:-:S02]  /*8cb50*/  IMAD.MOV.U32 R118, RZ, RZ, R119 ;  /* 0x000000ffff767224 */ /* 0x000fc400078e0077 */
[----:B------:R-:W-:Y:S02]  /*8cb60*/  IMAD.MOV.U32 R119, RZ, RZ, R117 ;  /* 0x000000ffff777224 */ /* 0x000fe400078e0075 */
[----:B------:R-:W-:Y:S02]  /*8cb70*/  IMAD.MOV.U32 R117, RZ, RZ, R116 ;  /* 0x000000ffff757224 */ /* 0x000fe400078e0074 */
[----:B------:R-:W-:Y:S02]  /*8cb80*/  IMAD.MOV.U32 R116, RZ, RZ, R115 ;  /* 0x000000ffff747224 */ /* 0x000fe400078e0073 */
[----:B------:R-:W-:Y:S01]  /*8cb90*/  IMAD.MOV.U32 R115, RZ, RZ, R114 ;  /* 0x000000ffff737224 */ /* 0x000fe200078e0072 */
[----:B------:R-:W-:Y:S01]  /*8cba0*/  IADD3 R18, P5, R125, R2, RZ ;  /* 0x000000027d127210 */ /* 0x000fe20007fbe0ff */
        /* <DEDUP_REMOVED lines=9> */
[C---:B------:R-:W-:Y:S02]  /*8cc40*/  IMAD.X R21, R17.reuse, 0x1, R5, P4 ;  /* 0x0000000111157824 */ /* 0x040fe400020e0605 */
[----:B------:R-:W-:Y:S02]  /*8cc50*/  IMAD.MOV.U32 R116, RZ, RZ, R115 ;  /* 0x000000ffff747224 */ /* 0x000fe400078e0073 */
[----:B------:R-:W-:Y:S02]  /*8cc60*/  IMAD.MOV.U32 R109, RZ, RZ, R108 ;  /* 0x000000ffff6d7224 */ /* 0x000fe400078e006c */
[----:B------:R-:W-:Y:S02]  /*8cc70*/  IMAD.X R15, R17, 0x1, R4, P6 ;  /* 0x00000001110f7824 */ /* 0x000fe400030e0604 */
[----:B------:R-:W-:-:S02]  /*8cc80*/  IMAD.MOV.U32 R115, RZ, RZ, R114 ;  /* 0x000000ffff737224 */ /* 0x000fc400078e0072 */
[----:B------:R-:W-:Y:S02]  /*8cc90*/  IMAD.MOV.U32 R108, RZ, RZ, R99 ;  /* 0x000000ffff6c7224 */ /* 0x000fe400078e0063 */
[----:B------:R-:W-:Y:S01]  /*8cca0*/  IMAD.X R19, R16, 0x1, R5, P5 ;  /* 0x0000000110137824 */ /* 0x000fe200028e0605 */
[----:B------:R-:W4:Y:S01]  /*8ccb0*/  LDL.LU R99, [R1+0x810] ;  /* 0x0008100001637983 */ /* 0x000f220000300800 */
[----:B------:R-:W-:Y:S02]  /*8ccc0*/  IMAD.MOV.U32 R114, RZ, RZ, R113 ;  /* 0x000000ffff727224 */ /* 0x000fe400078e0071 */
[----:B------:R-:W-:Y:S01]  /*8ccd0*/  IMAD.MOV.U32 R113, RZ, RZ, R111 ;  /* 0x000000ffff717224 */ /* 0x000fe200078e006f */
[----:B------:R-:W-:Y:S01]  /*8cce0*/  STL.64 [R1+0x13b0], R20 ;  /* 0x0013b01401007387 */ /* 0x000fe20000100a00 */
[----:B------:R-:W-:Y:S02]  /*8ccf0*/  IMAD.MOV.U32 R111, RZ, RZ, R110 ;  /* 0x000000ffff6f7224 */ /* 0x000fe400078e006e */
[----:B------:R-:W-:Y:S01]  /*8cd00*/  IMAD.MOV.U32 R110, RZ, RZ, R109 ;  /* 0x000000ffff6e7224 */ /* 0x000fe200078e006d */
[----:B------:R0:W-:Y:S01]  /*8cd10*/  STL.64 [R1+0x13a0], R14 ;  /* 0x0013a00e01007387 */ /* 0x0001e20000100a00 */
[----:B------:R-:W-:-:S02]  /*8cd20*/  IMAD.MOV.U32 R109, RZ, RZ, R108 ;  /* 0x000000ffff6d7224 */ /* 0x000fc400078e006c */
[----:B------:R-:W-:Y:S01]  /*8cd30*/  IMAD.MOV.U32 R108, RZ, RZ, R107 ;  /* 0x000000ffff6c7224 */ /* 0x000fe200078e006b */
[----:B------:R-:W-:Y:S04]  /*8cd40*/  STL.64 [R1+0x13a8], R18 ;  /* 0x0013a81201007387 */ /* 0x000fe80000100a00 */
[----:B------:R-:W2:Y:S01]  /*8cd50*/  LDL.LU R107, [R1+0x85c] ;  /* 0x00085c00016b7983 */ /* 0x000ea20000300800 */
[----:B0-----:R-:W-:Y:S01]  /*8cd60*/  IADD3 R14, P6, R125, R3, RZ ;  /* 0x000000037d0e7210 */ /* 0x001fe20007fde0ff */
[----:B------:R-:W-:Y:S02]  /*8cd70*/  IMAD.MOV.U32 R125, RZ, RZ, R118 ;  /* 0x000000ffff7d7224 */ /* 0x000fe400078e0076 */
[----:B------:R-:W-:Y:S02]  /*8cd80*/  IMAD.MOV.U32 R118, RZ, RZ, R119 ;  /* 0x000000ffff767224 */ /* 0x000fe400078e0077 */
[----:B------:R-:W-:-:S02]  /*8cd90*/  IMAD.MOV.U32 R119, RZ, RZ, R117 ;  /* 0x000000ffff777224 */ /* 0x000fc400078e0075 */
[----:B------:R-:W-:Y:S02]  /*8cda0*/  IMAD.MOV.U32 R117, RZ, RZ, R116 ;  /* 0x000000ffff757224 */ /* 0x000fe400078e0074 */
[----:B------:R-:W-:Y:S02]  /*8cdb0*/  IMAD.X R15, R16, 0x1, R4, P6 ;  /* 0x00000001100f7824 */ /* 0x000fe400030e0604 */
[----:B------:R-:W-:Y:S02]  /*8cdc0*/  IMAD.MOV.U32 R116, RZ, RZ, R115 ;  /* 0x000000ffff747224 */ /* 0x000fe400078e0073 */
[----:B------:R-:W-:Y:S02]  /*8cdd0*/  IMAD.MOV.U32 R115, RZ, RZ, R114 ;  /* 0x000000ffff737224 */ /* 0x000fe400078e0072 */
[----:B------:R-:W-:Y:S02]  /*8cde0*/  IMAD.MOV.U32 R114, RZ, RZ, R111 ;  /* 0x000000ffff727224 */ /* 0x000fe400078e006f */
[----:B------:R-:W-:Y:S01]  /*8cdf0*/  IMAD.MOV.U32 R111, RZ, RZ, R110 ;  /* 0x000000ffff6f7224 */ /* 0x000fe200078e006e */
[----:B------:R0:W-:Y:S01]  /*8ce00*/  STL.64 [R1+0x1388], R14 ;  /* 0x0013880e01007387 */ /* 0x0001e20000100a00 */
[----:B------:R-:W-:-:S02]  /*8ce10*/  IMAD.MOV.U32 R110, RZ, RZ, R109 ;  /* 0x000000ffff6e7224 */ /* 0x000fc400078e006d */
[----:B--2---:R-:W-:Y:S02]  /*8ce20*/  IMAD.MOV.U32 R109, RZ, RZ, R107 ;  /* 0x000000ffff6d7224 */ /* 0x004fe400078e006b */
[----:B------:R-:W2:Y:S01]  /*8ce30*/  LDL.LU R107, [R1+0xa0c] ;  /* 0x000a0c00016b7983 */ /* 0x000ea20000300800 */
[----:B------:R-:W-:Y:S02]  /*8ce40*/  SHF.R.S32.HI R17, RZ, 0x1f, R120 ;  /* 0x0000001fff117819 */ /* 0x000fe40000011478 */
[C---:B------:R-:W-:Y:S02]  /*8ce50*/  IADD3 R20, P4, R120.reuse, R2, RZ ;  /* 0x0000000278147210 */ /* 0x040fe40007f9e0ff */
[----:B0-----:R-:W-:Y:S01]  /*8ce60*/  IADD3 R14, P6, R120, R3, RZ ;  /* 0x00000003780e7210 */ /* 0x001fe20007fde0ff */
[----:B------:R-:W-:Y:S02]  /*8ce70*/  IMAD.MOV.U32 R120, RZ, RZ, R118 ;  /* 0x000000ffff787224 */ /* 0x000fe400078e0076 */
[----:B------:R-:W-:-:S02]  /*8ce80*/  IMAD.X R21, R17, 0x1, R5, P4 ;  /* 0x0000000111157824 */ /* 0x000fc400020e0605 */
[----:B------:R-:W-:Y:S02]  /*8ce90*/  IMAD.MOV.U32 R118, RZ, RZ, R119 ;  /* 0x000000ffff767224 */ /* 0x000fe400078e0077 */
[----:B------:R-:W-:Y:S02]  /*8cea0*/  IMAD.X R15, R17, 0x1, R4, P6 ;  /* 0x00000001110f7824 */ /* 0x000fe400030e0604 */
[----:B------:R-:W-:Y:S02]  /*8ceb0*/  IMAD.MOV.U32 R119, RZ, RZ, R117 ;  /* 0x000000ffff777224 */ /* 0x000fe400078e0075 */
[----:B------:R-:W-:Y:S02]  /*8cec0*/  IMAD.MOV.U32 R117, RZ, RZ, R116 ;  /* 0x000000ffff757224 */ /* 0x000fe400078e0074 */
[----:B------:R-:W-:Y:S01]  /*8ced0*/  IMAD.MOV.U32 R116, RZ, RZ, R115 ;  /* 0x000000ffff747224 */ /* 0x000fe200078e0073 */
[----:B------:R-:W-:Y:S01]  /*8cee0*/  STL.64 [R1+0x13e8], R20 ;  /* 0x0013e81401007387 */ /* 0x000fe20000100a00 */
[----:B------:R-:W-:-:S02]  /*8cef0*/  IMAD.MOV.U32 R115, RZ, RZ, R114 ;  /* 0x000000ffff737224 */ /* 0x000fc400078e0072 */
[----:B------:R-:W-:Y:S01]  /*8cf00*/  IMAD.MOV.U32 R114, RZ, RZ, R109 ;  /* 0x000000ffff727224 */ /* 0x000fe200078e006d */
[----:B------:R0:W-:Y:S01]  /*8cf10*/  STL.64 [R1+0x13e0], R14 ;  /* 0x0013e00e01007387 */ /* 0x0001e20000100a00 */
[----:B--2---:R-:W-:-:S03]  /*8cf20*/  IMAD.MOV.U32 R109, RZ, RZ, R107 ;  /* 0x000000ffff6d7224 */ /* 0x004fc600078e006b */
[----:B------:R-:W2:Y:S01]  /*8cf30*/  LDL.LU R107, [R1+0xa08] ;  /* 0x000a0800016b7983 */ /* 0x000ea20000300800 */
[----:B------:R-:W-:Y:S02]  /*8cf40*/  SHF.R.S32.HI R16, RZ, 0x1f, R124 ;  /* 0x0000001fff107819 */ /* 0x000fe4000001147c */
[C---:B------:R-:W-:Y:S02]  /*8cf50*/  IADD3 R18, P5, R124.reuse, R2, RZ ;  /* 0x000000027c127210 */ /* 0x040fe40007fbe0ff */
[----:B0-----:R-:W-:Y:S01]  /*8cf60*/  IADD3 R14, P6, R124, R3, RZ ;  /* 0x000000037c0e7210 */ /* 0x001fe20007fde0ff */
[----:B------:R-:W-:Y:S02]  /*8cf70*/  IMAD.MOV.U32 R124, RZ, RZ, R118 ;  /* 0x000000ffff7c7224 */ /* 0x000fe400078e0076 */
[----:B------:R-:W-:Y:S02]  /*8cf80*/  IMAD.X R19, R16, 0x1, R5, P5 ;  /* 0x0000000110137824 */ /* 0x000fe400028e0605 */
[----:B------:R-:W-:-:S02]  /*8cf90*/  IMAD.MOV.U32 R118, RZ, RZ, R119 ;  /* 0x000000ffff767224 */ /* 0x000fc400078e0077 */
[----:B------:R-:W-:Y:S02]  /*8cfa0*/  IMAD.X R15, R16, 0x1, R4, P6 ;  /* 0x00000001100f7824 */ /* 0x000fe400030e0604 */
[----:B------:R-:W-:Y:S02]  /*8cfb0*/  IMAD.MOV.U32 R119, RZ, RZ, R117 ;  /* 0x000000ffff777224 */ /* 0x000fe400078e0075 */
[----:B------:R-:W-:Y:S02]  /*8cfc0*/  IMAD.MOV.U32 R117, RZ, RZ, R116 ;  /* 0x000000ffff757224 */ /* 0x000fe400078e0074 */
[----:B------:R-:W-:Y:S01]  /*8cfd0*/  IMAD.MOV.U32 R116, RZ, RZ, R115 ;  /* 0x000000ffff747224 */ /* 0x000fe200078e0073 */
[----:B------:R-:W-:Y:S01]  /*8cfe0*/  STL.64 [R1+0x13d8], R18 ;  /* 0x0013d81201007387 */ /* 0x000fe20000100a00 */
[----:B------:R-:W-:Y:S02]  /*8cff0*/  IMAD.MOV.U32 R115, RZ, RZ, R114 ;  /* 0x000000ffff737224 */ /* 0x000fe400078e0072 */
        /* <DEDUP_REMOVED lines=8> */
[----:B------:R-:W-:Y:S02]  /*8d080*/  IMAD.MOV.U32 R118, RZ, RZ, R119 ;  /* 0x000000ffff767224 */ /* 0x000fe400078e0077 */
[----:B------:R-:W-:-:S02]  /*8d090*/  IMAD.X R21, R17, 0x1, R5, P4 ;  /* 0x0000000111157824 */ /* 0x000fc400020e0605 */
[----:B------:R-:W-:Y:S02]  /*8d0a0*/  IMAD.MOV.U32 R119, RZ, RZ, R117 ;  /* 0x000000ffff777224 */ /* 0x000fe400078e0075 */
[----:B------:R-:W-:Y:S02]  /*8d0b0*/  IMAD.MOV.U32 R117, RZ, RZ, R116 ;  /* 0x000000ffff757224 */ /* 0x000fe400078e0074 */
[----:B------:R-:W-:Y:S02]  /*8d0c0*/  IMAD.MOV.U32 R116, RZ, RZ, R115 ;  /* 0x000000ffff747224 */ /* 0x000fe400078e0073 */
[----:B------:R-:W-:Y:S01]  /*8d0d0*/  IMAD.MOV.U32 R115, RZ, RZ, R114 ;  /* 0x000000ffff737224 */ /* 0x000fe200078e0072 */
[----:B------:R-:W-:Y:S01]  /*8d0e0*/  STL.64 [R1+0x1418], R20 ;  /* 0x0014181401007387 */ /* 0x000fe20000100a00 */
[----:B------:R-:W-:Y:S02]  /*8d0f0*/  IMAD.MOV.U32 R114, RZ, RZ, R109 ;  /* 0x000000ffff727224 */ /* 0x000fe400078e006d */
[----:B--2---:R-:W-:-:S02]  /*8d100*/  IMAD.MOV.U32 R109, RZ, RZ, R107 ;  /* 0x000000ffff6d7224 */ /* 0x004fc400078e006b */
[----:B------:R-:W2:Y:S01]  /*8d110*/  LDL.LU R107, [R1+0xa00] ;  /* 0x000a0000016b7983 */ /* 0x000ea20000300800 */
[----:B------:R-:W-:Y:S01]  /*8d120*/  IMAD.X R15, R17, 0x1, R4, P6 ;  /* 0x00000001110f7824 */ /* 0x000fe200030e0604 */
[----:B------:R-:W-:Y:S02]  /*8d130*/  SHF.R.S32.HI R16, RZ, 0x1f, R122 ;  /* 0x0000001fff107819 */ /* 0x000fe4000001147a */
[----:B------:R-:W-:Y:S02]  /*8d140*/  IADD3 R18, P5, R122, R2, RZ ;  /* 0x000000027a127210 */ /* 0x000fe40007fbe0ff */
[----:B------:R0:W-:Y:S03]  /*8d150*/  STL.64 [R1+0x1408], R14 ;  /* 0x0014080e01007387 */ /* 0x0001e60000100a00 */
[----:B------:R-:W-:Y:S01]  /*8d160*/  IMAD.X R19, R16, 0x1, R5, P5 ;  /* 0x0000000110137824 */ /* 0x000fe200028e0605 */
[----:B0-----:R-:W-:Y:S01]  /*8d170*/  IADD3 R14, P6, R122, R3, RZ ;  /* 0x000000037a0e7210 */ /* 0x001fe20007fde0ff */
[----:B------:R-:W-:-:S02]  /*8d180*/  IMAD.MOV.U32 R122, RZ, RZ, R118 ;  /* 0x000000ffff7a7224 */ /* 0x000fc400078e0076 */
[----:B------:R-:W-:Y:S02]  /*8d190*/  IMAD.MOV.U32 R118, RZ, RZ, R119 ;  /* 0x000000ffff767224 */ /* 0x000fe400078e0077 */
[----:B------:R-:W-:Y:S02]  /*8d1a0*/  IMAD.MOV.U32 R119, RZ, RZ, R117 ;  /* 0x000000ffff777224 */ /* 0x000fe400078e0075 */
[----:B------:R-:W-:Y:S02]  /*8d1b0*/  IMAD.MOV.U32 R117, RZ, RZ, R116 ;  /* 0x000000ffff757224 */ /* 0x000fe400078e0074 */
[----:B------:R-:W-:Y:S02]  /*8d1c0*/  IMAD.MOV.U32 R116, RZ, RZ, R115 ;  /* 0x000000ffff747224 */ /* 0x000fe400078e0073 */
[----:B------:R-:W-:Y:S02]  /*8d1d0*/  IMAD.X R15, R16, 0x1, R4, P6 ;  /* 0x00000001100f7824 */ /* 0x000fe400030e0604 */
[----:B------:R-:W-:Y:S01]  /*8d1e0*/  IMAD.MOV.U32 R115, RZ, RZ, R114 ;  /* 0x000000ffff737224 */ /* 0x000fe200078e0072 */
[----:B------:R0:W-:Y:S01]  /*8d1f0*/  STL.64 [R1+0x1410], R18 ;  /* 0x0014101201007387 */ /* 0x0001e20000100a00 */
[----:B------:R-:W-:Y:S01]  /*8d200*/  IMAD.MOV.U32 R114, RZ, RZ, R109 ;  /* 0x000000ffff727224 */ /* 0x000fe200078e006d */
[----:B------:R-:W-:-:S02]  /*8d210*/  SHF.R.S32.HI R17, RZ, 0x1f, R121 ;  /* 0x0000001fff117819 */ /* 0x000fc40000011479 */
[----:B------:R-:W-:-:S05]  /*8d220*/  IADD3 R20, P4, R121, R2, RZ ;  /* 0x0000000279147210 */ /* 0x000fca0007f9e0ff */
[----:B------:R-:W-:Y:S01]  /*8d230*/  IMAD.X R21, R17, 0x1, R5, P4 ;  /* 0x0000000111157824 */ /* 0x000fe200020e0605 */
[----:B------:R-:W-:Y:S02]  /*8d240*/  SHF.R.S32.HI R16, RZ, 0x1f, R127 ;  /* 0x0000001fff107819 */ /* 0x000fe4000001147f */
[----:B0-----:R-:W-:-:S05]  /*8d250*/  IADD3 R18, P5, R127, R2, RZ ;  /* 0x000000027f127210 */ /* 0x001fca0007fbe0ff */
[----:B------:R-:W-:Y:S02]  /*8d260*/  IMAD.X R19, R16, 0x1, R5, P5 ;  /* 0x0000000110137824 */ /* 0x000fe400028e0605 */
[----:B--2---:R-:W-:Y:S02]  /*8d270*/  IMAD.MOV.U32 R109, RZ, RZ, R107 ;  /* 0x000000ffff6d7224 */ /* 0x004fe400078e006b */
[----:B------:R-:W2:Y:S04]  /*8d280*/  LDL.LU R107, [R1+0x820] ;  /* 0x00082000016b7983 */ /* 0x000ea80000300800 */
        /* <DEDUP_REMOVED lines=8> */
[----:B------:R-:W-:-:S02]  /*8d310*/  IMAD.X R15, R17, 0x1, R4, P6 ;  /* 0x00000001110f7824 */ /* 0x000fc400030e0604 */
[----:B------:R-:W-:Y:S02]  /*8d320*/  IMAD.MOV.U32 R114, RZ, RZ, R109 ;  /* 0x000000ffff727224 */ /* 0x000fe400078e006d */
[----:B------:R-:W-:Y:S02]  /*8d330*/  IMAD.MOV.U32 R109, RZ, RZ, R92 ;  /* 0x000000ffff6d7224 */ /* 0x000fe400078e005c */
[----:B------:R-:W4:Y:S04]  /*8d340*/  LDL.LU R92, [R1+0x7a0] ;  /* 0x0007a000015c7983 */ /* 0x000f280000300800 */
[----:B------:R-:W-:Y:S04]  /*8d350*/  STL.64 [R1+0x1448], R20 ;  /* 0x0014481401007387 */ /* 0x000fe80000100a00 */
[----:B------:R0:W-:Y:S01]  /*8d360*/  STL.64 [R1+0x1440], R14 ;  /* 0x0014400e01007387 */ /* 0x0001e20000100a00 */
[----:B------:R-:W-:-:S02]  /*8d370*/  SHF.R.S32.HI R17, RZ, 0x1f, R125 ;  /* 0x0000001fff117819 */ /* 0x000fc4000001147d */
[----:B0-----:R-:W-:Y:S01]  /*8d380*/  IADD3 R14, P6, R127, R3, RZ ;  /* 0x000000037f0e7210 */ /* 0x001fe20007fde0ff */
[----:B------:R-:W-:Y:S04]  /*8d390*/  STL.64 [R1+0x1438], R18 ;  /* 0x0014381201007387 */ /* 0x000fe80000100a00 */
[----:B------:R-:W-:Y:S01]  /*8d3a0*/  IMAD.X R15, R16, 0x1, R4, P6 ;  /* 0x00000001100f7824 */ /* 0x000fe200030e0604 */
[----:B------:R-:W-:-:S04]  /*8d3b0*/  IADD3 R20, P4, R125, R2, RZ ;  /* 0x000000027d147210 */ /* 0x000fc80007f9e0ff */
[----:B------:R0:W-:Y:S01]  /*8d3c0*/  STL.64 [R1+0x1430], R14 ;  /* 0x0014300e01007387 */ /* 0x0001e20000100a00 */
[----:B------:R-:W-:Y:S01]  /*8d3d0*/  IMAD.X R21, R17, 0x1, R5, P4 ;  /* 0x0000000111157824 */ /* 0x000fe200020e0605 */
[----:B------:R-:W-:Y:S02]  /*8d3e0*/  SHF.R.S32.HI R16, RZ, 0x1f, R120 ;  /* 0x0000001fff107819 */ /* 0x000fe40000011478 */
[----:B0-----:R-:W-:Y:S02]  /*8d3f0*/  IADD3 R14, P6, R125, R3, RZ ;  /* 0x000000037d0e7210 */ /* 0x001fe40007fde0ff */
[----:B------:R-:W-:Y:S03]  /*8d400*/  STL.64 [R1+0x1478], R20 ;  /* 0x0014781401007387 */ /* 0x000fe60000100a00 */
[----:B------:R-:W-:Y:S01]  /*8d410*/  IMAD.X R15, R17, 0x1, R4, P6 ;  /* 0x00000001110f7824 */ /* 0x000fe200030e0604 */
[----:B------:R-:W-:-:S04]  /*8d420*/  IADD3 R18, P5, R120, R2, RZ ;  /* 0x0000000278127210 */ /* 0x000fc80007fbe0ff */
[----:B------:R0:W-:Y:S01]  /*8d430*/  STL.64 [R1+0x1468], R14 ;  /* 0x0014680e01007387 */ /* 0x0001e20000100a00 */
[----:B------:R-:W-:Y:S01]  /*8d440*/  IMAD.X R19, R16, 0x1, R5, P5 ;  /* 0x0000000110137824 */ /* 0x000fe200028e0605 */
[----:B0-----:R-:W-:Y:S01]  /*8d450*/  IADD3 R14, P6, R120, R3, RZ ;  /* 0x00000003780e7210 */ /* 0x001fe20007fde0ff */
[----:B------:R-:W-:Y:S02]  /*8d460*/  IMAD.MOV.U32 R120, RZ, RZ, R118 ;  /* 0x000000ffff787224 */ /* 0x000fe400078e0076 */
[----:B------:R-:W-:Y:S02]  /*8d470*/  IMAD.MOV.U32 R118, RZ, RZ, R119 ;  /* 0x000000ffff767224 */ /* 0x000fe400078e0077 */
[----:B------:R-:W-:Y:S02]  /*8d480*/  IMAD.MOV.U32 R119, RZ, RZ, R117 ;  /* 0x000000ffff777224 */ /* 0x000fe400078e0075 */
[----:B------:R-:W-:Y:S02]  /*8d490*/  IMAD.MOV.U32 R117, RZ, RZ, R116 ;  /* 0x000000ffff757224 */ /* 0x000fe400078e0074 */
[----:B------:R-:W-:-:S02]  /*8d4a0*/  IMAD.MOV.U32 R116, RZ, RZ, R115 ;  /* 0x000000ffff747224 */ /* 0x000fc400078e0073 */
[----:B------:R-:W-:Y:S02]  /*8d4b0*/  IMAD.MOV.U32 R115, RZ, RZ, R114 ;  /* 0x000000ffff737224 */ /* 0x000fe400078e0072 */
[----:B------:R-:W-:Y:S02]  /*8d4c0*/  IMAD.X R15, R16, 0x1, R4, P6 ;  /* 0x00000001100f7824 */ /* 0x000fe400030e0604 */
[----:B------:R-:W-:Y:S01]  /*8d4d0*/  IMAD.MOV.U32 R114, RZ, RZ, R113 ;  /* 0x000000ffff727224 */ /* 0x000fe200078e0071 */
[----:B------:R0:W-:Y:S01]  /*8d4e0*/  STL.64 [R1+0x1470], R18 ;  /* 0x0014701201007387 */ /* 0x0001e20000100a00 */
[----:B------:R-:W-:Y:S02]  /*8d4f0*/  IMAD.MOV.U32 R113, RZ, RZ, R112 ;  /* 0x000000ffff717224 */ /* 0x000fe400078e0070 */
[----:B------:R-:W-:Y:S01]  /*8d500*/  IMAD.MOV.U32 R112, RZ, RZ, R98 ;  /* 0x000000ffff707224 */ /* 0x000fe200078e0062 */
[----:B------:R-:W-:Y:S01]  /*8d510*/  SHF.R.S32.HI R17, RZ, 0x1f, R124 ;  /* 0x0000001fff117819 */ /* 0x000fe2000001147c */
[----:B------:R-:W4:Y:S01]  /*8d520*/  LDL.LU R98, [R1+0x63c] ;  /* 0x00063c0001627983 */ /* 0x000f220000300800 */
[----:B------:R-:W-:-:S03]  /*8d530*/  IADD3 R20, P4, R124, R2, RZ ;  /* 0x000000027c147210 */ /* 0x000fc60007f9e0ff */
[----:B------:R1:W-:Y:S02]  /*8d540*/  STL.64 [R1+0x1450], R14 ;  /* 0x0014500e01007387 */ /* 0x0003e40000100a00 */
[----:B------:R-:W-:Y:S01]  /*8d550*/  IMAD.X R21, R17, 0x1, R5, P4 ;  /* 0x0000000111157824 */ /* 0x000fe200020e0605 */
[----:B------:R-:W-:Y:S02]  /*8d560*/  SHF.R.S32.HI R16, RZ, 0x1f, R123 ;  /* 0x0000001fff107819 */ /* 0x000fe4000001147b */
[----:B0-----:R-:W-:Y:S02]  /*8d570*/  IADD3 R18, P5, R123, R2, RZ ;  /* 0x000000027b127210 */ /* 0x001fe40007fbe0ff */
[----:B-1----:R-:W-:Y:S01]  /*8d580*/  IADD3 R14, P6, R124, R3, RZ ;  /* 0x000000037c0e7210 */ /* 0x002fe20007fde0ff */
[----:B------:R-:W-:Y:S04]  /*8d590*/  STL.64 [R1+0x14a8], R20 ;  /* 0x0014a81401007387 */ /* 0x000fe80000100a00 */
[----:B------:R-:W-:-:S02]  /*8d5a0*/  IMAD.X R15, R17, 0x1, R4, P6 ;  /* 0x00000001110f7824 */ /* 0x000fc400030e0604 */
[----:B------:R-:W-:-:S03]  /*8d5b0*/  IMAD.X R19, R16, 0x1, R5, P5 ;  /* 0x0000000110137824 */ /* 0x000fc600028e0605 */
[----:B------:R0:W-:Y:S01]  /*8d5c0*/  STL.64 [R1+0x14a0], R14 ;  /* 0x0014a00e01007387 */ /* 0x0001e20000100a00 */
[----:B------:R-:W-:-:S03]  /*8d5d0*/  IADD3 R22, P4, R122, R2, RZ ;  /* 0x000000027a167210 */ /* 0x000fc60007f9e0ff */
[----:B------:R1:W-:Y:S01]  /*8d5e0*/  STL.64 [R1+0x1498], R18 ;  /* 0x0014981201007387 */ /* 0x0003e20000100a00 */
[----:B0-----:R-:W-:Y:S02]  /*8d5f0*/  IADD3 R14, P6, R123, R3, RZ ;  /* 0x000000037b0e7210 */ /* 0x001fe40007fde0ff */
[----:B-1----:R-:W-:-:S03]  /*8d600*/  SHF.R.S32.HI R18, RZ, 0x1f, R122 ;  /* 0x0000001fff127819 */ /* 0x002fc6000001147a */
[----:B------:R-:W-:Y:S01]  /*8d610*/  IMAD.X R15, R16, 0x1, R4, P6 ;  /* 0x00000001100f7824 */ /* 0x000fe200030e0604 */
[----:B------:R-:W-:Y:S01]  /*8d620*/  IADD3 R20, P6, R122, R3, RZ ;  /* 0x000000037a147210 */ /* 0x000fe20007fde0ff */
        /* <DEDUP_REMOVED lines=8> */
[----:B------:R0:W-:Y:S01]  /*8d6b0*/  STL.64 [R1+0x1490], R14 ;  /* 0x0014900e01007387 */ /* 0x0001e20000100a00 */
[----:B------:R-:W-:Y:S02]  /*8d6c0*/  IMAD.MOV.U32 R112, RZ, RZ, R111 ;  /* 0x000000ffff707224 */ /* 0x000fe400078e006f */
[----:B------:R-:W-:Y:S02]  /*8d6d0*/  IMAD.MOV.U32 R111, RZ, RZ, R110 ;  /* 0x000000ffff6f7224 */ /* 0x000fe400078e006e */
[----:B------:R-:W3:Y:S01]  /*8d6e0*/  LDL.LU R110, [R1+0x84c] ;  /* 0x00084c00016e7983 */ /* 0x000ee20000300800 */
[----:B------:R-:W-:-:S02]  /*8d6f0*/  IMAD.X R23, R18, 0x1, R5, P4 ;  /* 0x0000000112177824 */ /* 0x000fc400020e0605 */
[----:B------:R-:W-:Y:S01]  /*8d700*/  IMAD.X R21, R18, 0x1, R4, P6 ;  /* 0x0000000112157824 */ /* 0x000fe200030e0604 */
[----:B------:R-:W-:Y:S02]  /*8d710*/  SHF.R.S32.HI R17, RZ, 0x1f, R121 ;  /* 0x0000001fff117819 */ /* 0x000fe40000011479 */
[----:B------:R-:W-:Y:S01]  /*8d720*/  STL.64 [R1+0x14e0], R22 ;  /* 0x0014e01601007387 */ /* 0x000fe20000100a00 */
[----:B0-----:R-:W-:-:S03]  /*8d730*/  IADD3 R14, P5, R121, R2, RZ ;  /* 0x00000002790e7210 */ /* 0x001fc60007fbe0ff */
        /* <DEDUP_REMOVED lines=11> */
[----:B------:R0:W-:Y:S01]  /*8d7f0*/  STL.64 [R1+0x14d8], R14 ;  /* 0x0014d80e01007387 */ /* 0x0001e20000100a00 */
[----:B------:R-:W-:Y:S02]  /*8d800*/  IMAD.MOV.U32 R112, RZ, RZ, R111 ;  /* 0x000000ffff707224 */ /* 0x000fe400078e006f */
[----:B---3--:R-:W-:-:S02]  /*8d810*/  IMAD.MOV.U32 R111, RZ, RZ, R110 ;  /* 0x000000ffff6f7224 */ /* 0x008fc400078e006e */
[----:B------:R-:W3:Y:S01]  /*8d820*/  LDL.LU R110, [R1+0x848] ;  /* 0x00084800016e7983 */ /* 0x000ee20000300800 */
[----:B------:R-:W-:Y:S02]  /*8d830*/  SHF.R.S32.HI R16, RZ, 0x1f, R121 ;  /* 0x0000001fff107819 */ /* 0x000fe40000011479 */
[C---:B------:R-:W-:Y:S02]  /*8d840*/  IADD3 R18, P5, R121.reuse, R2, RZ ;  /* 0x0000000279127210 */ /* 0x040fe40007fbe0ff */
[----:B0-----:R-:W-:Y:S01]  /*8d850*/  IADD3 R14, P6, R121, R3, RZ ;  /* 0x00000003790e7210 */ /* 0x001fe20007fde0ff */
[----:B------:R-:W-:Y:S02]  /*8d860*/  IMAD.MOV.U32 R121, RZ, RZ, R118 ;  /* 0x000000ffff797224 */ /* 0x000fe400078e0076 */
[----:B------:R-:W-:Y:S02]  /*8d870*/  IMAD.MOV.U32 R118, RZ, RZ, R119 ;  /* 0x000000ffff767224 */ /* 0x000fe400078e0077 */
[----:B------:R-:W-:-:S02]  /*8d880*/  IMAD.X R21, R17, 0x1, R4, P4 ;  /* 0x0000000111157824 */ /* 0x000fc400020e0604 */
[----:B------:R-:W-:Y:S02]  /*8d890*/  IMAD.MOV.U32 R119, RZ, RZ, R117 ;  /* 0x000000ffff777224 */ /* 0x000fe400078e0075 */
[C---:B------:R-:W-:Y:S02]  /*8d8a0*/  IMAD.X R19, R16.reuse, 0x1, R5, P5 ;  /* 0x0000000110137824 */ /* 0x040fe400028e0605 */
[----:B------:R-:W-:Y:S02]  /*8d8b0*/  IMAD.MOV.U32 R117, RZ, RZ, R116 ;  /* 0x000000ffff757224 */ /* 0x000fe400078e0074 */
[----:B------:R-:W-:Y:S02]  /*8d8c0*/  IMAD.X R15, R16, 0x1, R4, P6 ;  /* 0x00000001100f7824 */ /* 0x000fe400030e0604 */
[----:B------:R-:W-:Y:S02]  /*8d8d0*/  IMAD.MOV.U32 R116, RZ, RZ, R115 ;  /* 0x000000ffff747224 */ /* 0x000fe400078e0073 */
[----:B------:R-:W-:Y:S01]  /*8d8e0*/  IMAD.MOV.U32 R115, RZ, RZ, R114 ;  /* 0x000000ffff737224 */ /* 0x000fe200078e0072 */
[----:B------:R0:W-:Y:S01]  /*8d8f0*/  STL.64 [R1+0x14b0], R20 ;  /* 0x0014b01401007387 */ /* 0x0001e20000100a00 */
[----:B------:R-:W-:-:S02]  /*8d900*/  IMAD.MOV.U32 R114, RZ, RZ, R113 ;  /* 0x000000ffff727224 */ /* 0x000fc400078e0071 */
[----:B------:R-:W-:Y:S01]  /*8d910*/  IMAD.MOV.U32 R113, RZ, RZ, R112 ;  /* 0x000000ffff717224 */ /* 0x000fe200078e0070 */
[----:B------:R1:W-:Y:S01]  /*8d920*/  STL.64 [R1+0x1508], R18 ;  /* 0x0015081201007387 */ /* 0x0003e20000100a00 */
[----:B------:R-:W-:-:S03]  /*8d930*/  IMAD.MOV.U32 R112, RZ, RZ, R111 ;  /* 0x000000ffff707224 */ /* 0x000fc600078e006f */
[----:B------:R2:W-:Y:S01]  /*8d940*/  STL.64 [R1+0x1510], R14 ;  /* 0x0015100e01007387 */ /* 0x0005e20000100a00 */
[----:B---3--:R-:W-:-:S03]  /*8d950*/  IMAD.MOV.U32 R111, RZ, RZ, R110 ;  /* 0x000000ffff6f7224 */ /* 0x008fc600078e006e */
[----:B------:R-:W3:Y:S01]  /*8d960*/  LDL.LU R110, [R1+0x82c] ;  /* 0x00082c00016e7983 */ /* 0x000ee20000300800 */
[----:B------:R-:W-:Y:S02]  /*8d970*/  SHF.R.S32.HI R16, RZ, 0x1f, R121 ;  /* 0x0000001fff107819 */ /* 0x000fe40000011479 */
[C---:B0-----:R-:W-:Y:S02]  /*8d980*/  IADD3 R20, P5, R121.reuse, R2, RZ ;  /* 0x0000000279147210 */ /* 0x041fe40007fbe0ff */
[----:B-1----:R-:W-:Y:S01]  /*8d990*/  IADD3 R18, P6, R121, R3, RZ ;  /* 0x0000000379127210 */ /* 0x002fe20007fde0ff */
        /* <DEDUP_REMOVED lines=9> */
[----:B---3--:R-:W-:Y:S02]  /*8da30*/  IMAD.MOV.U32 R111, RZ, RZ, R110 ;  /* 0x000000ffff6f7224 */ /* 0x008fe400078e006e */
[----:B------:R-:W3:Y:S01]  /*8da40*/  LDL.LU R110, [R1+0x840] ;  /* 0x00084000016e7983 */ /* 0x000ee20000300800 */
[--C-:B------:R-:W-:Y:S01]  /*8da50*/  IMAD.X R21, R16, 0x1, R5.reuse, P5 ;  /* 0x0000000110157824 */ /* 0x100fe200028e0605 */
[----:B------:R-:W-:Y:S02]  /*8da60*/  SHF.R.S32.HI R17, RZ, 0x1f, R120 ;  /* 0x0000001fff117819 */ /* 0x000fe40000011478 */
[----:B--2---:R-:W-:Y:S02]  /*8da70*/  IADD3 R14, P4, R120, R2, RZ ;  /* 0x00000002780e7210 */ /* 0x004fe40007f9e0ff */
[----:B------:R0:W-:Y:S01]  /*8da80*/  STL.64 [R1+0x14d0], R20 ;  /* 0x0014d01401007387 */ /* 0x0001e20000100a00 */
[----:B------:R-:W-:Y:S02]  /*8da90*/  IMAD.X R19, R16, 0x1, R4, P6 ;  /* 0x0000000110137824 */ /* 0x000fe400030e0604 */
[----:B------:R-:W-:Y:S01]  /*8daa0*/  IMAD.X R15, R17, 0x1, R5, P4 ;  /* 0x00000001110f7824 */ /* 0x000fe200020e0605 */
[----:B0-----:R-:W-:Y:S01]  /*8dab0*/  IADD3 R20, P5, R120, R3, RZ ;  /* 0x0000000378147210 */ /* 0x001fe20007fbe0ff */
[----:B------:R-:W-:-:S02]  /*8dac0*/  IMAD.MOV.U32 R120, RZ, RZ, R118 ;  /* 0x000000ffff787224 */ /* 0x000fc400078e0076 */
[----:B------:R-:W-:Y:S02]  /*8dad0*/  IMAD.MOV.U32 R118, RZ, RZ, R119 ;  /* 0x000000ffff767224 */ /* 0x000fe400078e0077 */
[----:B------:R-:W-:Y:S02]  /*8dae0*/  IMAD.MOV.U32 R119, RZ, RZ, R117 ;  /* 0x000000ffff777224 */ /* 0x000fe400078e0075 */
[----:B------:R-:W-:Y:S02]  /*8daf0*/  IMAD.MOV.U32 R117, RZ, RZ, R116 ;  /* 0x000000ffff757224 */ /* 0x000fe400078e0074 */
[----:B------:R-:W-:Y:S02]  /*8db00*/  IMAD.MOV.U32 R116, RZ, RZ, R115 ;  /* 0x000000ffff747224 */ /* 0x000fe400078e0073 */
[----:B------:R-:W-:Y:S02]  /*8db10*/  IMAD.MOV.U32 R115, RZ, RZ, R114 ;  /* 0x000000ffff737224 */ /* 0x000fe400078e0072 */
[----:B------:R-:W-:Y:S01]  /*8db20*/  IMAD.MOV.U32 R114, RZ, RZ, R113 ;  /* 0x000000ffff727224 */ /* 0x000fe200078e0071 */
[----:B------:R0:W-:Y:S01]  /*8db30*/  STL.64 [R1+0x1500], R18 ;  /* 0x0015001201007387 */ /* 0x0001e20000100a00 */
[----:B------:R-:W-:-:S02]  /*8db40*/  IMAD.MOV.U32 R113, RZ, RZ, R112 ;  /* 0x000000ffff717224 */ /* 0x000fc400078e0070 */
[----:B------:R-:W-:Y:S01]  /*8db50*/  IMAD.MOV.U32 R112, RZ, RZ, R111 ;  /* 0x000000ffff707224 */ /* 0x000fe200078e006f */
[----:B------:R1:W-:Y:S01]  /*8db60*/  STL.64 [R1+0x1548], R14 ;  /* 0x0015480e01007387 */ /* 0x0003e20000100a00 */
[----:B---3--:R-:W-:-:S03]  /*8db70*/  IMAD.MOV.U32 R111, RZ, RZ, R110 ;  /* 0x000000ffff6f7224 */ /* 0x008fc600078e006e */
[----:B------:R-:W2:Y:S01]  /*8db80*/  LDL.LU R110, [R1+0x83c] ;  /* 0x00083c00016e7983 */ /* 0x000ea20000300800 */
[----:B------:R-:W-:Y:S02]  /*8db90*/  SHF.R.S32.HI R16, RZ, 0x1f, R120 ;  /* 0x0000001fff107819 */ /* 0x000fe40000011478 */
[C---:B0-----:R-:W-:Y:S02]  /*8dba0*/  IADD3 R18, P4, R120.reuse, R2, RZ ;  /* 0x0000000278127210 */ /* 0x041fe40007f9e0ff */
[----:B-1----:R-:W-:Y:S01]  /*8dbb0*/  IADD3 R14, P6, R120, R3, RZ ;  /* 0x00000003780e7210 */ /* 0x002fe20007fde0ff */
[----:B------:R-:W-:Y:S02]  /*8dbc0*/  IMAD.MOV.U32 R120, RZ, RZ, R118 ;  /* 0x000000ffff787224 */ /* 0x000fe400078e0076 */
[----:B------:R-:W-:Y:S02]  /*8dbd0*/  IMAD.MOV.U32 R118, RZ, RZ, R119 ;  /* 0x000000ffff767224 */ /* 0x000fe400078e0077 */
[----:B------:R-:W-:-:S02]  /*8dbe0*/  IMAD.MOV.U32 R119, RZ, RZ, R117 ;  /* 0x000000ffff777224 */ /* 0x000fc400078e0075 */
[----:B------:R-:W-:Y:S02]  /*8dbf0*/  IMAD.MOV.U32 R117, RZ, RZ, R116 ;  /* 0x000000ffff757224 */ /* 0x000fe400078e0074 */
[----:B------:R-:W-:Y:S02]  /*8dc00*/  IMAD.X R21, R17, 0x1, R4, P5 ;  /* 0x0000000111157824 */ /* 0x000fe400028e0604 */
[----:B------:R-:W-:Y:S02]  /*8dc10*/  IMAD.MOV.U32 R116, RZ, RZ, R115 ;  /* 0x000000ffff747224 */ /* 0x000fe400078e0073 */
[C---:B------:R-:W-:Y:S02]  /*8dc20*/  IMAD.X R19, R16.reuse, 0x1, R5, P4 ;  /* 0x0000000110137824 */ /* 0x040fe400020e0605 */
[----:B------:R-:W-:Y:S02]  /*8dc30*/  IMAD.MOV.U32 R115, RZ, RZ, R114 ;  /* 0x000000ffff737224 */ /* 0x000fe400078e0072 */
[----:B------:R-:W-:-:S02]  /*8dc40*/  IMAD.X R15, R16, 0x1, R4, P6 ;  /* 0x00000001100f7824 */ /* 0x000fc400030e0604 */
[----:B------:R-:W-:Y:S02]  /*8dc50*/  IMAD.MOV.U32 R114, RZ, RZ, R113 ;  /* 0x000000ffff727224 */ /* 0x000fe400078e0071 */
[----:B------:R-:W-:Y:S01]  /*8dc60*/  IMAD.MOV.U32 R113, RZ, RZ, R112 ;  /* 0x000000ffff717224 */ /* 0x000fe200078e0070 */
[----:B------:R0:W-:Y:S01]  /*8dc70*/  STL.64 [R1+0x1530], R20 ;  /* 0x0015301401007387 */ /* 0x0001e20000100a00 */
[----:B------:R-:W-:-:S03]  /*8dc80*/  IMAD.MOV.U32 R112, RZ, RZ, R111 ;  /* 0x000000ffff707224 */ /* 0x000fc600078e006f */
[----:B------:R1:W-:Y:S04]  /*8dc90*/  STL.64 [R1+0x1540], R18 ;  /* 0x0015401201007387 */ /* 0x0003e80000100a00 */
[----:B------:R3:W-:Y:S01]  /*8dca0*/  STL.64 [R1+0x1528], R14 ;  /* 0x0015280e01007387 */ /* 0x0007e20000100a00 */
[----:B--2---:R-:W-:Y:S02]  /*8dcb0*/  IMAD.MOV.U32 R111, RZ, RZ, R110 ;  /* 0x000000ffff6f7224 */ /* 0x004fe400078e006e */
[----:B------:R-:W-:Y:S02]  /*8dcc0*/  IMAD.MOV.U32 R110, RZ, RZ, R109 ;  /* 0x000000ffff6e7224 */ /* 0x000fe400078e006d */
[----:B------:R-:W-:Y:S02]  /*8dcd0*/  IMAD.MOV.U32 R109, RZ, RZ, R107 ;  /* 0x000000ffff6d7224 */ /* 0x000fe400078e006b */
[----:B------:R-:W2:Y:S01]  /*8dce0*/  LDL.LU R107, [R1+0x81c] ;  /* 0x00081c00016b7983 */ /* 0x000ea20000300800 */
[----:B------:R-:W-:-:S02]  /*8dcf0*/  SHF.R.S32.HI R16, RZ, 0x1f, R120 ;  /* 0x0000001fff107819 */ /* 0x000fc40000011478 */
[C---:B0-----:R-:W-:Y:S02]  /*8dd00*/  IADD3 R20, P5, R120.reuse, R2, RZ ;  /* 0x0000000278147210 */ /* 0x041fe40007fbe0ff */
[----:B-1----:R-:W-:Y:S01]  /*8dd10*/  IADD3 R18, P6, R120, R3, RZ ;  /* 0x0000000378127210 */ /* 0x002fe20007fde0ff */
        /* <DEDUP_REMOVED lines=10> */
[----:B--2---:R-:W-:-:S02]  /*8ddc0*/  IMAD.MOV.U32 R109, RZ, RZ, R107 ;  /* 0x000000ffff6d7224 */ /* 0x004fc400078e006b */
[----:B------:R-:W2:Y:S01]  /*8ddd0*/  LDL.LU R107, [R1+0x834] ;  /* 0x00083400016b7983 */ /* 0x000ea20000300800 */
[--C-:B------:R-:W-:Y:S01]  /*8dde0*/  IMAD.X R21, R16, 0x1, R5.reuse, P5 ;  /* 0x0000000110157824 */ /* 0x100fe200028e0605 */
[----:B------:R-:W-:Y:S02]  /*8ddf0*/  SHF.R.S32.HI R17, RZ, 0x1f, R122 ;  /* 0x0000001fff117819 */ /* 0x000fe4000001147a */
[----:B---3--:R-:W-:Y:S02]  /*8de00*/  IADD3 R14, P4, R122, R2, RZ ;  /* 0x000000027a0e7210 */ /* 0x008fe40007f9e0ff */
        /* <DEDUP_REMOVED lines=15> */
[----:B--2---:R-:W-:-:S03]  /*8df00*/  IMAD.MOV.U32 R109, RZ, RZ, R107 ;  /* 0x000000ffff6d7224 */ /* 0x004fc600078e006b */
[----:B------:R-:W2:Y:S01]  /*8df10*/  LDL.LU R107, [R1+0x830] ;  /* 0x00083000016b7983 */ /* 0x000ea20000300800 */
[----:B------:R-:W-:Y:S02]  /*8df20*/  SHF.R.S32.HI R16, RZ, 0x1f, R122 ;  /* 0x0000001fff107819 */ /* 0x000fe4000001147a */
[C---:B0-----:R-:W-:Y:S01]  /*8df30*/  IADD3 R18, P4, R122.reuse, R2, RZ ;  /* 0x000000027a127210 */ /* 0x041fe20007f9e0ff */
[----:B------:R-:W-:Y:S01]  /*8df40*/  IMAD.X R21, R17, 0x1, R4, P5 ;  /* 0x0000000111157824 */ /* 0x000fe200028e0604 */
[----:B-1----:R-:W-:Y:S01]  /*8df50*/  IADD3 R14, P6, R122, R3, RZ ;  /* 0x000000037a0e7210 */ /* 0x002fe20007fde0ff */
[----:B------:R-:W-:Y:S02]  /*8df60*/  IMAD.MOV.U32 R122, RZ, RZ, R118 ;  /* 0x000000ffff7a7224 */ /* 0x000fe400078e0076 */
[----:B------:R-:W-:Y:S01]  /*8df70*/  IMAD.X R19, R16, 0x1, R5, P4 ;  /* 0x0000000110137824 */ /* 0x000fe200020e0605 */
[----:B------:R0:W-:Y:S01]  /*8df80*/  STL.64 [R1+0x14f8], R20 ;  /* 0x0014f81401007387 */ /* 0x0001e20000100a00 */
[----:B------:R-:W-:-:S02]  /*8df90*/  IMAD.MOV.U32 R118, RZ, RZ, R119 ;  /* 0x000000ffff767224 */ /* 0x000fc400078e0077 */
[----:B------:R-:W-:Y:S01]  /*8dfa0*/  IMAD.MOV.U32 R119, RZ, RZ, R117 ;  /* 0x000000ffff777224 */ /* 0x000fe200078e0075 */
[----:B------:R1:W-:Y:S01]  /*8dfb0*/  STL.64 [R1+0x13c8], R18 ;  /* 0x0013c81201007387 */ /* 0x0003e20000100a00 */
[----:B------:R-:W-:Y:S01]  /*8dfc0*/  IMAD.X R15, R16, 0x1, R4, P6 ;  /* 0x00000001100f7824 */ /* 0x000fe200030e0604 */
[----:B------:R-:W-:Y:S01]  /*8dfd0*/  SHF.R.S32.HI R16, RZ, 0x1f, R122 ;  /* 0x0000001fff107819 */ /* 0x000fe2000001147a */
[----:B------:R-:W-:Y:S02]  /*8dfe0*/  IMAD.MOV.U32 R117, RZ, RZ, R116 ;  /* 0x000000ffff757224 */ /* 0x000fe400078e0074 */
[----:B------:R-:W-:Y:S02]  /*8dff0*/  IMAD.MOV.U32 R116, RZ, RZ, R115 ;  /* 0x000000ffff747224 */ /* 0x000fe400078e0073 */
[----:B------:R-:W-:Y:S01]  /*8e000*/  IMAD.MOV.U32 R115, RZ, RZ, R114 ;  /* 0x000000ffff737224 */ /* 0x000fe200078e0072 */
[C---:B0-----:R-:W-:Y:S01]  /*8e010*/  IADD3 R20, P5, R122.reuse, R2, RZ ;  /* 0x000000027a147210 */ /* 0x041fe20007fbe0ff */
[----:B------:R-:W-:Y:S01]  /*8e020*/  IMAD.MOV.U32 R114, RZ, RZ, R113 ;  /* 0x000000ffff727224 */ /* 0x000fe200078e0071 */
[----:B-1----:R-:W-:Y:S01]  /*8e030*/  IADD3 R18, P6, R122, R3, RZ ;  /* 0x000000037a127210 */ /* 0x002fe20007fde0ff */
        /* <DEDUP_REMOVED lines=9> */
[C---:B------:R-:W-:Y:S01]  /*8e0d0*/  IMAD.X R21, R16.reuse, 0x1, R5, P5 ;  /* 0x0000000110157824 */ /* 0x040fe200028e0605 */
[----:B------:R0:W-:Y:S01]  /*8e0e0*/  STL.64 [R1+0x1320], R14 ;  /* 0x0013200e01007387 */ /* 0x0001e20000100a00 */
[----:B------:R-:W-:Y:S01]  /*8e0f0*/  IMAD.MOV.U32 R113, RZ, RZ, R112 ;  /* 0x000000ffff717224 */ /* 0x000fe200078e0070 */
[----:B------:R-:W-:Y:S01]  /*8e100*/  SHF.R.S32.HI R17, RZ, 0x1f, R121 ;  /* 0x0000001fff117819 */ /* 0x000fe20000011479 */
[----:B------:R-:W-:Y:S01]  /*8e110*/  IMAD.X R19, R16, 0x1, R4, P6 ;  /* 0x0000000110137824 */ /* 0x000fe200030e0604 */
[----:B0-----:R-:W-:-:S05]  /*8e120*/  IADD3 R14, P4, R121, R2, RZ ;  /* 0x00000002790e7210 */ /* 0x001fca0007f9e0ff */
[----:B------:R-:W-:Y:S02]  /*8e130*/  IMAD.X R15, R17, 0x1, R5, P4 ;  /* 0x00000001110f7824 */ /* 0x000fe400020e0605 */
[----:B--2---:R-:W-:Y:S02]  /*8e140*/  IMAD.MOV.U32 R109, RZ, RZ, R107 ;  /* 0x000000ffff6d7224 */ /* 0x004fe400078e006b */
[----:B------:R-:W-:Y:S02]  /*8e150*/  IMAD.MOV.U32 R107, RZ, RZ, R90 ;  /* 0x000000ffff6b7224 */ /* 0x000fe400078e005a */
[----:B------:R-:W-:Y:S01]  /*8e160*/  IMAD.MOV.U32 R112, RZ, RZ, R109 ;  /* 0x000000ffff707224 */ /* 0x000fe200078e006d */
[----:B------:R-:W2:Y:S01]  /*8e170*/  LDL.LU R90, [R1+0x654] ;  /* 0x00065400015a7983 */ /* 0x000ea20000300800 */
[----:B----4-:R-:W-:-:S03]  /*8e180*/  IMAD.MOV.U32 R109, RZ, RZ, R100 ;  /* 0x000000ffff6d7224 */ /* 0x010fc600078e0064 */
[----:B------:R-:W3:Y:S04]  /*8e190*/  LDL.LU R100, [R1+0x640] ;  /* 0x0006400001647983 */ /* 0x000ee80000300800 */
[----:B------:R0:W-:Y:S04]  /*8e1a0*/  STL.64 [R1+0x12b0], R20 ;  /* 0x0012b01401007387 */ /* 0x0001e80000100a00 */
[----:B------:R1:W-:Y:S01]  /*8e1b0*/  STL.64 [R1+0x11b8], R18 ;  /* 0x0011b81201007387 */ /* 0x0003e20000100a00 */
[----:B0-----:R-:W-:Y:S01]  /*8e1c0*/  IADD3 R20, P5, R121, R3, RZ ;  /* 0x0000000379147210 */ /* 0x001fe20007fbe0ff */
[----:B------:R-:W-:-:S02]  /*8e1d0*/  IMAD.MOV.U32 R121, RZ, RZ, R118 ;  /* 0x000000ffff797224 */ /* 0x000fc400078e0076 */
[----:B------:R-:W-:Y:S02]  /*8e1e0*/  IMAD.MOV.U32 R118, RZ, RZ, R119 ;  /* 0x000000ffff767224 */ /* 0x000fe400078e0077 */
[----:B------:R-:W-:Y:S01]  /*8e1f0*/  IMAD.MOV.U32 R119, RZ, RZ, R117 ;  /* 0x000000ffff777224 */ /* 0x000fe200078e0075 */
[----:B------:R-:W-:Y:S01]  /*8e200*/  SHF.R.S32.HI R16, RZ, 0x1f, R121 ;  /* 0x0000001fff107819 */ /* 0x000fe20000011479 */
[----:B------:R-:W-:Y:S01]  /*8e210*/  IMAD.MOV.U32 R117, RZ, RZ, R116 ;  /* 0x000000ffff757224 */ /* 0x000fe200078e0074 */
[----:B-1----:R-:W-:Y:S01]  /*8e220*/  IADD3 R18, P4, R121, R2, RZ ;  /* 0x0000000279127210 */ /* 0x002fe20007f9e0ff */
[----:B------:R-:W-:Y:S01]  /*8e230*/  IMAD.MOV.U32 R116, RZ, RZ, R115 ;  /* 0x000000ffff747224 */ /* 0x000fe200078e0073 */
[----:B------:R0:W-:Y:S01]  /*8e240*/  STL.64 [R1+0x1148], R14 ;  /* 0x0011480e01007387 */ /* 0x0001e20000100a00 */
[----:B------:R-:W-:Y:S02]  /*8e250*/  IMAD.MOV.U32 R115, RZ, RZ, R114 ;  /* 0x000000ffff737224 */ /* 0x000fe400078e0072 */
[----:B------:R-:W-:-:S02]  /*8e260*/  IMAD.MOV.U32 R114, RZ, RZ, R113 ;  /* 0x000000ffff727224 */ /* 0x000fc400078e0071 */
[----:B------:R-:W-:Y:S02]  /*8e270*/  IMAD.X R21, R17, 0x1, R4, P5 ;  /* 0x0000000111157824 */ /* 0x000fe400028e0604 */
[----:B------:R-:W-:Y:S02]  /*8e280*/  IMAD.MOV.U32 R113, RZ, RZ, R112 ;  /* 0x000000ffff717224 */ /* 0x000fe400078e0070 */
[----:B------:R-:W-:Y:S02]  /*8e290*/  IMAD.X R19, R16, 0x1, R5, P4 ;  /* 0x0000000110137824 */ /* 0x000fe400020e0605 */
[----:B------:R-:W-:Y:S01]  /*8e2a0*/  IMAD.MOV.U32 R112, RZ, RZ, R109 ;  /* 0x000000ffff707224 */ /* 0x000fe200078e006d */
[----:B0-----:R-:W-:Y:S01]  /*8e2b0*/  IADD3 R14, P6, R121, R3, RZ ;  /* 0x00000003790e7210 */ /* 0x001fe20007fde0ff */
[----:B------:R-:W-:Y:S02]  /*8e2c0*/  IMAD.MOV.U32 R121, RZ, RZ, R118 ;  /* 0x000000ffff797224 */ /* 0x000fe400078e0076 */
[----:B------:R-:W-:-:S02]  /*8e2d0*/  IMAD.MOV.U32 R109, RZ, RZ, R101 ;  /* 0x000000ffff6d7224 */ /* 0x000fc400078e0065 */
[----:B------:R-:W-:Y:S01]  /*8e2e0*/  IMAD.MOV.U32 R118, RZ, RZ, R119 ;  /* 0x000000ffff767224 */ /* 0x000fe200078e0077 */
[----:B------:R-:W4:Y:S01]  /*8e2f0*/  LDL.LU R101, [R1+0x658] ;  /* 0x0006580001657983 */ /* 0x000f220000300800 */
[----:B------:R-:W-:Y:S02]  /*8e300*/  IMAD.MOV.U32 R119, RZ, RZ, R117 ;  /* 0x000000ffff777224 */ /* 0x000fe400078e0075 */
[----:B------:R-:W-:Y:S01]  /*8e310*/  IMAD.MOV.U32 R117, RZ, RZ, R116 ;  /* 0x000000ffff757224 */ /* 0x000fe200078e0074 */
[----:B------:R0:W-:Y:S01]  /*8e320*/  STL.64 [R1+0x1060], R20 ;  /* 0x0010601401007387 */ /* 0x0001e20000100a00 */
[----:B------:R-:W-:Y:S01]  /*8e330*/  IMAD.X R15, R16, 0x1, R4, P6 ;  /* 0x00000001100f7824 */ /* 0x000fe200030e0604 */
[----:B------:R-:W-:Y:S01]  /*8e340*/  SHF.R.S32.HI R16, RZ, 0x1f, R121 ;  /* 0x0000001fff107819 */ /* 0x000fe20000011479 */
[----:B------:R-:W-:Y:S01]  /*8e350*/  IMAD.MOV.U32 R116, RZ, RZ, R115 ;  /* 0x000000ffff747224 */ /* 0x000fe200078e0073 */
[----:B------:R1:W-:Y:S01]  /*8e360*/  STL.64 [R1+0xfb8], R18 ;  /* 0x000fb81201007387 */ /* 0x0003e20000100a00 */
[----:B------:R-:W-:-:S02]  /*8e370*/  IMAD.MOV.U32 R115, RZ, RZ, R114 ;  /* 0x000000ffff737224 */ /* 0x000fc400078e0072 */
[----:B------:R-:W-:Y:S02]  /*8e380*/  IMAD.MOV.U32 R114, RZ, RZ, R113 ;  /* 0x000000ffff727224 */ /* 0x000fe400078e0071 */
[----:B------:R-:W-:Y:S01]  /*8e390*/  IMAD.MOV.U32 R113, RZ, RZ, R112 ;  /* 0x000000ffff717224 */ /* 0x000fe200078e0070 */
[C---:B0-----:R-:W-:Y:S01]  /*8e3a0*/  IADD3 R20, P5, R121.reuse, R2, RZ ;  /* 0x0000000279147210 */ /* 0x041fe20007fbe0ff */
[----:B------:R-:W-:Y:S01]  /*8e3b0*/  IMAD.MOV.U32 R112, RZ, RZ, R109 ;  /* 0x000000ffff707224 */ /* 0x000fe200078e006d */
        /* <DEDUP_REMOVED lines=11> */
[C---:B------:R-:W-:Y:S01]  /*8e470*/  IMAD.X R21, R16.reuse, 0x1, R5, P5 ;  /* 0x0000000110157824 */ /* 0x040fe200028e0605 */
[----:B------:R0:W-:Y:S01]  /*8e480*/  STL.64 [R1+0xef0], R14 ;  /* 0x000ef00e01007387 */ /* 0x0001e20000100a00 */
[----:B------:R-:W-:Y:S02]  /*8e490*/  IMAD.MOV.U32 R112, RZ, RZ, R105 ;  /* 0x000000ffff707224 */ /* 0x000fe400078e0069 */
[----:B------:R-:W-:Y:S01]  /*8e4a0*/  IMAD.MOV.U32 R105, RZ, RZ, R104 ;  /* 0x000000ffff697224 */ /* 0x000fe200078e0068 */
[----:B------:R-:W4:Y:S01]  /*8e4b0*/  LDL.LU R102, [R1+0x8f4] ;  /* 0x0008f40001667983 */ /* 0x000f220000300800 */
[----:B------:R-:W-:Y:S01]  /*8e4c0*/  IMAD.MOV.U32 R104, RZ, RZ, R103 ;  /* 0x000000ffff687224 */ /* 0x000fe200078e0067 */
[----:B------:R-:W-:Y:S02]  /*8e4d0*/  SHF.R.S32.HI R17, RZ, 0x1f, R120 ;  /* 0x0000001fff117819 */ /* 0x000fe40000011478 */
[----:B------:R-:W4:Y:S01]  /*8e4e0*/  LDL.LU R103, [R1+0x648] ;  /* 0x0006480001677983 */ /* 0x000f220000300800 */
[----:B------:R-:W-:-:S03]  /*8e4f0*/  IMAD.X R19, R16, 0x1, R4, P6 ;  /* 0x0000000110137824 */ /* 0x000fc600030e0604 */
[----:B------:R1:W-:Y:S01]  /*8e500*/  STL.64 [R1+0xe28], R20 ;  /* 0x000e281401007387 */ /* 0x0003e20000100a00 */
[----:B0-----:R-:W-:-:S03]  /*8e510*/  IADD3 R14, P4, R120, R2, RZ ;  /* 0x00000002780e7210 */ /* 0x001fc60007f9e0ff */
[----:B------:R0:W-:Y:S02]  /*8e520*/  STL.64 [R1+0xda0], R18 ;  /* 0x000da01201007387 */ /* 0x0001e40000100a00 */
[----:B------:R-:W-:Y:S01]  /*8e530*/  IMAD.X R15, R17, 0x1, R5, P4 ;  /* 0x00000001110f7824 */ /* 0x000fe200020e0605 */
[----:B-1----:R-:W-:Y:S01]  /*8e540*/  IADD3 R20, P5, R120, R3, RZ ;  /* 0x0000000378147210 */ /* 0x002fe20007fbe0ff */
[----:B------:R-:W-:Y:S02]  /*8e550*/  IMAD.MOV.U32 R120, RZ, RZ, R118 ;  /* 0x000000ffff787224 */ /* 0x000fe400078e0076 */
[----:B------:R-:W-:Y:S02]  /*8e560*/  IMAD.MOV.U32 R118, RZ, RZ, R119 ;  /* 0x000000ffff767224 */ /* 0x000fe400078e0077 */
[----:B------:R-:W-:Y:S01]  /*8e570*/  IMAD.MOV.U32 R119, RZ, RZ, R117 ;  /* 0x000000ffff777224 */ /* 0x000fe200078e0075 */
[----:B------:R-:W-:Y:S01]  /*8e580*/  SHF.R.S32.HI R16, RZ, 0x1f, R120 ;  /* 0x0000001fff107819 */ /* 0x000fe20000011478 */
[----:B------:R-:W-:Y:S01]  /*8e590*/  IMAD.MOV.U32 R117, RZ, RZ, R116 ;  /* 0x000000ffff757224 */ /* 0x000fe200078e0074 */
[----:B0-----:R-:W-:Y:S01]  /*8e5a0*/  IADD3 R18, P4, R120, R2, RZ ;  /* 0x0000000278127210 */ /* 0x001fe20007f9e0ff */
[----:B------:R-:W-:-:S02]  /*8e5b0*/  IMAD.MOV.U32 R116, RZ, RZ, R115 ;  /* 0x000000ffff747224 */ /* 0x000fc400078e0073 */
[----:B------:R-:W-:Y:S01]  /*8e5c0*/  IMAD.MOV.U32 R115, RZ, RZ, R114 ;  /* 0x000000ffff737224 */ /* 0x000fe200078e0072 */
[----:B------:R0:W-:Y:S01]  /*8e5d0*/  STL.64 [R1+0xd88], R14 ;  /* 0x000d880e01007387 */ /* 0x0001e20000100a00 */
[----:B------:R-:W-:Y:S02]  /*8e5e0*/  IMAD.MOV.U32 R114, RZ, RZ, R113 ;  /* 0x000000ffff727224 */ /* 0x000fe400078e0071 */
[----:B------:R-:W-:Y:S02]  /*8e5f0*/  IMAD.MOV.U32 R113, RZ, RZ, R112 ;  /* 0x000000ffff717224 */ /* 0x000fe400078e0070 */
[----:B------:R-:W-:Y:S02]  /*8e600*/  IMAD.X R21, R17, 0x1, R4, P5 ;  /* 0x0000000111157824 */ /* 0x000fe400028e0604 */
[----:B------:R-:W-:Y:S02]  /*8e610*/  IMAD.MOV.U32 R112, RZ, RZ, R104 ;  /* 0x000000ffff707224 */ /* 0x000fe400078e0068 */
[----:B------:R-:W-:-:S02]  /*8e620*/  IMAD.X R19, R16, 0x1, R5, P4 ;  /* 0x0000000110137824 */ /* 0x000fc400020e0605 */
[----:B------:R-:W-:Y:S01]  /*8e630*/  IMAD.MOV.U32 R104, RZ, RZ, R96 ;  /* 0x000000ffff687224 */ /* 0x000fe200078e0060 */
[----:B0-----:R-:W-:Y:S01]  /*8e640*/  IADD3 R14, P6, R120, R3, RZ ;  /* 0x00000003780e7210 */ /* 0x001fe20007fde0ff */
[----:B------:R-:W-:Y:S02]  /*8e650*/  IMAD.MOV.U32 R120, RZ, RZ, R118 ;  /* 0x000000ffff787224 */ /* 0x000fe400078e0076 */
[----:B------:R-:W-:Y:S02]  /*8e660*/  IMAD.MOV.U32 R96, RZ, RZ, R95 ;  /* 0x000000ffff607224 */ /* 0x000fe400078e005f */
        /* <DEDUP_REMOVED lines=23> */
[----:B------:R-:W-:-:S02]  /*8e7e0*/  IMAD.MOV.U32 R114, RZ, RZ, R113 ;  /* 0x000000ffff727224 */ /* 0x000fc400078e0071 */
[----:B------:R-:W-:Y:S02]  /*8e7f0*/  IMAD.MOV.U32 R94, RZ, RZ, R93 ;  /* 0x000000ffff5e7224 */ /* 0x000fe400078e005d */
[----:B------:R-:W-:Y:S01]  /*8e800*/  IMAD.MOV.U32 R113, RZ, RZ, R112 ;  /* 0x000000ffff717224 */ /* 0x000fe200078e0070 */
[----:B------:R-:W4:Y:S01]  /*8e810*/  LDL.LU R93, [R1+0x418] ;  /* 0x00041800015d7983 */ /* 0x000f220000300800 */
[----:B------:R-:W-:-:S03]  /*8e820*/  IMAD.MOV.U32 R112, RZ, RZ, R111 ;  /* 0x000000ffff707224 */ /* 0x000fc600078e006f */
[----:B------:R-:W2:Y:S01]  /*8e830*/  LDL.LU R111, [R1+0x800] ;  /* 0x00080000016f7983 */ /* 0x000ea20000300800 */
[--C-:B------:R-:W-:Y:S01]  /*8e840*/  IMAD.X R21, R16, 0x1, R5.reuse, P5 ;  /* 0x0000000110157824 */ /* 0x100fe200028e0605 */
[----:B------:R-:W-:Y:S02]  /*8e850*/  SHF.R.S32.HI R17, RZ, 0x1f, R122 ;  /* 0x0000001fff117819 */ /* 0x000fe4000001147a */
[----:B0-----:R-:W-:Y:S02]  /*8e860*/  IADD3 R14, P4, R122, R2, RZ ;  /* 0x000000027a0e7210 */ /* 0x001fe40007f9e0ff */
        /* <DEDUP_REMOVED lines=17> */
[C---:B0-----:R-:W-:Y:S02]  /*8e980*/  IADD3 R18, P4, R122.reuse, R2, RZ ;  /* 0x000000027a127210 */ /* 0x041fe40007f9e0ff */
[----:B-1----:R-:W-:Y:S01]  /*8e990*/  IADD3 R14, P6, R122, R3, RZ ;  /* 0x000000037a0e7210 */ /* 0x002fe20007fde0ff */
[----:B------:R-:W-:Y:S02]  /*8e9a0*/  IMAD.MOV.U32 R122, RZ, RZ, R118 ;  /* 0x000000ffff7a7224 */ /* 0x000fe400078e0076 */
[----:B------:R-:W-:Y:S02]  /*8e9b0*/  IMAD.X R21, R17, 0x1, R4, P5 ;  /* 0x0000000111157824 */ /* 0x000fe400028e0604 */
[----:B------:R-:W-:-:S02]  /*8e9c0*/  IMAD.MOV.U32 R118, RZ, RZ, R119 ;  /* 0x000000ffff767224 */ /* 0x000fc400078e0077 */
        /* <DEDUP_REMOVED lines=11> */
[----:B--2---:R-:W-:-:S03]  /*8ea80*/  IMAD.MOV.U32 R112, RZ, RZ, R111 ;  /* 0x000000ffff707224 */ /* 0x004fc600078e006f */
[----:B------:R-:W2:Y:S01]  /*8ea90*/  LDL.LU R111, [R1+0x608] ;  /* 0x00060800016f7983 */ /* 0x000ea20000300800 */
[----:B------:R-:W-:Y:S02]  /*8eaa0*/  SHF.R.S32.HI R16, RZ, 0x1f, R122 ;  /* 0x0000001fff107819 */ /* 0x000fe4000001147a */
[CC--:B0-----:R-:W-:Y:S02]  /*8eab0*/  IADD3 R20, P5, R122.reuse, R2.reuse, RZ ;  /* 0x000000027a147210 */ /* 0x0c1fe40007fbe0ff */
[----:B-1----:R-:W-:Y:S02]  /*8eac0*/  IADD3 R18, P6, R122, R3, RZ ;  /* 0x000000037a127210 */ /* 0x002fe40007fde0ff */
[----:B------:R-:W-:Y:S01]  /*8ead0*/  SHF.R.S32.HI R17, RZ, 0x1f, R121 ;  /* 0x0000001fff117819 */ /* 0x000fe20000011479 */
[C---:B------:R-:W-:Y:S01]  /*8eae0*/  IMAD.X R21, R16.reuse, 0x1, R5, P5 ;  /* 0x0000000110157824 */ /* 0x040fe200028e0605 */
[----:B---3--:R-:W-:Y:S01]  /*8eaf0*/  IADD3 R14, P4, R121, R2, RZ ;  /* 0x00000002790e7210 */ /* 0x008fe20007f9e0ff */
[----:B------:R-:W-:-:S03]  /*8eb00*/  IMAD.X R19, R16, 0x1, R4, P6 ;  /* 0x0000000110137824 */ /* 0x000fc600030e0604 */
[----:B------:R0:W-:Y:S01]  /*8eb10*/  STL.64 [R1+0x940], R20 ;  /* 0x0009401401007387 */ /* 0x0001e20000100a00 */
[----:B------:R-:W-:-:S03]  /*8eb20*/  IMAD.X R15, R17, 0x1, R5, P4 ;  /* 0x00000001110f7824 */ /* 0x000fc600020e0605 */
[----:B------:R1:W-:Y:S01]  /*8eb30*/  STL.64 [R1+0x938], R18 ;  /* 0x0009381201007387 */ /* 0x0003e20000100a00 */
[----:B0-----:R-:W-:Y:S01]  /*8eb40*/  IADD3 R20, P5, R121, R3, RZ ;  /* 0x0000000379147210 */ /* 0x001fe20007fbe0ff */
[----:B------:R-:W-:Y:S02]  /*8eb50*/  IMAD.MOV.U32 R121, RZ, RZ, R118 ;  /* 0x000000ffff797224 */ /* 0x000fe400078e0076 */
[----:B------:R-:W-:Y:S02]  /*8eb60*/  IMAD.MOV.U32 R118, RZ, RZ, R119 ;  /* 0x000000ffff767224 */ /* 0x000fe400078e0077 */
[----:B------:R-:W-:Y:S01]  /*8eb70*/  IMAD.MOV.U32 R119, RZ, RZ, R117 ;  /* 0x000000ffff777224 */ /* 0x000fe200078e0075 */
[----:B------:R0:W-:Y:S01]  /*8eb80*/  STL.64 [R1+0x930], R14 ;  /* 0x0009300e01007387 */ /* 0x0001e20000100a00 */
[----:B------:R-:W-:Y:S01]  /*8eb90*/  IMAD.MOV.U32 R117, RZ, RZ, R116 ;  /* 0x000000ffff757224 */ /* 0x000fe200078e0074 */
[----:B------:R-:W-:Y:S01]  /*8eba0*/  SHF.R.S32.HI R16, RZ, 0x1f, R121 ;  /* 0x0000001fff107819 */ /* 0x000fe20000011479 */
[----:B------:R-:W-:Y:S01]  /*8ebb0*/  IMAD.MOV.U32 R116, RZ, RZ, R115 ;  /* 0x000000ffff747224 */ /* 0x000fe200078e0073 */
[----:B-1----:R-:W-:Y:S01]  /*8ebc0*/  IADD3 R18, P4, R121, R2, RZ ;  /* 0x0000000279127210 */ /* 0x002fe20007f9e0ff */
[----:B------:R-:W-:-:S02]  /*8ebd0*/  IMAD.MOV.U32 R115, RZ, RZ, R114 ;  /* 0x000000ffff737224 */ /* 0x000fc400078e0072 */
[----:B------:R-:W-:Y:S02]  /*8ebe0*/  IMAD.MOV.U32 R114, RZ, RZ, R113 ;  /* 0x000000ffff727224 */ /* 0x000fe400078e0071 */
[----:B------:R-:W-:Y:S01]  /*8ebf0*/  IMAD.MOV.U32 R113, RZ, RZ, R112 ;  /* 0x000000ffff717224 */ /* 0x000fe200078e0070 */
[----:B0-----:R-:W-:Y:S01]  /*8ec00*/  IADD3 R14, P6, R121, R3, RZ ;  /* 0x00000003790e7210 */ /* 0x001fe20007fde0ff */
[----:B------:R-:W-:Y:S02]  /*8ec10*/  IMAD.MOV.U32 R121, RZ, RZ, R118 ;  /* 0x000000ffff797224 */ /* 0x000fe400078e0076 */
[----:B------:R-:W-:Y:S02]  /*8ec20*/  IMAD.X R21, R17, 0x1, R4, P5 ;  /* 0x0000000111157824 */ /* 0x000fe400028e0604 */
[----:B------:R-:W-:Y:S02]  /*8ec30*/  IMAD.MOV.U32 R118, RZ, RZ, R119 ;  /* 0x000000ffff767224 */ /* 0x000fe400078e0077 */
[----:B------:R-:W-:-:S02]  /*8ec40*/  IMAD.MOV.U32 R119, RZ, RZ, R117 ;  /* 0x000000ffff777224 */ /* 0x000fc400078e0075 */
[----:B------:R-:W-:Y:S02]  /*8ec50*/  IMAD.MOV.U32 R117, RZ, RZ, R116 ;  /* 0x000000ffff757224 */ /* 0x000fe400078e0074 */
[----:B------:R-:W-:Y:S02]  /*8ec60*/  IMAD.MOV.U32 R116, RZ, RZ, R115 ;  /* 0x000000ffff747224 */ /* 0x000fe400078e0073 */
[----:B------:R-:W-:Y:S02]  /*8ec70*/  IMAD.MOV.U32 R115, RZ, RZ, R114 ;  /* 0x000000ffff737224 */ /* 0x000fe400078e0072 */
[----:B------:R-:W-:Y:S02]  /*8ec80*/  IMAD.MOV.U32 R122, RZ, RZ, R118 ;  /* 0x000000ffff7a7224 */ /* 0x000fe400078e0076 */
[C---:B------:R-:W-:Y:S02]  /*8ec90*/  IMAD.X R19, R16.reuse, 0x1, R5, P4 ;  /* 0x0000000110137824 */ /* 0x040fe400020e0605 */
[----:B------:R-:W-:Y:S01]  /*8eca0*/  IMAD.X R15, R16, 0x1, R4, P6 ;  /* 0x00000001100f7824 */ /* 0x000fe200030e0604 */
[----:B------:R-:W-:Y:S01]  /*8ecb0*/  SHF.R.S32.HI R16, RZ, 0x1f, R121 ;  /* 0x0000001fff107819 */ /* 0x000fe20000011479 */
[----:B------:R-:W-:-:S02]  /*8ecc0*/  IMAD.MOV.U32 R114, RZ, RZ, R113 ;  /* 0x000000ffff727224 */ /* 0x000fc400078e0071 */
[----:B------:R-:W-:Y:S02]  /*8ecd0*/  IMAD.MOV.U32 R118, RZ, RZ, R119 ;  /* 0x000000ffff767224 */ /* 0x000fe400078e0077 */
[----:B------:R-:W-:Y:S02]  /*8ece0*/  IMAD.MOV.U32 R119, RZ, RZ, R117 ;  /* 0x000000ffff777224 */ /* 0x000fe400078e0075 */
[----:B------:R-:W-:Y:S02]  /*8ecf0*/  IMAD.MOV.U32 R117, RZ, RZ, R116 ;  /* 0x000000ffff757224 */ /* 0x000fe400078e0074 */
[----:B------:R-:W-:Y:S02]  /*8ed00*/  IMAD.MOV.U32 R116, RZ, RZ, R115 ;  /* 0x000000ffff747224 */ /* 0x000fe400078e0073 */
[----:B------:R-:W-:Y:S01]  /*8ed10*/  IMAD.MOV.U32 R115, RZ, RZ, R114 ;  /* 0x000000ffff737224 */ /* 0x000fe200078e0072 */
[----:B------:R-:W-:Y:S01]  /*8ed20*/  SHF.R.S32.HI R17, RZ, 0x1f, R120 ;  /* 0x0000001fff117819 */ /* 0x000fe20000011478 */
[----:B--2---:R-:W-:-:S02]  /*8ed30*/  IMAD.MOV.U32 R112, RZ, RZ, R111 ;  /* 0x000000ffff707224 */ /* 0x004fc400078e006f */
[----:B------:R-:W-:Y:S02]  /*8ed40*/  IMAD.MOV.U32 R111, RZ, RZ, R99 ;  /* 0x000000ffff6f7224 */ /* 0x000fe400078e0063 */
[----:B------:R-:W-:Y:S02]  /*8ed50*/  IMAD.MOV.U32 R99, RZ, RZ, R90 ;  /* 0x000000ffff637224 */ /* 0x000fe400078e005a */
[----:B------:R-:W2:Y:S01]  /*8ed60*/  LDL.LU R90, [R1+0x244] ;  /* 0x00024400015a7983 */ /* 0x000ea20000300800 */
[----:B------:R-:W-:-:S03]  /*8ed70*/  IMAD.MOV.U32 R113, RZ, RZ, R112 ;  /* 0x000000ffff717224 */ /* 0x000fc600078e0070 */
[----:B------:R0:W-:Y:S01]  /*8ed80*/  STL.64 [R1+0x928], R20 ;  /* 0x0009281401007387 */ /* 0x0001e20000100a00 */
[----:B------:R-:W-:Y:S02]  /*8ed90*/  IMAD.MOV.U32 R112, RZ, RZ, R111 ;  /* 0x000000ffff707224 */ /* 0x000fe400078e006f */
[----:B------:R-:W-:Y:S01]  /*8eda0*/  IMAD.MOV.U32 R111, RZ, RZ, R108 ;  /* 0x000000ffff6f7224 */ /* 0x000fe200078e006c */
[----:B------:R1:W-:Y:S01]  /*8edb0*/  STL.64 [R1+0x920], R18 ;  /* 0x0009201201007387 */ /* 0x0003e20000100a00 */
[----:B------:R-:W-:Y:S02]  /*8edc0*/  IMAD.MOV.U32 R114, RZ, RZ, R113 ;  /* 0x000000ffff727224 */ /* 0x000fe400078e0071 */
[----:B------:R-:W-:Y:S01]  /*8edd0*/  IMAD.MOV.U32 R113, RZ, RZ, R112 ;  /* 0x000000ffff717224 */ /* 0x000fe200078e0070 */
[C---:B0-----:R-:W-:Y:S01]  /*8ede0*/  IADD3 R20, P5, R121.reuse, R2, RZ ;  /* 0x0000000279147210 */ /* 0x041fe20007fbe0ff */
[----:B------:R0:W-:Y:S01]  /*8edf0*/  STL.64 [R1+0x918], R14 ;  /* 0x0009180e01007387 */ /* 0x0001e20000100a00 */
[----:B------:R-:W-:Y:S01]  /*8ee00*/  IMAD.MOV.U32 R112, RZ, RZ, R111 ;  /* 0x000000ffff707224 */ /* 0x000fe200078e006f */
[----:B-1----:R-:W-:-:S02]  /*8ee10*/  IADD3 R18, P6, R121, R3, RZ ;  /* 0x0000000379127210 */ /* 0x002fc40007fde0ff */
[----:B------:R-:W-:Y:S02]  /*8ee20*/  IMAD.X R21, R16, 0x1, R5, P5 ;  /* 0x0000000110157824 */ /* 0x000fe400028e0605 */
[----:B------:R-:W-:Y:S02]  /*8ee30*/  IMAD.MOV.U32 R108, RZ, RZ, R100 ;  /* 0x000000ffff6c7224 */ /* 0x000fe400078e0064 */
[----:B------:R-:W-:Y:S01]  /*8ee40*/  IMAD.MOV.U32 R111, RZ, RZ, R109 ;  /* 0x000000ffff6f7224 */ /* 0x000fe200078e006d */
[----:B------:R-:W3:Y:S01]  /*8ee50*/  LDL.LU R100, [R1+0x914] ;  /* 0x0009140001647983 */ /* 0x000ee20000300800 */
[----:B----4-:R-:W-:Y:S01]  /*8ee60*/  IMAD.MOV.U32 R109, RZ, RZ, R101 ;  /* 0x000000ffff6d7224 */ /* 0x010fe200078e0065 */
[----:B0-----:R-:W-:Y:S02]  /*8ee70*/  IADD3 R14, P4, R120, R2, RZ ;  /* 0x00000002780e7210 */ /* 0x001fe40007f9e0ff */
[----:B------:R-:W4:Y:S01]  /*8ee80*/  LDL.LU R101, [R1+0x660] ;  /* 0x0006600001657983 */ /* 0x000f220000300800 */
[----:B------:R-:W-:-:S03]  /*8ee90*/  IMAD.X R19, R16, 0x1, R4, P6 ;  /* 0x0000000110137824 */ /* 0x000fc600030e0604 */
[----:B------:R0:W-:Y:S01]  /*8eea0*/  STL.64 [R1+0x908], R20 ;  /* 0x0009081401007387 */ /* 0x0001e20000100a00 */
[----:B------:R-:W-:-:S03]  /*8eeb0*/  IMAD.X R15, R17, 0x1, R5, P4 ;  /* 0x00000001110f7824 */ /* 0x000fc600020e0605 */
[----:B------:R1:W-:Y:S01]  /*8eec0*/  STL.64 [R1+0x900], R18 ;  /* 0x0009001201007387 */ /* 0x0003e20000100a00 */
[----:B0-----:R-:W-:Y:S01]  /*8eed0*/  IADD3 R20, P5, R120, R3, RZ ;  /* 0x0000000378147210 */ /* 0x001fe20007fbe0ff */
        /* <DEDUP_REMOVED lines=12> */
[----:B------:R-:W-:Y:S02]  /*8efa0*/  IMAD.MOV.U32 R113, RZ, RZ, R112 ;  /* 0x000000ffff717224 */ /* 0x000fe400078e0070 */
[----:B------:R-:W-:Y:S02]  /*8efb0*/  IMAD.X R21, R17, 0x1, R4, P5 ;  /* 0x0000000111157824 */ /* 0x000fe400028e0604 */
        /* <DEDUP_REMOVED lines=8> */
[----:B------:R-:W-:Y:S01]  /*8f040*/  IMAD.MOV.U32 R116, RZ, RZ, R115 ;  /* 0x000000ffff747224 */ /* 0x000fe200078e0073 */
[----:B------:R-:W2:Y:S01]  /*8f050*/  LDL.LU R102, [R1+0x664] ;  /* 0x0006640001667983 */ /* 0x000ea20000300800 */
[----:B------:R-:W-:Y:S02]  /*8f060*/  IMAD.MOV.U32 R115, RZ, RZ, R114 ;  /* 0x000000ffff737224 */ /* 0x000fe400078e0072 */
[----:B------:R-:W-:Y:S01]  /*8f070*/  IMAD.MOV.U32 R121, RZ, RZ, R118 ;  /* 0x000000ffff797224 */ /* 0x000fe200078e0076 */
[----:B------:R0:W-:Y:S01]  /*8f080*/  STL.64 [R1+0x8e8], R20 ;  /* 0x0008e81401007387 */ /* 0x0001e20000100a00 */
[----:B------:R-:W-:Y:S01]  /*8f090*/  IMAD.MOV.U32 R114, RZ, RZ, R113 ;  /* 0x000000ffff727224 */ /* 0x000fe200078e0071 */
[----:B------:R-:W-:Y:S01]  /*8f0a0*/  SHF.R.S32.HI R16, RZ, 0x1f, R120 ;  /* 0x0000001fff107819 */ /* 0x000fe20000011478 */
[----:B------:R-:W-:Y:S01]  /*8f0b0*/  IMAD.MOV.U32 R118, RZ, RZ, R119 ;  /* 0x000000ffff767224 */ /* 0x000fe200078e0077 */
[----:B------:R1:W-:Y:S01]  /*8f0c0*/  STL.64 [R1+0x8e0], R18 ;  /* 0x0008e01201007387 */ /* 0x0003e20000100a00 */
[----:B------:R-:W-:-:S02]  /*8f0d0*/  IMAD.MOV.U32 R113, RZ, RZ, R112 ;  /* 0x000000ffff717224 */ /* 0x000fc400078e0070 */
[----:B------:R-:W-:Y:S01]  /*8f0e0*/  IMAD.MOV.U32 R119, RZ, RZ, R117 ;  /* 0x000000ffff777224 */ /* 0x000fe200078e0075 */
[----:B------:R1:W-:Y:S01]  /*8f0f0*/  STL.64 [R1+0x8d8], R14 ;  /* 0x0008d80e01007387 */ /* 0x0003e20000100a00 */
[----:B------:R-:W-:Y:S01]  /*8f100*/  IMAD.MOV.U32 R112, RZ, RZ, R111 ;  /* 0x000000ffff707224 */ /* 0x000fe200078e006f */
[----:B------:R-:W-:Y:S01]  /*8f110*/  SHF.R.S32.HI R17, RZ, 0x1f, R252 ;  /* 0x0000001fff117819 */ /* 0x000fe200000114fc */
[----:B------:R-:W-:Y:S01]  /*8f120*/  IMAD.MOV.U32 R117, RZ, RZ, R116 ;  /* 0x000000ffff757224 */ /* 0x000fe200078e0074 */
[C---:B0-----:R-:W-:Y:S01]  /*8f130*/  IADD3 R20, P5, R120.reuse, R2, RZ ;  /* 0x0000000278147210 */ /* 0x041fe20007fbe0ff */
[----:B------:R-:W-:Y:S02]  /*8f140*/  IMAD.MOV.U32 R111, RZ, RZ, R104 ;  /* 0x000000ffff6f7224 */ /* 0x000fe400078e0068 */
[----:B------:R-:W-:Y:S01]  /*8f150*/  IMAD.MOV.U32 R116, RZ, RZ, R115 ;  /* 0x000000ffff747224 */ /* 0x000fe200078e0073 */
[----:B-1----:R-:W-:Y:S01]  /*8f160*/  IADD3 R18, P6, R120, R3, RZ ;  /* 0x0000000378127210 */ /* 0x002fe20007fde0ff */
[----:B------:R-:W-:-:S02]  /*8f170*/  IMAD.MOV.U32 R115, RZ, RZ, R114 ;  /* 0x000000ffff737224 */ /* 0x000fc400078e0072 */
[----:B------:R-:W-:Y:S01]  /*8f180*/  IMAD.MOV.U32 R120, RZ, RZ, R118 ;  /* 0x000000ffff787224 */ /* 0x000fe200078e0076 */
[----:B------:R-:W-:Y:S01]  /*8f190*/  IADD3 R14, P4, R252, R2, RZ ;  /* 0x00000002fc0e7210 */ /* 0x000fe20007f9e0ff */
[----:B------:R-:W-:Y:S02]  /*8f1a0*/  IMAD.MOV.U32 R114, RZ, RZ, R113 ;  /* 0x000000ffff727224 */ /* 0x000fe400078e0071 */
[----:B------:R-:W-:Y:S02]  /*8f1b0*/  IMAD.MOV.U32 R118, RZ, RZ, R119 ;  /* 0x000000ffff767224 */ /* 0x000fe400078e0077 */
[----:B------:R-:W-:Y:S02]  /*8f1c0*/  IMAD.MOV.U32 R113, RZ, RZ, R112 ;  /* 0x000000ffff717224 */ /* 0x000fe400078e0070 */
[----:B------:R-:W-:Y:S02]  /*8f1d0*/  IMAD.X R21, R16, 0x1, R5, P5 ;  /* 0x0000000110157824 */ /* 0x000fe400028e0605 */
[----:B------:R-:W-:-:S02]  /*8f1e0*/  IMAD.MOV.U32 R119, RZ, RZ, R117 ;  /* 0x000000ffff777224 */ /* 0x000fc400078e0075 */
[----:B------:R-:W-:Y:S02]  /*8f1f0*/  IMAD.MOV.U32 R112, RZ, RZ, R111 ;  /* 0x000000ffff707224 */ /* 0x000fe400078e006f */
[----:B------:R-:W-:Y:S02]  /*8f200*/  IMAD.X R19, R16, 0x1, R4, P6 ;  /* 0x0000000110137824 */ /* 0x000fe400030e0604 */
[----:B------:R-:W-:Y:S02]  /*8f210*/  IMAD.MOV.U32 R117, RZ, RZ, R116 ;  /* 0x000000ffff757224 */ /* 0x000fe400078e0074 */
[----:B------:R-:W-:Y:S02]  /*8f220*/  IMAD.MOV.U32 R104, RZ, RZ, R103 ;  /* 0x000000ffff687224 */ /* 0x000fe400078e0067 */
[----:B------:R-:W-:Y:S01]  /*8f230*/  IMAD.MOV.U32 R111, RZ, RZ, R96 ;  /* 0x000000ffff6f7224 */ /* 0x000fe200078e0060 */
[----:B------:R-:W2:Y:S01]  /*8f240*/  LDL.LU R103, [R1+0x2678] ;  /* 0x0026780001677983 */ /* 0x000ea20000300800 */
[----:B------:R-:W-:-:S02]  /*8f250*/  IMAD.X R15, R17, 0x1, R5, P4 ;  /* 0x00000001110f7824 */ /* 0x000fc400020e0605 */
[----:B------:R-:W-:Y:S01]  /*8f260*/  IMAD.MOV.U32 R116, RZ, RZ, R115 ;  /* 0x000000ffff747224 */ /* 0x000fe200078e0073 */
[----:B------:R-:W3:Y:S01]  /*8f270*/  LDL.LU R96, [R1+0x64c] ;  /* 0x00064c0001607983 */ /* 0x000ee20000300800 */
[----:B------:R-:W-:Y:S02]  /*8f280*/  IMAD.MOV.U32 R115, RZ, RZ, R114 ;  /* 0x000000ffff737224 */ /* 0x000fe400078e0072 */
[----:B------:R-:W-:Y:S01]  /*8f290*/  IMAD.MOV.U32 R114, RZ, RZ, R113 ;  /* 0x000000ffff727224 */ /* 0x000fe200078e0071 */
[----:B------:R0:W-:Y:S01]  /*8f2a0*/  STL.64 [R1+0x8d0], R20 ;  /* 0x0008d01401007387 */ /* 0x0001e20000100a00 */
[----:B------:R-:W-:Y:S02]  /*8f2b0*/  IMAD.MOV.U32 R113, RZ, RZ, R112 ;  /* 0x000000ffff717224 */ /* 0x000fe400078e0070 */
[----:B------:R-:W-:Y:S01]  /*8f2c0*/  IMAD.MOV.U32 R112, RZ, RZ, R111 ;  /* 0x000000ffff707224 */ /* 0x000fe200078e006f */
[----:B------:R1:W-:Y:S01]  /*8f2d0*/  STL.64 [R1+0x8c8], R18 ;  /* 0x0008c81201007387 */ /* 0x0003e20000100a00 */
[----:B------:R-:W-:-:S03]  /*8f2e0*/  IMAD.MOV.U32 R111, RZ, RZ, R110 ;  /* 0x000000ffff6f7224 */ /* 0x000fc600078e006e */
[----:B------:R1:W-:Y:S04]  /*8f2f0*/  STL.64 [R1+0x8c0], R14 ;  /* 0x0008c00e01007387 */ /* 0x0003e80000100a00 */
[----:B------:R-:W4:Y:S01]  /*8f300*/  LDL.LU R110, [R1+0x610] ;  /* 0x00061000016e7983 */ /* 0x000f220000300800 */
[-C--:B0-----:R-:W-:Y:S02]  /*8f310*/  IADD3 R20, P5, R252, R3.reuse, RZ ;  /* 0x00000003fc147210 */ /* 0x081fe40007fbe0ff */
[----:B------:R-:W-:Y:S02]  /*8f320*/  SHF.R.S32.HI R16, RZ, 0x1f, R120 ;  /* 0x0000001fff107819 */ /* 0x000fe40000011478 */
[C---:B-1----:R-:W-:Y:S02]  /*8f330*/  IADD3 R18, P4, R120.reuse, R2, RZ ;  /* 0x0000000278127210 */ /* 0x042fe40007f9e0ff */
[----:B------:R-:W-:Y:S01]  /*8f340*/  IADD3 R14, P6, R120, R3, RZ ;  /* 0x00000003780e7210 */ /* 0x000fe20007fde0ff */
        /* <DEDUP_REMOVED lines=10> */
[----:B------:R-:W-:Y:S02]  /*8f3f0*/  IMAD.MOV.U32 R114, RZ, RZ, R113 ;  /* 0x000000ffff727224 */ /* 0x000fe400078e0071 */
[----:B------:R-:W-:Y:S01]  /*8f400*/  IMAD.MOV.U32 R113, RZ, RZ, R112 ;  /* 0x000000ffff717224 */ /* 0x000fe200078e0070 */
[----:B------:R1:W-:Y:S01]  /*8f410*/  STL.64 [R1+0x8b0], R18 ;  /* 0x0008b01201007387 */ /* 0x0003e20000100a00 */
[----:B------:R-:W-:-:S03]  /*8f420*/  IMAD.MOV.U32 R112, RZ, RZ, R111 ;  /* 0x000000ffff707224 */ /* 0x000fc600078e006f */
[----:B------:R2:W-:Y:S01]  /*8f430*/  STL.64 [R1+0x8a8], R14 ;  /* 0x0008a80e01007387 */ /* 0x0005e20000100a00 */
[----:B----4-:R-:W-:-:S03]  /*8f440*/  IMAD.MOV.U32 R111, RZ, RZ, R110 ;  /* 0x000000ffff6f7224 */ /* 0x010fc600078e006e */
[----:B------:R-:W4:Y:S01]  /*8f450*/  LDL.LU R110, [R1+0x62c] ;  /* 0x00062c00016e7983 */ /* 0x000f220000300800 */
        /* <DEDUP_REMOVED lines=12> */
[----:B----4-:R-:W-:Y:S02]  /*8f520*/  IMAD.MOV.U32 R111, RZ, RZ, R110 ;  /* 0x000000ffff6f7224 */ /* 0x010fe400078e006e */
[----:B------:R-:W4:Y:S01]  /*8f530*/  LDL.LU R110, [R1+0x618] ;  /* 0x00061800016e7983 */ /* 0x000f220000300800 */
        /* <DEDUP_REMOVED lines=18> */
[----:B----4-:R-:W-:-:S03]  /*8f660*/  IMAD.MOV.U32 R111, RZ, RZ, R110 ;  /* 0x000000ffff6f7224 */ /* 0x010fc600078e006e */
[----:B------:R-:W2:Y:S01]  /*8f670*/  LDL.LU R110, [R1+0x61c] ;  /* 0x00061c00016e7983 */ /* 0x000ea20000300800 */
[----:B------:R-:W-:Y:S02]  /*8f680*/  SHF.R.S32.HI R16, RZ, 0x1f, R122 ;  /* 0x0000001fff107819 */ /* 0x000fe4000001147a */
[C---:B0-----:R-:W-:Y:S02]  /*8f690*/  IADD3 R18, P4, R122.reuse, R2, RZ ;  /* 0x000000027a127210 */ /* 0x041fe40007f9e0ff */
[----:B-1----:R-:W-:Y:S01]  /*8f6a0*/  IADD3 R14, P6, R122, R3, RZ ;  /* 0x000000037a0e7210 */ /* 0x002fe20007fde0ff */
        /* <DEDUP_REMOVED lines=29> */
[----:B--2---:R-:W-:Y:S02]  /*8f880*/  IMAD.MOV.U32 R111, RZ, RZ, R110 ;  /* 0x000000ffff6f7224 */ /* 0x004fe400078e006e */
[----:B------:R-:W2:Y:S01]  /*8f890*/  LDL.LU R110, [R1+0x624] ;  /* 0x00062400016e7983 */ /* 0x000ea20000300800 */
[C---:B------:R-:W-:Y:S01]  /*8f8a0*/  IMAD.X R21, R16.reuse, 0x1, R5, P5 ;  /* 0x0000000110157824 */ /* 0x040fe200028e0605 */
[----:B------:R-:W-:Y:S02]  /*8f8b0*/  SHF.R.S32.HI R17, RZ, 0x1f, R121 ;  /* 0x0000001fff117819 */ /* 0x000fe40000011479 */
[----:B----4-:R-:W-:Y:S02]  /*8f8c0*/  IADD3 R14, P4, R121, R2, RZ ;  /* 0x00000002790e7210 */ /* 0x010fe40007f9e0ff */
        /* <DEDUP_REMOVED lines=11> */
[----:B------:R-:W-:Y:S01]  /*8f980*/  IMAD.MOV.U32 R113, RZ, RZ, R112 ;  /* 0x000000ffff717224 */ /* 0x000fe200078e0070 */
[----:B------:R0:W-:Y:S01]  /*8f990*/  STL.64 [R1+0x868], R18 ;  /* 0x0008681201007387 */ /* 0x0001e20000100a00 */
[----:B------:R-:W-:-:S03]  /*8f9a0*/  IMAD.MOV.U32 R112, RZ, RZ, R111 ;  /* 0x000000ffff707224 */ /* 0x000fc600078e006f */
[----:B------:R1:W-:Y:S01]  /*8f9b0*/  STL.64 [R1+0x860], R14 ;  /* 0x0008600e01007387 */ /* 0x0003e20000100a00 */
[----:B--2---:R-:W-:Y:S02]  /*8f9c0*/  IMAD.MOV.U32 R111, RZ, RZ, R110 ;  /* 0x000000ffff6f7224 */ /* 0x004fe400078e006e */
[----:B------:R-:W-:Y:S02]  /*8f9d0*/  IMAD.MOV.U32 R110, RZ, RZ, R109 ;  /* 0x000000ffff6e7224 */ /* 0x000fe400078e006d */
[----:B------:R-:W2:Y:S01]  /*8f9e0*/  LDL.LU R109, [R1+0x628] ;  /* 0x00062800016d7983 */ /* 0x000ea20000300800 */
[----:B------:R-:W-:Y:S02]  /*8f9f0*/  SHF.R.S32.HI R16, RZ, 0x1f, R121 ;  /* 0x0000001fff107819 */ /* 0x000fe40000011479 */
[C---:B0-----:R-:W-:Y:S02]  /*8fa00*/  IADD3 R18, P4, R121.reuse, R2, RZ ;  /* 0x0000000279127210 */ /* 0x041fe40007f9e0ff */
[----:B-1----:R-:W-:Y:S01]  /*8fa10*/  IADD3 R14, P6, R121, R3, RZ ;  /* 0x00000003790e7210 */ /* 0x002fe20007fde0ff */
[----:B------:R-:W-:-:S02]  /*8fa20*/  IMAD.MOV.U32 R121, RZ, RZ, R118 ;  /* 0x000000ffff797224 */ /* 0x000fc400078e0076 */
[----:B------:R-:W-:Y:S02]  /*8fa30*/  IMAD.MOV.U32 R118, RZ, RZ, R119 ;  /* 0x000000ffff767224 */ /* 0x000fe400078e0077 */
[----:B------:R-:W-:Y:S02]  /*8fa40*/  IMAD.MOV.U32 R119, RZ, RZ, R117 ;  /* 0x000000ffff777224 */ /* 0x000fe400078e0075 */
[----:B------:R-:W-:Y:S02]  /*8fa50*/  IMAD.MOV.U32 R117, RZ, RZ, R116 ;  /* 0x000000ffff757224 */ /* 0x000fe400078e0074 */
[----:B------:R-:W-:Y:S02]  /*8fa60*/  IMAD.X R21, R17, 0x1, R4, P5 ;  /* 0x0000000111157824 */ /* 0x000fe400028e0604 */
[----:B------:R-:W-:Y:S02]  /*8fa70*/  IMAD.MOV.U32 R116, RZ, RZ, R115 ;  /* 0x000000ffff747224 */ /* 0x000fe400078e0073 */
[----:B------:R-:W-:-:S02]  /*8fa80*/  IMAD.X R19, R16, 0x1, R5, P4 ;  /* 0x0000000110137824 */ /* 0x000fc400020e0605 */
[----:B------:R-:W-:Y:S02]  /*8fa90*/  IMAD.MOV.U32 R115, RZ, RZ, R114 ;  /* 0x000000ffff737224 */ /* 0x000fe400078e0072 */
[----:B------:R-:W-:Y:S02]  /*8faa0*/  IMAD.X R15, R16, 0x1, R4, P6 ;  /* 0x00000001100f7824 */ /* 0x000fe400030e0604 */
[----:B------:R-:W-:Y:S02]  /*8fab0*/  IMAD.MOV.U32 R114, RZ, RZ, R113 ;  /* 0x000000ffff727224 */ /* 0x000fe400078e0071 */
[----:B------:R-:W-:Y:S01]  /*8fac0*/  IMAD.MOV.U32 R113, RZ, RZ, R112 ;  /* 0x000000ffff717224 */ /* 0x000fe200078e0070 */
[----:B------:R0:W-:Y:S01]  /*8fad0*/  STL.64 [R1+0x858], R20 ;  /* 0x0008581401007387 */ /* 0x0001e20000100a00 */
[----:B------:R-:W-:Y:S02]  /*8fae0*/  IMAD.MOV.U32 R112, RZ, RZ, R111 ;  /* 0x000000ffff707224 */ /* 0x000fe400078e006f */
[----:B------:R-:W-:Y:S01]  /*8faf0*/  IMAD.MOV.U32 R111, RZ, RZ, R110 ;  /* 0x000000ffff6f7224 */ /* 0x000fe200078e006e */
[----:B------:R1:W-:Y:S04]  /*8fb00*/  STL.64 [R1+0x850], R18 ;  /* 0x0008501201007387 */ /* 0x0003e80000100a00 */
[----:B------:R4:W-:Y:S01]  /*8fb10*/  STL.64 [R1+0x848], R14 ;  /* 0x0008480e01007387 */ /* 0x0009e20000100a00 */
[----:B--2---:R-:W-:-:S02]  /*8fb20*/  IMAD.MOV.U32 R110, RZ, RZ, R109 ;  /* 0x000000ffff6e7224 */ /* 0x004fc400078e006d */
[----:B------:R-:W-:Y:S02]  /*8fb30*/  IMAD.MOV.U32 R109, RZ, RZ, R105 ;  /* 0x000000ffff6d7224 */ /* 0x000fe400078e0069 */
[----:B------:R-:W2:Y:S01]  /*8fb40*/  LDL.LU R105, [R1+0x644] ;  /* 0x0006440001697983 */ /* 0x000ea20000300800 */
[----:B------:R-:W-:Y:S02]  /*8fb50*/  SHF.R.S32.HI R16, RZ, 0x1f, R121 ;  /* 0x0000001fff107819 */ /* 0x000fe40000011479 */
[C---:B0-----:R-:W-:Y:S02]  /*8fb60*/  IADD3 R20, P5, R121.reuse, R2, RZ ;  /* 0x0000000279147210 */ /* 0x041fe40007fbe0ff */
[----:B-1----:R-:W-:Y:S01]  /*8fb70*/  IADD3 R18, P6, R121, R3, RZ ;  /* 0x0000000379127210 */ /* 0x002fe20007fde0ff */
        /* <DEDUP_REMOVED lines=9> */
[----:B--2---:R-:W-:Y:S02]  /*8fc10*/  IMAD.MOV.U32 R110, RZ, RZ, R105 ;  /* 0x000000ffff6e7224 */ /* 0x004fe400078e0069 */
[----:B------:R-:W-:Y:S02]  /*8fc20*/  IMAD.MOV.U32 R105, RZ, RZ, R104 ;  /* 0x000000ffff697224 */ /* 0x000fe400078e0068 */
[----:B------:R-:W2:Y:S01]  /*8fc30*/  LDL.LU R104, [R1+0x630] ;  /* 0x0006300001687983 */ /* 0x000ea20000300800 */
[----:B------:R-:W-:Y:S01]  /*8fc40*/  IMAD.X R21, R16, 0x1, R5, P5 ;  /* 0x0000000110157824 */ /* 0x000fe200028e0605 */
[----:B------:R-:W-:Y:S02]  /*8fc50*/  SHF.R.S32.HI R17, RZ, 0x1f, R120 ;  /* 0x0000001fff117819 */ /* 0x000fe40000011478 */
[----:B----4-:R-:W-:-:S02]  /*8fc60*/  IADD3 R14, P4, R120, R2, RZ ;  /* 0x00000002780e7210 */ /* 0x010fc40007f9e0ff */
[----:B------:R0:W-:Y:S01]  /*8fc70*/  STL.64 [R1+0x840], R20 ;  /* 0x0008401401007387 */ /* 0x0001e20000100a00 */
[----:B------:R-:W-:Y:S02]  /*8fc80*/  IMAD.X R19, R16, 0x1, R4, P6 ;  /* 0x0000000110137824 */ /* 0x000fe400030e0604 */
        /* <DEDUP_REMOVED lines=12> */
[----:B------:R0:W-:Y:S04]  /*8fd50*/  STL.64 [R1+0x838], R18 ;  /* 0x0008381201007387 */ /* 0x0001e80000100a00 */
[----:B------:R1:W-:Y:S01]  /*8fd60*/  STL.64 [R1+0x830], R14 ;  /* 0x0008300e01007387 */ /* 0x0003e20000100a00 */
[----:B--2---:R-:W-:-:S02]  /*8fd70*/  IMAD.MOV.U32 R105, RZ, RZ, R104 ;  /* 0x000000ffff697224 */ /* 0x004fc400078e0068 */
[----:B---3--:R-:W-:Y:S02]  /*8fd80*/  IMAD.MOV.U32 R104, RZ, RZ, R96 ;  /* 0x000000ffff687224 */ /* 0x008fe400078e0060 */
        /* <DEDUP_REMOVED lines=8> */
[----:B------:R-:W-:Y:S02]  /*8fe10*/  IMAD.X R21, R17, 0x1, R4, P5 ;  /* 0x0000000111157824 */ /* 0x000fe400028e0604 */
[----:B------:R-:W-:Y:S02]  /*8fe20*/  IMAD.MOV.U32 R117, RZ, RZ, R116 ;  /* 0x000000ffff757224 */ /* 0x000fe400078e0074 */
[----:B------:R-:W-:Y:S02]  /*8fe30*/  IMAD.X R19, R16, 0x1, R5, P4 ;  /* 0x0000000110137824 */ /* 0x000fe400020e0605 */
[----:B------:R-:W-:-:S02]  /*8fe40*/  IMAD.MOV.U32 R116, RZ, RZ, R115 ;  /* 0x000000ffff747224 */ /* 0x000fc400078e0073 */
[----:B------:R-:W-:Y:S02]  /*8fe50*/  IMAD.X R15, R16, 0x1, R4, P6 ;  /* 0x00000001100f7824 */ /* 0x000fe400030e0604 */
        /* <DEDUP_REMOVED lines=23> */
[----:B------:R-:W-:Y:S02]  /*8ffd0*/  IMAD.MOV.U32 R95, RZ, RZ, R94 ;  /* 0x000000ffff5f7224 */ /* 0x000fe400078e005e */
[----:B------:R-:W-:Y:S02]  /*8ffe0*/  IMAD.MOV.U32 R94, RZ, RZ, R93 ;  /* 0x000000ffff5e7224 */ /* 0x000fe400078e005d */
[----:B------:R-:W2:Y:S01]  /*8fff0*/  LDL.LU R93, [R1+0x41c] ;  /* 0x00041c00015d7983 */ /* 0x000ea20000300800 */
[----:B------:R-:W-:Y:S01]  /*90000*/  IMAD.X R21, R16, 0x1, R5, P5 ;  /* 0x0000000110157824 */ /* 0x000fe200028e0605 */
[----:B------:R-:W-:Y:S02]  /*90010*/  SHF.R.S32.HI R17, RZ, 0x1f, R122 ;  /* 0x0000001fff117819 */ /* 0x000fe4000001147a */
[----:B---3--:R-:W-:-:S02]  /*90020*/  IADD3 R14, P4, R122, R2, RZ ;  /* 0x000000027a0e7210 */ /* 0x008fc40007f9e0ff */
        /* <DEDUP_REMOVED lines=16> */
[----:B------:R-:W-:Y:S02]  /*90130*/  IMAD.MOV.U32 R96, RZ, RZ, R95 ;  /* 0x000000ffff607224 */ /* 0x000fe400078e005f */
        /* <DEDUP_REMOVED lines=48> */
[C---:B------:R-:W-:Y:S01]  /*90440*/  IMAD.X R21, R16.reuse, 0x1, R5, P5 ;  /* 0x0000000110157824 */ /* 0x040fe200028e0605 */
[----:B------:R-:W-:Y:S02]  /*90450*/  SHF.R.S32.HI R17, RZ, 0x1f, R121 ;  /* 0x0000001fff117819 */ /* 0x000fe40000011479 */
[C---:B---3--:R-:W-:Y:S02]  /*90460*/  IADD3 R14, P4, R121.reuse, R2, RZ ;  /* 0x00000002790e7210 */ /* 0x048fe40007f9e0ff */
[----:B------:R0:W-:Y:S01]  /*90470*/  STL.64 [R1+0x778], R20 ;  /* 0x0007781401007387 */ /* 0x0001e20000100a00 */
[----:B------:R-:W-:Y:S01]  /*90480*/  IMAD.X R19, R16, 0x1, R4, P6 ;  /* 0x0000000110137824 */ /* 0x000fe200030e0604 */
[----:B0-----:R-:W-:Y:S01]  /*90490*/  IADD3 R20, P5, R121, R3, RZ ;  /* 0x0000000379147210 */ /* 0x001fe20007fbe0ff */
        /* <DEDUP_REMOVED lines=10> */
[----:B------:R-:W-:Y:S02]  /*90540*/  IMAD.X R15, R17, 0x1, R5, P4 ;  /* 0x00000001110f7824 */ /* 0x000fe400020e0605 */
        /* <DEDUP_REMOVED lines=21> */
[----:B------:R-:W-:Y:S02]  /*906a0*/  IMAD.X R21, R17, 0x1, R4, P5 ;  /* 0x0000000111157824 */ /* 0x000fe400028e0604 */
[----:B------:R-:W-:Y:S02]  /*906b0*/  IMAD.MOV.U32 R101, RZ, RZ, R100 ;  /* 0x000000ffff657224 */ /* 0x000fe400078e0064 */
[C---:B------:R-:W-:Y:S02]  /*906c0*/  IMAD.X R19, R16.reuse, 0x1, R5, P4 ;  /* 0x0000000110137824 */ /* 0x040fe400020e0605 */
[----:B------:R-:W-:Y:S02]  /*906d0*/  IMAD.MOV.U32 R100, RZ, RZ, R99 ;  /* 0x000000ffff647224 */ /* 0x000fe400078e0063 */
[----:B------:R-:W-:Y:S02]  /*906e0*/  IMAD.X R15, R16, 0x1, R4, P6 ;  /* 0x00000001100f7824 */ /* 0x000fe400030e0604 */
[----:B------:R-:W-:-:S02]  /*906f0*/  IMAD.MOV.U32 R99, RZ, RZ, R98 ;  /* 0x000000ffff637224 */ /* 0x000fc400078e0062 */
        /* <DEDUP_REMOVED lines=29> */
[----:B------:R-:W2:Y:S01]  /*908d0*/  LDL.LU R93, [R1+0x43c] ;  /* 0x00043c00015d7983 */ /* 0x000ea20000300800 */
[----:B------:R-:W-:Y:S01]  /*908e0*/  IMAD.X R21, R16, 0x1, R5, P5 ;  /* 0x0000000110157824 */ /* 0x000fe200028e0605 */
[----:B------:R-:W-:Y:S02]  /*908f0*/  SHF.R.S32.HI R17, RZ, 0x1f, R120 ;  /* 0x0000001fff117819 */ /* 0x000fe40000011478 */
[C---:B---3--:R-:W-:Y:S02]  /*90900*/  IADD3 R14, P4, R120.reuse, R2, RZ ;  /* 0x00000002780e7210 */ /* 0x048fe40007f9e0ff */
        /* <DEDUP_REMOVED lines=77> */
[----:B------:R-:W-:Y:S01]  /*90de0*/  IMAD.X R21, R16, 0x1, R5, P5 ;  /* 0x0000000110157824 */ /* 0x000fe200028e0605 */
[----:B------:R-:W-:Y:S02]  /*90df0*/  SHF.R.S32.HI R17, RZ, 0x1f, R122 ;  /* 0x0000001fff117819 */ /* 0x000fe4000001147a */
[----:B---3--:R-:W-:-:S02]  /*90e00*/  IADD3 R14, P4, R122, R2, RZ ;  /* 0x000000027a0e7210 */ /* 0x008fc40007f9e0ff */
        /* <DEDUP_REMOVED lines=19> */
[----:B------:R-:W-:Y:S02]  /*90f40*/  IMAD.MOV.U32 R98, RZ, RZ, R97 ;  /* 0x000000ffff627224 */ /* 0x000fe400078e0061 */
        /* <DEDUP_REMOVED lines=32> */
[----:B------:R-:W-:Y:S01]  /*91150*/  STL.64 [R1+0x6f8], R18 ;  /* 0x0006f81201007387 */ /* 0x000fe20000100a00 */
[----:B------:R-:W-:-:S03]  /*91160*/  IMAD.MOV.U32 R95, RZ, RZ, R94 ;  /* 0x000000ffff5f7224 */ /* 0x000fc600078e005e */
[----:B------:R1:W-:Y:S01]  /*91170*/  STL.64 [R1+0x6f0], R14 ;  /* 0x0006f00e01007387 */ /* 0x0003e20000100a00 */
[----:B--2---:R-:W-:-:S03]  /*91180*/  IMAD.MOV.U32 R94, RZ, RZ, R93 ;  /* 0x000000ffff5e7224 */ /* 0x004fc600078e005d */
[----:B------:R-:W2:Y:S01]  /*91190*/  LDL.LU R93, [R1+0x450] ;  /* 0x00045000015d7983 */ /* 0x000ea20000300800 */
        /* <DEDUP_REMOVED lines=22> */
[----:B------:R-:W-:Y:S02]  /*91300*/  SHF.R.S32.HI R16, RZ, 0x1f, R122 ;  /* 0x0000001fff107819 */ /* 0x000fe4000001147a */
[----:B0-----:R-:W-:-:S05]  /*91310*/  IADD3 R20, P5, R122, R2, RZ ;  /* 0x000000027a147210 */ /* 0x001fca0007fbe0ff */
[----:B------:R-:W-:Y:S01]  /*91320*/  IMAD.X R21, R16, 0x1, R5, P5 ;  /* 0x0000000110157824 */ /* 0x000fe200028e0605 */
[----:B------:R-:W-:Y:S02]  /*91330*/  SHF.R.S32.HI R17, RZ, 0x1f, R121 ;  /* 0x0000001fff117819 */ /* 0x000fe40000011479 */
[C---:B-1----:R-:W-:Y:S02]  /*91340*/  IADD3 R14, P4, R121.reuse, R2, RZ ;  /* 0x00000002790e7210 */ /* 0x042fe40007f9e0ff */
[----:B------:R0:W-:Y:S02]  /*91350*/  STL.64 [R1+0x6e8], R20 ;  /* 0x0006e81401007387 */ /* 0x0001e40000100a00 */
        /* <DEDUP_REMOVED lines=11> */
[----:B------:R-:W-:Y:S01]  /*91410*/  IADD3 R18, P6, R122, R3, RZ ;  /* 0x000000037a127210 */ /* 0x000fe20007fde0ff */
        /* <DEDUP_REMOVED lines=76> */
[----:B------:R-:W-:-:S02]  /*918e0*/  SHF.R.S32.HI R16, RZ, 0x1f, R121 ;  /* 0x0000001fff107819 */ /* 0x000fc40000011479 */
[----:B0-----:R-:W-:-:S05]  /*918f0*/  IADD3 R20, P5, R121, R2, RZ ;  /* 0x0000000279147210 */ /* 0x001fca0007fbe0ff */
[----:B------:R-:W-:Y:S01]  /*91900*/  IMAD.X R21, R16, 0x1, R5, P5 ;  /* 0x0000000110157824 */ /* 0x000fe200028e0605 */
[----:B-1----:R-:W-:Y:S02]  /*91910*/  IADD3 R18, P6, R121, R3, RZ ;  /* 0x0000000379127210 */ /* 0x002fe40007fde0ff */
[----:B------:R-:W-:Y:S02]  /*91920*/  SHF.R.S32.HI R17, RZ, 0x1f, R120 ;  /* 0x0000001fff117819 */ /* 0x000fe40000011478 */
[----:B---3--:R-:W-:Y:S01]  /*91930*/  IADD3 R14, P4, R120, R2, RZ ;  /* 0x00000002780e7210 */ /* 0x008fe20007f9e0ff */
[----:B------:R0:W-:Y:S01]  /*91940*/  STL.64 [R1+0x6b8], R20 ;  /* 0x0006b81401007387 */ /* 0x0001e20000100a00 */
[----:B------:R-:W-:-:S03]  /*91950*/  IMAD.X R19, R16, 0x1, R4, P6 ;  /* 0x0000000110137824 */ /* 0x000fc600030e0604 */
[----:B------:R-:W-:Y:S01]  /*91960*/  IMAD.X R15, R17, 0x1, R5, P4 ;  /* 0x00000001110f7824 */ /* 0x000fe200020e0605 */
[----:B0-----:R-:W-:Y:S01]  /*91970*/  IADD3 R20, P5, R120, R3, RZ ;  /* 0x0000000378147210 */ /* 0x001fe20007fbe0ff */
[----:B------:R-:W-:Y:S02]  /*91980*/  IMAD.MOV.U32 R120, RZ, RZ, R118 ;  /* 0x000000ffff787224 */ /* 0x000fe400078e0076 */
[----:B------:R-:W-:Y:S02]  /*91990*/  IMAD.MOV.U32 R118, RZ, RZ, R119 ;  /* 0x000000ffff767224 */ /* 0x000fe400078e0077 */
[----:B------:R-:W-:Y:S02]  /*919a0*/  IMAD.MOV.U32 R119, RZ, RZ, R115 ;  /* 0x000000ffff777224 */ /* 0x000fe400078e0073 */
[----:B------:R-:W-:Y:S02]  /*919b0*/  IMAD.MOV.U32 R115, RZ, RZ, R112 ;  /* 0x000000ffff737224 */ /* 0x000fe400078e0070 */
[----:B------:R-:W-:-:S02]  /*919c0*/  IMAD.MOV.U32 R112, RZ, RZ, R95 ;  /* 0x000000ffff707224 */ /* 0x000fc400078e005f */
[----:B------:R-:W-:Y:S01]  /*919d0*/  IMAD.MOV.U32 R95, RZ, RZ, R94 ;  /* 0x000000ffff5f7224 */ /* 0x000fe200078e005e */
[----:B------:R0:W-:Y:S04]  /*919e0*/  STL.64 [R1+0x6b0], R18 ;  /* 0x0006b01201007387 */ /* 0x0001e80000100a00 */
[----:B------:R1:W-:Y:S01]  /*919f0*/  STL.64 [R1+0x6a8], R14 ;  /* 0x0006a80e01007387 */ /* 0x0003e20000100a00 */
[----:B--2---:R-:W-:Y:S02]  /*91a00*/  IMAD.MOV.U32 R94, RZ, RZ, R93 ;  /* 0x000000ffff5e7224 */ /* 0x004fe400078e005d */
[----:B------:R-:W-:Y:S02]  /*91a10*/  IMAD.MOV.U32 R93, RZ, RZ, R92 ;  /* 0x000000ffff5d7224 */ /* 0x000fe400078e005c */
[----:B------:R-:W-:-:S02]  /*91a20*/  IMAD.MOV.U32 R92, RZ, RZ, R91 ;  /* 0x000000ffff5c7224 */ /* 0x000fc400078e005b */
        /* <DEDUP_REMOVED lines=30> */
[----:B--2---:R-:W-:Y:S02]  /*91c10*/  IMAD.MOV.U32 R92, RZ, RZ, R91 ;  /* 0x000000ffff5c7224 */ /* 0x004fe400078e005b */
[----:B------:R-:W2:Y:S01]  /*91c20*/  LDL.LU R91, [R1+0x7ac] ;  /* 0x0007ac00015b7983 */ /* 0x000ea20000300800 */
[----:B------:R-:W-:Y:S02]  /*91c30*/  SHF.R.S32.HI R16, RZ, 0x1f, R120 ;  /* 0x0000001fff107819 */ /* 0x000fe40000011478 */
[----:B0-----:R-:W-:-:S02]  /*91c40*/  IADD3 R20, P5, R120, R2, RZ ;  /* 0x0000000278147210 */ /* 0x001fc40007fbe0ff */
[----:B-1----:R-:W-:Y:S01]  /*91c50*/  IADD3 R18, P6, R120, R3, RZ ;  /* 0x0000000378127210 */ /* 0x002fe20007fde0ff */
[----:B------:R-:W-:Y:S02]  /*91c60*/  IMAD.MOV.U32 R120, RZ, RZ, R118 ;  /* 0x000000ffff787224 */ /* 0x000fe400078e0076 */
[----:B------:R-:W-:Y:S02]  /*91c70*/  IMAD.MOV.U32 R118, RZ, RZ, R119 ;  /* 0x000000ffff767224 */ /* 0x000fe400078e0077 */
[----:B------:R-:W-:Y:S02]  /*91c80*/  IMAD.MOV.U32 R119, RZ, RZ, R116 ;  /* 0x000000ffff777224 */ /* 0x000fe400078e0074 */
[----:B------:R-:W-:Y:S02]  /*91c90*/  IMAD.X R21, R16, 0x1, R5, P5 ;  /* 0x0000000110157824 */ /* 0x000fe400028e0605 */
[----:B------:R-:W-:Y:S02]  /*91ca0*/  IMAD.MOV.U32 R116, RZ, RZ, R115 ;  /* 0x000000ffff747224 */ /* 0x000fe400078e0073 */
[----:B------:R-:W-:-:S02]  /*91cb0*/  IMAD.MOV.U32 R115, RZ, RZ, R95 ;  /* 0x000000ffff737224 */ /* 0x000fc400078e005f */
[----:B------:R-:W-:Y:S02]  /*91cc0*/  IMAD.MOV.U32 R95, RZ, RZ, R94 ;  /* 0x000000ffff5f7224 */ /* 0x000fe400078e005e */
[----:B------:R-:W-:Y:S01]  /*91cd0*/  IMAD.MOV.U32 R94, RZ, RZ, R93 ;  /* 0x000000ffff5e7224 */ /* 0x000fe200078e005d */
[----:B------:R0:W-:Y:S01]  /*91ce0*/  STL.64 [R1+0x688], R20 ;  /* 0x0006881401007387 */ /* 0x0001e20000100a00 */
[----:B------:R-:W-:Y:S02]  /*91cf0*/  IMAD.MOV.U32 R93, RZ, RZ, R92 ;  /* 0x000000ffff5d7224 */ /* 0x000fe400078e005c */
[----:B--2---:R-:W-:Y:S02]  /*91d00*/  IMAD.MOV.U32 R92, RZ, RZ, R91 ;  /* 0x000000ffff5c7224 */ /* 0x004fe400078e005b */
[----:B------:R-:W2:Y:S01]  /*91d10*/  LDL.LU R91, [R1+0x210] ;  /* 0x00021000015b7983 */ /* 0x000ea20000300800 */
[----:B------:R-:W-:Y:S02]  /*91d20*/  SHF.R.S32.HI R17, RZ, 0x1f, R123 ;  /* 0x0000001fff117819 */ /* 0x000fe4000001147b */
[C---:B---3--:R-:W-:Y:S01]  /*91d30*/  IADD3 R14, P4, R123.reuse, R2, RZ ;  /* 0x000000027b0e7210 */ /* 0x048fe20007f9e0ff */
[----:B------:R-:W-:Y:S01]  /*91d40*/  IMAD.X R19, R16, 0x1, R4, P6 ;  /* 0x0000000110137824 */ /* 0x000fe200030e0604 */
[----:B0-----:R-:W-:Y:S01]  /*91d50*/  IADD3 R20, P5, R123, R3, RZ ;  /* 0x000000037b147210 */ /* 0x001fe20007fbe0ff */
[----:B------:R-:W-:-:S02]  /*91d60*/  IMAD.MOV.U32 R123, RZ, RZ, R118 ;  /* 0x000000ffff7b7224 */ /* 0x000fc400078e0076 */
[----:B------:R-:W-:Y:S01]  /*91d70*/  IMAD.X R15, R17, 0x1, R5, P4 ;  /* 0x00000001110f7824 */ /* 0x000fe200020e0605 */
[----:B------:R0:W-:Y:S01]  /*91d80*/  STL.64 [R1+0x680], R18 ;  /* 0x0006801201007387 */ /* 0x0001e20000100a00 */
[----:B------:R-:W-:Y:S01]  /*91d90*/  IMAD.MOV.U32 R118, RZ, RZ, R116 ;  /* 0x000000ffff767224 */ /* 0x000fe200078e0074 */
[----:B------:R-:W-:Y:S01]  /*91da0*/  SHF.R.S32.HI R16, RZ, 0x1f, R123 ;  /* 0x0000001fff107819 */ /* 0x000fe2000001147b */
[----:B------:R-:W-:Y:S01]  /*91db0*/  IMAD.MOV.U32 R116, RZ, RZ, R115 ;  /* 0x000000ffff747224 */ /* 0x000fe200078e0073 */
[----:B------:R1:W-:Y:S01]  /*91dc0*/  STL.64 [R1+0x678], R14 ;  /* 0x0006780e01007387 */ /* 0x0003e20000100a00 */
[----:B------:R-:W-:Y:S02]  /*91dd0*/  IMAD.MOV.U32 R115, RZ, RZ, R95 ;  /* 0x000000ffff737224 */ /* 0x000fe400078e005f */
[----:B------:R-:W-:Y:S01]  /*91de0*/  IMAD.MOV.U32 R95, RZ, RZ, R94 ;  /* 0x000000ffff5f7224 */ /* 0x000fe200078e005e */
[C---:B0-----:R-:W-:Y:S01]  /*91df0*/  IADD3 R18, P4, R123.reuse, R2, RZ ;  /* 0x000000027b127210 */ /* 0x041fe20007f9e0ff */
[----:B------:R-:W-:Y:S01]  /*91e00*/  IMAD.MOV.U32 R94, RZ, RZ, R93 ;  /* 0x000000ffff5e7224 */ /* 0x000fe200078e005d */
[----:B-1----:R-:W-:Y:S01]  /*91e10*/  IADD3 R14, P6, R123, R3, RZ ;  /* 0x000000037b0e7210 */ /* 0x002fe20007fde0ff */
[----:B------:R-:W-:-:S02]  /*91e20*/  IMAD.MOV.U32 R123, RZ, RZ, R118 ;  /* 0x000000ffff7b7224 */ /* 0x000fc400078e0076 */
[----:B------:R-:W-:Y:S02]  /*91e30*/  IMAD.X R21, R17, 0x1, R4, P5 ;  /* 0x0000000111157824 */ /* 0x000fe400028e0604 */
[----:B------:R-:W-:Y:S02]  /*91e40*/  IMAD.MOV.U32 R118, RZ, RZ, R119 ;  /* 0x000000ffff767224 */ /* 0x000fe400078e0077 */
[----:B------:R-:W-:Y:S02]  /*91e50*/  IMAD.MOV.U32 R93, RZ, RZ, R92 ;  /* 0x000000ffff5d7224 */ /* 0x000fe400078e005c */
[C---:B------:R-:W-:Y:S02]  /*91e60*/  IMAD.X R19, R16.reuse, 0x1, R5, P4 ;  /* 0x0000000110137824 */ /* 0x040fe400020e0605 */
[----:B------:R-:W-:Y:S02]  /*91e70*/  IMAD.MOV.U32 R119, RZ, RZ, R117 ;  /* 0x000000ffff777224 */ /* 0x000fe400078e0075 */
[----:B------:R-:W-:-:S02]  /*91e80*/  IMAD.X R15, R16, 0x1, R4, P6 ;  /* 0x00000001100f7824 */ /* 0x000fc400030e0604 */
[----:B------:R-:W-:Y:S02]  /*91e90*/  IMAD.MOV.U32 R117, RZ, RZ, R116 ;  /* 0x000000ffff757224 */ /* 0x000fe400078e0074 */
[----:B------:R-:W-:Y:S02]  /*91ea0*/  IMAD.MOV.U32 R116, RZ, RZ, R115 ;  /* 0x000000ffff747224 */ /* 0x000fe400078e0073 */
[----:B------:R-:W-:Y:S02]  /*91eb0*/  IMAD.MOV.U32 R115, RZ, RZ, R95 ;  /* 0x000000ffff737224 */ /* 0x000fe400078e005f */
[----:B------:R-:W-:Y:S02]  /*91ec0*/  IMAD.MOV.U32 R95, RZ, RZ, R94 ;  /* 0x000000ffff5f7224 */ /* 0x000fe400078e005e */
[----:B------:R-:W-:Y:S02]  /*91ed0*/  IMAD.MOV.U32 R94, RZ, RZ, R93 ;  /* 0x000000ffff5e7224 */ /* 0x000fe400078e005d */
[----:B--2---:R-:W-:-:S02]  /*91ee0*/  IMAD.MOV.U32 R92, RZ, RZ, R91 ;  /* 0x000000ffff5c7224 */ /* 0x004fc400078e005b */
[----:B------:R-:W2:Y:S02]  /*91ef0*/  LDL.LU R91, [R1+0x240] ;  /* 0x00024000015b7983 */ /* 0x000ea40000300800 */
[----:B------:R-:W-:Y:S02]  /*91f00*/  IMAD.MOV.U32 R93, RZ, RZ, R92 ;  /* 0x000000ffff5d7224 */ /* 0x000fe400078e005c */
[----:B------:R0:W-:Y:S04]  /*91f10*/  STL.64 [R1+0x670], R20 ;  /* 0x0006701401007387 */ /* 0x0001e80000100a00 */
[----:B------:R1:W-:Y:S04]  /*91f20*/  STL.64 [R1+0x668], R18 ;  /* 0x0006681201007387 */ /* 0x0003e80000100a00 */
[----:B------:R3:W-:Y:S04]  /*91f30*/  STL.64 [R1+0x660], R14 ;  /* 0x0006600e01007387 */ /* 0x0007e80000100a00 */
[----:B------:R-:W4:Y:S01]  /*91f40*/  LDL.LU R92, [R1+0x214] ;  /* 0x00021400015c7983 */ /* 0x000f220000300800 */
        /* <DEDUP_REMOVED lines=20> */
[----:B----4-:R-:W-:-:S03]  /*92090*/  IMAD.MOV.U32 R93, RZ, RZ, R92 ;  /* 0x000000ffff5d7224 */ /* 0x010fc600078e005c */
[----:B------:R-:W3:Y:S01]  /*920a0*/  LDL.LU R92, [R1+0x220] ;  /* 0x00022000015c7983 */ /* 0x000ee20000300800 */
[----:B------:R-:W-:Y:S02]  /*920b0*/  SHF.R.S32.HI R16, RZ, 0x1f, R122 ;  /* 0x0000001fff107819 */ /* 0x000fe4000001147a */
[C---:B0-----:R-:W-:Y:S01]  /*920c0*/  IADD3 R18, P4, R122.reuse, R2, RZ ;  /* 0x000000027a127210 */ /* 0x041fe20007f9e0ff */
[----:B------:R-:W-:Y:S01]  /*920d0*/  IMAD.X R21, R17, 0x1, R4, P5 ;  /* 0x0000000111157824 */ /* 0x000fe200028e0604 */
[----:B-1----:R-:W-:Y:S01]  /*920e0*/  IADD3 R14, P6, R122, R3, RZ ;  /* 0x000000037a0e7210 */ /* 0x002fe20007fde0ff */
[----:B------:R-:W-:Y:S02]  /*920f0*/  IMAD.MOV.U32 R122, RZ, RZ, R118 ;  /* 0x000000ffff7a7224 */ /* 0x000fe400078e0076 */
[C---:B------:R-:W-:Y:S01]  /*92100*/  IMAD.X R19, R16.reuse, 0x1, R5, P4 ;  /* 0x0000000110137824 */ /* 0x040fe200020e0605 */
[----:B------:R0:W-:Y:S01]  /*92110*/  STL.64 [R1+0x640], R20 ;  /* 0x0006401401007387 */ /* 0x0001e20000100a00 */
[----:B------:R-:W-:Y:S01]  /*92120*/  IMAD.X R15, R16, 0x1, R4, P6 ;  /* 0x00000001100f7824 */ /* 0x000fe200030e0604 */
[----:B------:R-:W-:Y:S01]  /*92130*/  SHF.R.S32.HI R16, RZ, 0x1f, R122 ;  /* 0x0000001fff107819 */ /* 0x000fe2000001147a */
[----:B------:R-:W-:Y:S01]  /*92140*/  IMAD.MOV.U32 R118, RZ, RZ, R119 ;  /* 0x000000ffff767224 */ /* 0x000fe200078e0077 */
[----:B------:R1:W-:Y:S01]  /*92150*/  STL.64 [R1+0x638], R18 ;  /* 0x0006381201007387 */ /* 0x0003e20000100a00 */
[----:B------:R-:W-:-:S02]  /*92160*/  IMAD.MOV.U32 R119, RZ, RZ, R117 ;  /* 0x000000ffff777224 */ /* 0x000fc400078e0075 */
[----:B------:R-:W-:Y:S01]  /*92170*/  IMAD.MOV.U32 R117, RZ, RZ, R116 ;  /* 0x000000ffff757224 */ /* 0x000fe200078e0074 */
[C---:B0-----:R-:W-:Y:S01]  /*92180*/  IADD3 R20, P6, R122.reuse, R2, RZ ;  /* 0x000000027a147210 */ /* 0x041fe20007fde0ff */
[----:B------:R-:W-:Y:S01]  /*92190*/  IMAD.MOV.U32 R116, RZ, RZ, R115 ;  /* 0x000000ffff747224 */ /* 0x000fe200078e0073 */
[----:B-1----:R-:W-:Y:S01]  /*921a0*/  IADD3 R18, P4, R122, R3, RZ ;  /* 0x000000037a127210 */ /* 0x002fe20007f9e0ff */
[----:B------:R0:W-:Y:S01]  /*921b0*/  STL.64 [R1+0x630], R14 ;  /* 0x0006300e01007387 */ /* 0x0001e20000100a00 */
[----:B------:R-:W-:Y:S01]  /*921c0*/  IMAD.MOV.U32 R115, RZ, RZ, R95 ;  /* 0x000000ffff737224 */ /* 0x000fe200078e005f */
[----:B------:R-:W-:Y:S01]  /*921d0*/  SHF.R.S32.HI R17, RZ, 0x1f, R121 ;  /* 0x0000001fff117819 */ /* 0x000fe20000011479 */
[C---:B------:R-:W-:Y:S02]  /*921e0*/  IMAD.X R21, R16.reuse, 0x1, R5, P6 ;  /* 0x0000000110157824 */ /* 0x040fe400030e0605 */
[----:B------:R-:W-:Y:S02]  /*921f0*/  IMAD.MOV.U32 R95, RZ, RZ, R94 ;  /* 0x000000ffff5f7224 */ /* 0x000fe400078e005e */
[----:B------:R-:W-:-:S02]  /*92200*/  IMAD.X R19, R16, 0x1, R4, P4 ;  /* 0x0000000110137824 */ /* 0x000fc400020e0604 */
[----:B------:R-:W-:Y:S01]  /*92210*/  IMAD.MOV.U32 R94, RZ, RZ, R93 ;  /* 0x000000ffff5e7224 */ /* 0x000fe200078e005d */
[----:B0-----:R-:W-:-:S05]  /*92220*/  IADD3 R14, P5, R121, R2, RZ ;  /* 0x00000002790e7210 */ /* 0x001fca0007fbe0ff */
[----:B------:R-:W-:Y:S01]  /*92230*/  IMAD.X R15, R17, 0x1, R5, P5 ;  /* 0x00000001110f7824 */ /* 0x000fe200028e0605 */
[----:B------:R-:W-:Y:S02]  /*92240*/  SHF.R.S32.HI R16, RZ, 0x1f, R120 ;  /* 0x0000001fff107819 */ /* 0x000fe40000011478 */
[----:B------:R-:W-:Y:S01]  /*92250*/  LOP3.LUT R13, R13, 0xf7ffffff, RZ, 0xc0, !PT ;  /* 0xf7ffffff0d0d7812 */ /* 0x000fe200078ec0ff */
[----:B------:R-:W-:Y:S01]  /*92260*/  UMOV UR45, UR15 ;  /* 0x0000000f002d7c82 */ /* 0x000fe20008000000 */
[----:B------:R-:W-:Y:S01]  /*92270*/  UMOV UR48, UR18 ;  /* 0x0000001200307c82 */ /* 0x000fe20008000000 */
[----:B------:R-:W-:Y:S01]  /*92280*/  UMOV UR56, UR11 ;  /* 0x0000000b00387c82 */ /* 0x000fe20008000000 */
[----:B------:R-:W-:Y:S01]  /*92290*/  UMOV UR51, UR19 ;  /* 0x0000001300337c82 */ /* 0x000fe20008000000 */
[----:B------:R-:W-:Y:S01]  /*922a0*/  ULDC.64 UR18, c[0x0][0x228] ;  /* 0x00008a0000127ab9 */ /* 0x000fe20000000a00 */
[----:B------:R-:W-:Y:S01]  /*922b0*/  MOV R23, UR56 ;  /* 0x0000003800177c02 */ /* 0x000fe20008000f00 */
[----:B------:R-:W-:Y:S01]  /*922c0*/  UMOV UR56, UR18 ;  /* 0x0000001200387c82 */ /* 0x000fe20008000000 */
[----:B---3--:R-:W-:-:S02]  /*922d0*/  IMAD.MOV.U32 R93, RZ, RZ, R92 ;  /* 0x000000ffff5d7224 */ /* 0x008fc400078e005c */
[----:B------:R-:W3:Y:S04]  /*922e0*/  LDL.LU R92, [R1+0x224] ;  /* 0x00022400015c7983 */ /* 0x000ee80000300800 */
[----:B------:R-:W-:Y:S04]  /*922f0*/  STL.64 [R1+0x628], R20 ;  /* 0x0006281401007387 */ /* 0x000fe80000100a00 */
[----:B------:R0:W-:Y:S04]  /*92300*/  STL.64 [R1+0x620], R18 ;  /* 0x0006201201007387 */ /* 0x0001e80000100a00 */
[----:B------:R1:W-:Y:S01]  /*92310*/  STL.64 [R1+0x618], R14 ;  /* 0x0006180e01007387 */ /* 0x0003e20000100a00 */
[----:B0-----:R-:W-:-:S05]  /*92320*/  IADD3 R18, P5, R121, R3, RZ ;  /* 0x0000000379127210 */ /* 0x001fca0007fbe0ff */
[----:B------:R-:W-:Y:S01]  /*92330*/  IMAD.X R19, R17, 0x1, R4, P5 ;  /* 0x0000000111137824 */ /* 0x000fe200028e0604 */
[----:B------:R-:W-:Y:S02]  /*92340*/  ISETP.LT.AND P5, PT, R7, UR6, !P3 ;  /* 0x0000000607007c0c */ /* 0x000fe4000dfa1270 */
[----:B-1----:R-:W-:-:S05]  /*92350*/  IADD3 R14, P4, R120, R3, RZ ;  /* 0x00000003780e7210 */ /* 0x002fca0007f9e0ff */
[----:B------:R-:W-:Y:S01]  /*92360*/  IMAD.X R15, R16, 0x1, R4, P4 ;  /* 0x00000001100f7824 */ /* 0x000fe200020e0604 */
[----:B------:R-:W-:Y:S02]  /*92370*/  ISETP.LT.AND P4, PT, R6, UR8, !P3 ;  /* 0x0000000806007c0c */ /* 0x000fe4000df81270 */
[----:B------:R-:W-:-:S03]  /*92380*/  ISETP.LT.AND P3, PT, R7, UR12, !P2 ;  /* 0x0000000c07007c0c */ /* 0x000fc6000d761270 */
[----:B------:R-:W-:Y:S01]  /*92390*/  @P5 LOP3.LUT R13, R13, 0x8000000, RZ, 0xfc, !PT ;  /* 0x080000000d0d5812 */ /* 0x000fe200078efcff */
[----:B------:R-:W-:Y:S01]  /*923a0*/  UMOV UR6, UR14 ;  /* 0x0000000e00067c82 */ /* 0x000fe20008000000 */
[----:B------:R-:W-:Y:S01]  /*923b0*/  UMOV UR8, UR4 ;  /* 0x0000000400087c82 */ /* 0x000fe20008000000 */
[----:B------:R-:W-:Y:S01]  /*923c0*/  IADD3 R20, P6, R120, R2, RZ ;  /* 0x0000000278147210 */ /* 0x000fe20007fde0ff */
[----:B------:R-:W-:Y:S01]  /*923d0*/  ULDC.64 UR12, c[0x0][0x228] ;  /* 0x00008a00000c7ab9 */ /* 0x000fe20000000a00 */
[----:B------:R-:W-:Y:S01]  /*923e0*/  LOP3.LUT R13, R13, 0xfbffffff, RZ, 0xc0, !PT ;  /* 0xfbffffff0d0d7812 */ /* 0x000fe200078ec0ff */
[----:B------:R-:W-:-:S03]  /*923f0*/  ULDC.64 UR14, c[0x0][0x228] ;  /* 0x00008a00000e7ab9 */ /* 0x000fc60000000a00 */
[----:B------:R-:W-:-:S04]  /*92400*/  @P4 LOP3.LUT R13, R13, 0x4000000, RZ, 0xfc, !PT ;  /* 0x040000000d0d4812 */ /* 0x000fc800078efcff */
[----:B------:R-:W-:-:S04]  /*92410*/  LOP3.LUT R13, R13, 0xfdffffff, RZ, 0xc0, !PT ;  /* 0xfdffffff0d0d7812 */ /* 0x000fc800078ec0ff */
[----:B------:R-:W-:Y:S02]  /*92420*/  @P3 LOP3.LUT R13, R13, 0x2000000, RZ, 0xfc, !PT ;  /* 0x020000000d0d3812 */ /* 0x000fe400078efcff */
[----:B------:R-:W-:Y:S02]  /*92430*/  ISETP.LT.AND P3, PT, R6, UR20, !P2 ;  /* 0x0000001406007c0c */ /* 0x000fe4000d761270 */
[----:B------:R-:W-:Y:S01]  /*92440*/  ISETP.LT.AND P2, PT, R7, UR6, !P1 ;  /* 0x0000000607007c0c */ /* 0x000fe2000cf41270 */
[----:B------:R-:W-:Y:S01]  /*92450*/  IMAD.X R21, R16, 0x1, R5, P6 ;  /* 0x0000000110157824 */ /* 0x000fe200030e0605 */
[----:B------:R-:W-:Y:S01]  /*92460*/  LOP3.LUT R13, R13, 0xfeffffff, RZ, 0xc0, !PT ;  /* 0xfeffffff0d0d7812 */ /* 0x000fe200078ec0ff */
[----:B------:R-:W-:Y:S01]  /*92470*/  UMOV UR4, UR10 ;  /* 0x0000000a00047c82 */ /* 0x000fe20008000000 */
[----:B------:R-:W-:Y:S01]  /*92480*/  ISETP.LT.AND P1, PT, R6, UR40, !P1 ;  /* 0x0000002806007c0c */ /* 0x000fe2000cf21270 */
[C---:B------:R-:W-:Y:S01]  /*92490*/  VIADD R17, R0.reuse, 0x150 ;  /* 0x0000015000117836 */ /* 0x040fe20000000000 */
[----:B------:R-:W-:Y:S01]  /*924a0*/  UMOV UR57, UR15 ;  /* 0x0000000f00397c82 */ /* 0x000fe20008000000 */
[----:B------:R-:W-:Y:S01]  /*924b0*/  UMOV UR46, UR19 ;  /* 0x00000013002e7c82 */ /* 0x000fe20008000000 */
[----:B------:R-:W-:Y:S01]  /*924c0*/  UMOV UR11, UR28 ;  /* 0x0000001c000b7c82 */ /* 0x000fe20008000000 */
[----:B------:R-:W-:Y:S01]  /*924d0*/  UMOV UR44, UR29 ;  /* 0x0000001d002c7c82 */ /* 0x000fe20008000000 */
[----:B------:R-:W-:Y:S01]  /*924e0*/  UMOV UR27, UR35 ;  /* 0x00000023001b7c82 */ /* 0x000fe20008000000 */
[----:B------:R-:W-:Y:S01]  /*924f0*/  @P3 LOP3.LUT R13, R13, 0x1000000, RZ, 0xfc, !PT ;  /* 0x010000000d0d3812 */ /* 0x000fe200078efcff */
[----:B------:R-:W-:Y:S01]  /*92500*/  VIADD R16, R0, 0x154 ;  /* 0x0000015400107836 */ /* 0x000fe20000000000 */
[----:B------:R-:W-:Y:S01]  /*92510*/  UMOV UR10, UR14 ;  /* 0x0000000e000a7c82 */ /* 0x000fe20008000000 */
[----:B------:R-:W-:Y:S01]  /*92520*/  ULDC.64 UR14, c[0x0][0x228] ;  /* 0x00008a00000e7ab9 */ /* 0x000fe20000000a00 */
[----:B------:R-:W-:Y:S01]  /*92530*/  LOP3.LUT R13, R13, 0xff7fffff, RZ, 0xc0, !PT ;  /* 0xff7fffff0d0d7812 */ /* 0x000fe200078ec0ff */
[----:B------:R-:W-:Y:S01]  /*92540*/  ULDC.64 UR18, c[0x0][0x228] ;  /* 0x00008a0000127ab9 */ /* 0x000fe20000000a00 */
[----:B------:R-:W-:Y:S01]  /*92550*/  MOV R152, UR57 ;  /* 0x0000003900987c02 */ /* 0x000fe20008000f00 */
[----:B------:R-:W-:Y:S01]  /*92560*/  ULDC.64 UR28, c[0x0][0x228] ;  /* 0x00008a00001c7ab9 */ /* 0x000fe20000000a00 */
[----:B------:R-:W-:Y:S01]  /*92570*/  @P2 LOP3.LUT R13, R13, 0x800000, RZ, 0xfc, !PT ;  /* 0x008000000d0d2812 */ /* 0x000fe200078efcff */
[----:B------:R-:W-:Y:S01]  /*92580*/  ULDC.64 UR6, c[0x0][0x228] ;  /* 0x00008a0000067ab9 */ /* 0x000fe20000000a00 */
[----:B------:R-:W-:Y:S01]  /*92590*/  ISETP.LT.AND P2, PT, R7, UR8, !P0 ;  /* 0x0000000807007c0c */ /* 0x000fe2000c741270 */
[----:B------:R-:W-:Y:S01]  /*925a0*/  UMOV UR57, UR14 ;  /* 0x0000000e00397c82 */ /* 0x000fe20008000000 */
[----:B------:R-:W-:Y:S01]  /*925b0*/  LOP3.LUT R13, R13, 0xffbfffff, RZ, 0xc0, !PT ;  /* 0xffbfffff0d0d7812 */ /* 0x000fe200078ec0ff */
[----:B------:R-:W-:Y:S01]  /*925c0*/  UMOV UR43, UR15 ;  /* 0x0000000f002b7c82 */ /* 0x000fe20008000000 */
[----:B------:R-:W-:Y:S01]  /*925d0*/  ULDC.64 UR14, c[0x0][0x228] ;  /* 0x00008a00000e7ab9 */ /* 0x000fe20000000a00 */
[----:B------:R-:W-:Y:S01]  /*925e0*/  UMOV UR49, UR18 ;  /* 0x0000001200317c82 */ /* 0x000fe20008000000 */
[----:B------:R-:W-:Y:S01]  /*925f0*/  @P1 LOP3.LUT R13, R13, 0x400000, RZ, 0xfc, !PT ;  /* 0x004000000d0d1812 */ /* 0x000fe200078efcff */
[----:B------:R-:W-:Y:S01]  /*92600*/  UMOV UR54, UR19 ;  /* 0x0000001300367c82 */ /* 0x000fe20008000000 */
[----:B------:R-:W-:Y:S01]  /*92610*/  ISETP.LT.AND P1, PT, R6, UR32, !P0 ;  /* 0x0000002006007c0c */ /* 0x000fe2000c721270 */
[----:B------:R-:W-:Y:S01]  /*92620*/  UMOV UR53, UR14 ;  /* 0x0000000e00357c82 */ /* 0x000fe20008000000 */
[----:B------:R-:W-:Y:S01]  /*92630*/  LOP3.LUT R13, R13, 0xffdfffff, RZ, 0xc0, !PT ;  /* 0xffdfffff0d0d7812 */ /* 0x000fe200078ec0ff */
[----:B------:R-:W-:Y:S01]  /*92640*/  UMOV UR58, UR15 ;  /* 0x0000000f003a7c82 */ /* 0x000fe20008000000 */
[----:B------:R-:W-:Y:S01]  /*92650*/  ISETP.GE.AND P0, PT, R16, UR21, PT ;  /* 0x0000001510007c0c */ /* 0x000fe2000bf06270 */
[----:B------:R-:W-:Y:S01]  /*92660*/  ULDC.64 UR18, c[0x0][0x228] ;  /* 0x00008a0000127ab9 */ /* 0x000fe20000000a00 */
[----:B------:R-:W-:Y:S01]  /*92670*/  @P2 LOP3.LUT R13, R13, 0x200000, RZ, 0xfc, !PT ;  /* 0x002000000d0d2812 */ /* 0x000fe200078efcff */
[----:B------:R-:W-:Y:S01]  /*92680*/  VIADD R16, R0, 0x152 ;  /* 0x0000015200107836 */ /* 0x000fe20000000000 */
[----:B------:R-:W-:Y:S01]  /*92690*/  ULDC.64 UR14, c[0x0][0x228] ;  /* 0x00008a00000e7ab9 */ /* 0x000fe20000000a00 */
[----:B------:R0:W-:Y:S01]  /*926a0*/  STL.64 [R1+0x610], R20 ;  /* 0x0006101401007387 */ /* 0x0001e20000100a00 */
[----:B------:R-:W-:Y:S01]  /*926b0*/  LOP3.LUT R13, R13, 0xffefffff, RZ, 0xc0, !PT ;  /* 0xffefffff0d0d7812 */ /* 0x000fe200078ec0ff */
[----:B------:R-:W-:Y:S01]  /*926c0*/  ULDC.64 UR8, c[0x0][0x228] ;  /* 0x00008a0000087ab9 */ /* 0x000fe20000000a00 */
[----:B------:R-:W-:Y:S01]  /*926d0*/  MOV R22, UR43 ;  /* 0x0000002b00167c02 */ /* 0x000fe20008000f00 */
[----:B------:R-:W-:Y:S01]  /*926e0*/  ULDC.64 UR20, c[0x0][0x228] ;  /* 0x00008a0000147ab9 */ /* 0x000fe20000000a00 */
[----:B------:R-:W-:-:S02]  /*926f0*/  @P1 LOP3.LUT R13, R13, 0x100000, RZ, 0xfc, !PT ;  /* 0x001000000d0d1812 */ /* 0x000fc400078efcff */
[----:B------:R-:W-:Y:S02]  /*92700*/  ISETP.LT.AND P1, PT, R7, UR4, !P0 ;  /* 0x0000000407007c0c */ /* 0x000fe4000c721270 */
[----:B------:R-:W-:Y:S02]  /*92710*/  ISETP.LT.AND P0, PT, R6, UR24, !P0 ;  /* 0x0000001806007c0c */ /* 0x000fe4000c701270 */
[----:B------:R-:W-:-:S09]  /*92720*/  LOP3.LUT R13, R13, 0xfff7ffff, RZ, 0xc0, !PT ;  /* 0xfff7ffff0d0d7812 */ /* 0x000fd200078ec0ff */
[----:B------:R-:W-:-:S04]  /*92730*/  @P1 LOP3.LUT R13, R13, 0x80000, RZ, 0xfc, !PT ;  /* 0x000800000d0d1812 */ /* 0x000fc800078efcff */
[----:B------:R-:W-:-:S04]  /*92740*/  LOP3.LUT R13, R13, 0xfffbffff, RZ, 0xc0, !PT ;  /* 0xfffbffff0d0d7812 */ /* 0x000fc800078ec0ff */
[----:B------:R-:W-:Y:S02]  /*92750*/  @P0 LOP3.LUT R13, R13, 0x40000, RZ, 0xfc, !PT ;  /* 0x000400000d0d0812 */ /* 0x000fe400078efcff */
[----:B------:R-:W-:Y:S02]  /*92760*/  ISETP.GE.AND P0, PT, R16, UR41, PT ;  /* 0x0000002910007c0c */ /* 0x000fe4000bf06270 */
[----:B------:R-:W-:Y:S01]  /*92770*/  LOP3.LUT R13, R13, 0xfffdffff, RZ, 0xc0, !PT ;  /* 0xfffdffff0d0d7812 */ /* 0x000fe200078ec0ff */
[----:B------:R-:W-:Y:S01]  /*92780*/  VIADD R16, R0, 0x14e ;  /* 0x0000014e00107836 */ /* 0x000fe20000000000 */
[----:B------:R-:W-:Y:S01]  /*92790*/  ISETP.LT.AND P1, PT, R7, UR12, !P0 ;  /* 0x0000000c07007c0c */ /* 0x000fe2000c721270 */
[----:B------:R-:W-:Y:S01]  /*927a0*/  UMOV UR50, UR14 ;  /* 0x0000000e00327c82 */ /* 0x000fe20008000000 */
[----:B------:R-:W-:Y:S01]  /*927b0*/  ISETP.LT.AND P0, PT, R6, UR10, !P0 ;  /* 0x0000000a06007c0c */ /* 0x000fe2000c701270 */
[----:B------:R-:W-:Y:S01]  /*927c0*/  UMOV UR42, UR15 ;  /* 0x0000000f002a7c82 */ /* 0x000fe20008000000 */
[----:B------:R-:W-:Y:S01]  /*927d0*/  ULDC.64 UR14, c[0x0][0x228] ;  /* 0x00008a00000e7ab9 */ /* 0x000fe20000000a00 */
[----:B0-----:R-:W-:Y:S01]  /*927e0*/  MOV R20, UR45 ;  /* 0x0000002d00147c02 */ /* 0x001fe20008000f00 */
[----:B------:R0:W-:Y:S01]  /*927f0*/  STL.64 [R1+0x608], R18 ;  /* 0x0006081201007387 */ /* 0x0001e20000100a00 */
[----:B------:R-:W-:Y:S01]  /*92800*/  LOP3.LUT R12, R12, 0x7fffffff, RZ, 0xc0, !PT ;  /* 0x7fffffff0c0c7812 */ /* 0x000fe200078ec0ff */
[----:B------:R-:W-:Y:S01]  /*92810*/  UMOV UR4, UR20 ;  /* 0x0000001400047c82 */ /* 0x000fe20008000000 */
[----:B------:R-:W-:Y:S01]  /*92820*/  UMOV UR52, UR21 ;  /* 0x0000001500347c82 */ /* 0x000fe20008000000 */
[----:B------:R-:W-:-:S03]  /*92830*/  ULDC.64 UR40, c[0x0][0x228] ;  /* 0x00008a0000287ab9 */ /* 0x000fc60000000a00 */
[----:B------:R-:W-:Y:S01]  /*92840*/  @P1 LOP3.LUT R13, R13, 0x20000, RZ, 0xfc, !PT ;  /* 0x000200000d0d1812 */ /* 0x000fe200078efcff */
[----:B------:R-:W-:Y:S01]  /*92850*/  UMOV UR45, UR34 ;  /* 0x00000022002d7c82 */ /* 0x000fe20008000000 */
[----:B------:R-:W-:Y:S01]  /*92860*/  ULDC.64 UR34, c[0x0][0x228] ;  /* 0x00008a0000227ab9 */ /* 0x000fe20000000a00 */
[----:B------:R-:W-:Y:S01]  /*92870*/  MOV R21, UR42 ;  /* 0x0000002a00157c02 */ /* 0x000fe20008000f00 */
[----:B------:R-:W-:Y:S01]  /*92880*/  ULDC.64 UR42, c[0x0][0x228] ;  /* 0x00008a00002a7ab9 */ /* 0x000fe20000000a00 */
[----:B------:R-:W-:Y:S01]  /*92890*/  LOP3.LUT R13, R13, 0xfffeffff, RZ, 0xc0, !PT ;  /* 0xfffeffff0d0d7812 */ /* 0x000fe200078ec0ff */
[----:B------:R-:W-:-:S03]  /*928a0*/  ULDC.64 UR20, c[0x0][0x228] ;  /* 0x00008a0000147ab9 */ /* 0x000fc60000000a00 */
[----:B------:R-:W-:Y:S02]  /*928b0*/  @P0 LOP3.LUT R13, R13, 0x10000, RZ, 0xfc, !PT ;  /* 0x000100000d0d0812 */ /* 0x000fe400078efcff */
[----:B------:R-:W-:Y:S02]  /*928c0*/  ISETP.GE.AND P0, PT, R17, UR33, PT ;  /* 0x0000002111007c0c */ /* 0x000fe4000bf06270 */
[----:B------:R-:W-:Y:S01]  /*928d0*/  LOP3.LUT R13, R13, 0xffff7fff, RZ, 0xc0, !PT ;  /* 0xffff7fff0d0d7812 */ /* 0x000fe200078ec0ff */
[----:B------:R-:W-:Y:S01]  /*928e0*/  VIADD R17, R0, 0x14c ;  /* 0x0000014c00117836 */ /* 0x000fe20000000000 */
[----:B------:R-:W-:Y:S02]  /*928f0*/  ISETP.LT.AND P1, PT, R7, UR38, !P0 ;  /* 0x0000002607007c0c */ /* 0x000fe4000c721270 */
[----:B0-----:R-:W-:Y:S02]  /*92900*/  MOV R19, UR44 ;  /* 0x0000002c00137c02 */ /* 0x001fe40008000f00 */
[----:B------:R-:W-:Y:S01]  /*92910*/  MOV R18, UR58 ;  /* 0x0000003a00127c02 */ /* 0x000fe20008000f00 */
[----:B------:R-:W-:Y:S01]  /*92920*/  UMOV UR55, UR43 ;  /* 0x0000002b00377c82 */ /* 0x000fe20008000000 */
[----:B------:R-:W-:Y:S01]  /*92930*/  ISETP.LT.AND P0, PT, R6, UR57, !P0 ;  /* 0x0000003906007c0c */ /* 0x000fe2000c701270 */
[----:B------:R-:W-:Y:S01]  /*92940*/  UMOV UR10, UR40 ;  /* 0x00000028000a7c82 */ /* 0x000fe20008000000 */
[----:B------:R-:W-:-:S05]  /*92950*/  ULDC.64 UR32, c[0x0][0x228] ;  /* 0x00008a0000207ab9 */ /* 0x000fca0000000a00 */
[----:B------:R-:W-:Y:S01]  /*92960*/  @P1 LOP3.LUT R13, R13, 0x8000, RZ, 0xfc, !PT ;  /* 0x000080000d0d1812 */ /* 0x000fe200078efcff */
[----:B------:R-:W-:Y:S01]  /*92970*/  UMOV UR44, UR42 ;  /* 0x0000002a002c7c82 */ /* 0x000fe20008000000 */
[----:B------:R-:W-:Y:S02]  /*92980*/  ULDC.64 UR58, c[0x0][0x228] ;  /* 0x00008a00003a7ab9 */ /* 0x000fe40000000a00 */
        /* <DEDUP_REMOVED lines=9> */
[----:B------:R-:W-:Y:S01]  /*92a20*/  ISETP.GE.AND P0, PT, R17, UR13, PT ;  /* 0x0000000d11007c0c */ /* 0x000fe2000bf06270 */
[----:B------:R-:W-:-:S08]  /*92a30*/  ULDC.64 UR24, c[0x0][0x228] ;  /* 0x00008a0000187ab9 */ /* 0x000fd00000000a00 */
[----:B------:R-:W-:Y:S01]  /*92a40*/  @P2 LOP3.LUT R13, R13, 0x2000, RZ, 0xfc, !PT ;  /* 0x000020000d0d2812 */ /* 0x000fe200078efcff */
[----:B------:R-:W-:Y:S01]  /*92a50*/  VIADD R17, R0, 0x148 ;  /* 0x0000014800117836 */ /* 0x000fe20000000000 */
[----:B------:R-:W-:Y:S01]  /*92a60*/  ULDC.64 UR58, c[0x0][0x228] ;  /* 0x00008a00003a7ab9 */ /* 0x000fe20000000a00 */
[----:B------:R-:W-:Y:S01]  /*92a70*/  ULDC.64 UR12, c[0x0][0x228] ;  /* 0x00008a00000c7ab9 */ /* 0x000fe20000000a00 */
[----:B------:R-:W-:-:S04]  /*92a80*/  LOP3.LUT R13, R13, 0xffffefff, RZ, 0xc0, !PT ;  /* 0xffffefff0d0d7812 */ /* 0x000fc800078ec0ff */
[----:B------:R-:W-:Y:S02]  /*92a90*/  @P1 LOP3.LUT R13, R13, 0x1000, RZ, 0xfc, !PT ;  /* 0x000010000d0d1812 */ /* 0x000fe400078efcff */
[----:B------:R-:W-:Y:S02]  /*92aa0*/  ISETP.LT.AND P1, PT, R7, UR30, !P0 ;  /* 0x0000001e07007c0c */ /* 0x000fe4000c721270 */
[----:B------:R-:W-:Y:S02]  /*92ab0*/  ISETP.LT.AND P0, PT, R6, UR50, !P0 ;  /* 0x0000003206007c0c */ /* 0x000fe4000c701270 */
[----:B------:R-:W-:-:S09]  /*92ac0*/  LOP3.LUT R13, R13, 0xfffff7ff, RZ, 0xc0, !PT ;  /* 0xfffff7ff0d0d7812 */ /* 0x000fd200078ec0ff */
[----:B------:R-:W-:-:S04]  /*92ad0*/  @P1 LOP3.LUT R13, R13, 0x800, RZ, 0xfc, !PT ;  /* 0x000008000d0d1812 */ /* 0x000fc800078efcff */
[----:B------:R-:W-:-:S04]  /*92ae0*/  LOP3.LUT R13, R13, 0xfffffbff, RZ, 0xc0, !PT ;  /* 0xfffffbff0d0d7812 */ /* 0x000fc800078ec0ff */
[----:B------:R-:W-:Y:S02]  /*92af0*/  @P0 LOP3.LUT R13, R13, 0x400, RZ, 0xfc, !PT ;  /* 0x000004000d0d0812 */ /* 0x000fe400078efcff */
[----:B------:R-:W-:-:S04]  /*92b00*/  ISETP.GE.AND P0, PT, R16, UR39, PT ;  /* 0x0000002710007c0c */ /* 0x000fc8000bf06270 */
        /* <DEDUP_REMOVED lines=8> */
[C---:B------:R-:W-:Y:S01]  /*92b90*/  VIADD R16, R0.reuse, 0x146 ;  /* 0x0000014600107836 */ /* 0x040fe20000000000 */
[----:B------:R-:W-:Y:S01]  /*92ba0*/  ISETP.LT.AND P1, PT, R7, UR36, !P0 ;  /* 0x0000002407007c0c */ /* 0x000fe2000c721270 */
[----:B------:R-:W-:Y:S01]  /*92bb0*/  VIADD R17, R0, 0x144 ;  /* 0x0000014400117836 */ /* 0x000fe20000000000 */
[----:B------:R-:W-:Y:S01]  /*92bc0*/  ISETP.LT.AND P0, PT, R6, UR56, !P0 ;  /* 0x0000003806007c0c */ /* 0x000fe2000c701270 */
[----:B------:R-:W-:Y:S01]  /*92bd0*/  UMOV UR42, UR58 ;  /* 0x0000003a002a7c82 */ /* 0x000fe20008000000 */
[----:B------:R-:W-:Y:S01]  /*92be0*/  UMOV UR57, UR12 ;  /* 0x0000000c00397c82 */ /* 0x000fe20008000000 */
[----:B------:R-:W-:Y:S01]  /*92bf0*/  UMOV UR53, UR13 ;  /* 0x0000000d00357c82 */ /* 0x000fe20008000000 */
[----:B------:R-:W-:Y:S01]  /*92c00*/  ULDC.64 UR12, c[0x0][0x228] ;  /* 0x00008a00000c7ab9 */ /* 0x000fe20000000a00 */
[----:B------:R-:W-:Y:S01]  /*92c10*/  UMOV UR38, UR59 ;  /* 0x0000003b00267c82 */ /* 0x000fe20008000000 */
[----:B------:R-:W-:Y:S01]  /*92c20*/  ULDC.64 UR58, c[0x0][0x228] ;  /* 0x00008a00003a7ab9 */ /* 0x000fe20000000a00 */
[----:B------:R-:W-:-:S04]  /*92c30*/  ULDC.64 UR16, c[0x0][0x228] ;  /* 0x00008a0000107ab9 */ /* 0x000fc80000000a00 */
        /* <DEDUP_REMOVED lines=31> */
[----:B------:R-:W-:Y:S01]  /*92e30*/  ISETP.GE.AND P0, PT, R17, UR23, PT ;  /* 0x0000001711007c0c */ /* 0x000fe2000bf06270 */
[C---:B------:R-:W-:Y:S01]  /*92e40*/  VIADD R16, R0.reuse, 0x13e ;  /* 0x0000013e00107836 */ /* 0x040fe20000000000 */
[----:B------:R-:W-:Y:S01]  /*92e50*/  UMOV UR56, UR58 ;  /* 0x0000003a00387c82 */ /* 0x000fe20008000000 */
[----:B------:R-:W-:Y:S01]  /*92e60*/  VIADD R17, R0, 0x13c ;  /* 0x0000013c00117836 */ /* 0x000fe20000000000 */
[----:B------:R-:W-:Y:S01]  /*92e70*/  ISETP.LT.AND P1, PT, R7, UR34, !P0 ;  /* 0x0000002207007c0c */ /* 0x000fe2000c721270 */
[----:B------:R-:W-:Y:S01]  /*92e80*/  UMOV UR11, UR14 ;  /* 0x0000000e000b7c82 */ /* 0x000fe20008000000 */
[----:B------:R-:W-:Y:S01]  /*92e90*/  ISETP.LT.AND P0, PT, R6, UR44, !P0 ;  /* 0x0000002c06007c0c */ /* 0x000fe2000c701270 */
[----:B------:R-:W-:Y:S01]  /*92ea0*/  UMOV UR39, UR15 ;  /* 0x0000000f00277c82 */ /* 0x000fe20008000000 */
[----:B------:R-:W-:Y:S01]  /*92eb0*/  ULDC.64 UR14, c[0x0][0x228] ;  /* 0x00008a00000e7ab9 */ /* 0x000fe20000000a00 */
[----:B------:R-:W-:Y:S01]  /*92ec0*/  UMOV UR36, UR59 ;  /* 0x0000003b00247c82 */ /* 0x000fe20008000000 */
[----:B------:R-:W-:Y:S01]  /*92ed0*/  ULDC.64 UR58, c[0x0][0x228] ;  /* 0x00008a00003a7ab9 */ /* 0x000fe20000000a00 */
[----:B------:R-:W-:-:S06]  /*92ee0*/  ULDC.64 UR22, c[0x0][0x228] ;  /* 0x00008a0000167ab9 */ /* 0x000fcc0000000a00 */
[----:B------:R-:W-:Y:S01]  /*92ef0*/  @P1 LOP3.LUT R12, R12, 0x80000000, RZ, 0xfc, !PT ;  /* 0x800000000c0c1812 */ /* 0x000fe200078efcff */
[----:B------:R-:W-:-:S03]  /*92f00*/  ULDC.64 UR44, c[0x0][0x228] ;  /* 0x00008a00002c7ab9 */ /* 0x000fc60000000a00 */
        /* <DEDUP_REMOVED lines=13> */
[----:B------:R-:W-:Y:S02]  /*92fe0*/  ULDC.64 UR28, c[0x0][0x228] ;  /* 0x00008a00001c7ab9 */ /* 0x000fe40000000a00 */
        /* <DEDUP_REMOVED lines=16> */
[----:B------:R-:W-:-:S08]  /*930f0*/  ULDC.64 UR34, c[0x0][0x228] ;  /* 0x00008a0000227ab9 */ /* 0x000fd00000000a00 */
        /* <DEDUP_REMOVED lines=9> */
[----:B------:R-:W-:Y:S01]  /*93190*/  ULDC.64 UR6, c[0x0][0x228] ;  /* 0x00008a0000067ab9 */ /* 0x000fe20000000a00 */
[----:B------:R-:W-:-:S09]  /*931a0*/  ULDC.64 UR42, c[0x0][0x228] ;  /* 0x00008a00002a7ab9 */ /* 0x000fd20000000a00 */
        /* <DEDUP_REMOVED lines=10> */
[----:B------:R-:W-:-:S09]  /*93250*/  ISETP.GE.AND P0, PT, R17, UR21, PT ;  /* 0x0000001511007c0c */ /* 0x000fd2000bf06270 */
        /* <DEDUP_REMOVED lines=14> */
[----:B------:R-:W-:Y:S01]  /*93340*/  LOP3.LUT R12, R12, 0xfffdffff, RZ, 0xc0, !PT ;  /* 0xfffdffff0c0c7812 */ /* 0x000fe200078ec0ff */
[----:B------:R-:W-:Y:S01]  /*93350*/  VIADD R16, R0, 0x12e ;  /* 0x0000012e00107836 */ /* 0x000fe20000000000 */
[----:B------:R-:W-:Y:S01]  /*93360*/  UMOV UR48, UR20 ;  /* 0x0000001400307c82 */ /* 0x000fe20008000000 */
[----:B------:R-:W-:Y:S01]  /*93370*/  IMAD.U32 R168, RZ, RZ, UR21 ;  /* 0x00000015ffa87e24 */ /* 0x000fe2000f8e00ff */
        /* <DEDUP_REMOVED lines=11> */
[----:B------:R-:W-:-:S10]  /*93430*/  ULDC.64 UR24, c[0x0][0x228] ;  /* 0x00008a0000187ab9 */ /* 0x000fd40000000a00 */
        /* <DEDUP_REMOVED lines=9> */
[----:B------:R-:W-:Y:S01]  /*934d0*/  IMAD.U32 R167, RZ, RZ, UR57 ;  /* 0x00000039ffa77e24 */ /* 0x000fe2000f8e00ff */
[----:B------:R-:W-:Y:S01]  /*934e0*/  ISETP.GE.AND P0, PT, R17, UR17, PT ;  /* 0x0000001111007c0c */ /* 0x000fe2000bf06270 */
[----:B------:R-:W-:-:S08]  /*934f0*/  ULDC.64 UR12, c[0x0][0x228] ;  /* 0x00008a00000c7ab9 */ /* 0x000fd00000000a00 */
[----:B------:R-:W-:Y:S01]  /*93500*/  @P2 LOP3.LUT R12, R12, 0x2000, RZ, 0xfc, !PT ;  /* 0x000020000c0c2812 */ /* 0x000fe200078efcff */
[----:B------:R-:W-:Y:S01]  /*93510*/  VIADD R17, R0, 0x128 ;  /* 0x0000012800117836 */ /* 0x000fe20000000000 */
[----:B------:R-:W-:Y:S01]  /*93520*/  ULDC.64 UR56, c[0x0][0x228] ;  /* 0x00008a0000387ab9 */ /* 0x000fe20000000a00 */
[----:B------:R-:W-:Y:S01]  /*93530*/  LOP3.LUT R11, R11, 0x7fffffff, RZ, 0xc0, !PT ;  /* 0x7fffffff0b0b7812 */ /* 0x000fe200078ec0ff */
[----:B------:R-:W-:Y:S01]  /*93540*/  ULDC.64 UR16, c[0x0][0x228] ;  /* 0x00008a0000107ab9 */ /* 0x000fe20000000a00 */
[----:B------:R-:W-:-:S04]  /*93550*/  LOP3.LUT R12, R12, 0xffffefff, RZ, 0xc0, !PT ;  /* 0xffffefff0c0c7812 */ /* 0x000fc800078ec0ff */
[----:B------:R-:W-:Y:S02]  /*93560*/  @P1 LOP3.LUT R12, R12, 0x1000, RZ, 0xfc, !PT ;  /* 0x000010000c0c1812 */ /* 0x000fe400078efcff */
[----:B------:R-:W-:Y:S02]  /*93570*/  ISETP.LT.AND P1, PT, R7, UR22, !P0 ;  /* 0x0000001607007c0c */ /* 0x000fe4000c721270 */
[----:B------:R-:W-:Y:S01]  /*93580*/  ISETP.LT.AND P0, PT, R6, UR60, !P0 ;  /* 0x0000003c06007c0c */ /* 0x000fe2000c701270 */
[----:B------:R-:W-:Y:S01]  /*93590*/  UMOV UR11, UR56 ;  /* 0x00000038000b7c82 */ /* 0x000fe20008000000 */
[----:B------:R-:W-:Y:S01]  /*935a0*/  LOP3.LUT R12, R12, 0xfffff7ff, RZ, 0xc0, !PT ;  /* 0xfffff7ff0c0c7812 */ /* 0x000fe200078ec0ff */
[----:B------:R-:W-:Y:S01]  /*935b0*/  UMOV UR33, UR16 ;  /* 0x0000001000217c82 */ /* 0x000fe20008000000 */
[----:B------:R-:W-:Y:S01]  /*935c0*/  IMAD.U32 R165, RZ, RZ, UR17 ;  /* 0x00000011ffa57e24 */ /* 0x000fe2000f8e00ff */
[----:B------:R-:W-:Y:S01]  /*935d0*/  ULDC.64 UR16, c[0x0][0x228] ;  /* 0x00008a0000107ab9 */ /* 0x000fe20000000a00 */
[----:B------:R-:W-:Y:S01]  /*935e0*/  UMOV UR32, UR43 ;  /* 0x0000002b00207c82 */ /* 0x000fe20008000000 */
[----:B------:R-:W-:-:S02]  /*935f0*/  LOP3.LUT R10, R10, 0x7fffffff, RZ, 0xc0, !PT ;  /* 0x7fffffff0a0a7812 */ /* 0x000fc400078ec0ff */
[----:B------:R-:W-:Y:S01]  /*93600*/  R2UR UR58, R18 ;  /* 0x00000000123a72ca */ /* 0x000fe200000e0000 */
[----:B------:R-:W-:Y:S01]  /*93610*/  UMOV UR40, UR41 ;  /* 0x0000002900287c82 */ /* 0x000fe20008000000 */
[----:B------:R-:W-:Y:S02]  /*93620*/  @P1 LOP3.LUT R12, R12, 0x800, RZ, 0xfc, !PT ;  /* 0x000008000c0c1812 */ /* 0x000fe400078efcff */
[----:B------:R-:W-:Y:S01]  /*93630*/  R2UR UR44, R19 ;  /* 0x00000000132c72ca */ /* 0x000fe200000e0000 */
[----:B------:R-:W-:Y:S01]  /*93640*/  STL.64 [R1+0x600], R14 ;  /* 0x0006000e01007387 */ /* 0x000fe20000100a00 */
[----:B------:R-:W-:Y:S02]  /*93650*/  LOP3.LUT R12, R12, 0xfffffbff, RZ, 0xc0, !PT ;  /* 0xfffffbff0c0c7812 */ /* 0x000fe400078ec0ff */
[----:B------:R-:W-:Y:S02]  /*93660*/  LOP3.LUT R9, R9, 0x7fffffff, RZ, 0xc0, !PT ;  /* 0x7fffffff09097812 */ /* 0x000fe400078ec0ff */
[----:B------:R-:W-:-:S02]  /*93670*/  LOP3.LUT R8, R8, 0x7fffffff, RZ, 0xc0, !PT ;  /* 0x7fffffff08087812 */ /* 0x000fc400078ec0ff */
[----:B------:R-:W-:Y:S01]  /*93680*/  R2UR UR42, R21 ;  /* 0x00000000152a72ca */ /* 0x000fe200000e0000 */
[----:B------:R-:W-:Y:S01]  /*93690*/  IMAD.U32 R166, RZ, RZ, UR57 ;  /* 0x00000039ffa67e24 */ /* 0x000fe2000f8e00ff */
[----:B------:R-:W-:Y:S01]  /*936a0*/  @P0 LOP3.LUT R12, R12, 0x400, RZ, 0xfc, !PT ;  /* 0x000004000c0c0812 */ /* 0x000fe200078efcff */
[----:B------:R-:W-:Y:S01]  /*936b0*/  ULDC.64 UR60, c[0x0][0x228] ;  /* 0x00008a00003c7ab9 */ /* 0x000fe20000000a00 */
[----:B------:R-:W-:Y:S02]  /*936c0*/  ISETP.GE.AND P0, PT, R16, UR31, PT ;  /* 0x0000001f10007c0c */ /* 0x000fe4000bf06270 */
[----:B------:R-:W-:Y:S01]  /*936d0*/  LOP3.LUT R12, R12, 0xfffffdff, RZ, 0xc0, !PT ;  /* 0xfffffdff0c0c7812 */ /* 0x000fe200078ec0ff */
[----:B------:R-:W-:Y:S01]  /*936e0*/  VIADD R16, R0, 0x126 ;  /* 0x0000012600107836 */ /* 0x000fe20000000000 */
[----:B------:R-:W-:Y:S01]  /*936f0*/  ISETP.LT.AND P1, PT, R7, UR18, !P0 ;  /* 0x0000001207007c0c */ /* 0x000fe2000c721270 */
[----:B------:R-:W-:Y:S01]  /*93700*/  ULDC.64 UR30, c[0x0][0x228] ;  /* 0x00008a00001e7ab9 */ /* 0x000fe20000000a00 */
[----:B------:R-:W-:-:S11]  /*93710*/  ISETP.LT.AND P0, PT, R6, UR4, !P0 ;  /* 0x0000000406007c0c */ /* 0x000fd6000c701270 */
        /* <DEDUP_REMOVED lines=17> */
[----:B------:R-:W-:Y:S01]  /*93830*/  IMAD.U32 R164, RZ, RZ, UR31 ;  /* 0x0000001fffa47e24 */ /* 0x000fe2000f8e00ff */
[----:B------:R-:W-:Y:S01]  /*93840*/  ISETP.LT.AND P1, PT, R6, UR49, !P0 ;  /* 0x0000003106007c0c */ /* 0x000fe2000c721270 */
[----:B------:R-:W-:Y:S01]  /*93850*/  ULDC.64 UR30, c[0x0][0x228] ;  /* 0x00008a00001e7ab9 */ /* 0x000fe20000000a00 */
[----:B------:R-:W-:Y:S01]  /*93860*/  ISETP.GE.AND P0, PT, R17, UR19, PT ;  /* 0x0000001311007c0c */ /* 0x000fe2000bf06270 */
[----:B------:R-:W-:-:S08]  /*93870*/  ULDC.64 UR22, c[0x0][0x228] ;  /* 0x00008a0000167ab9 */ /* 0x000fd00000000a00 */
[----:B------:R-:W-:Y:S01]  /*93880*/  @P2 LOP3.LUT R12, R12, 0x20, RZ, 0xfc, !PT ;  /* 0x000000200c0c2812 */ /* 0x000fe200078efcff */
[----:B------:R-:W-:Y:S01]  /*93890*/  VIADD R17, R0, 0x120 ;  /* 0x0000012000117836 */ /* 0x000fe20000000000 */
[----:B------:R-:W-:Y:S01]  /*938a0*/  UMOV UR10, UR30 ;  /* 0x0000001e000a7c82 */ /* 0x000fe20008000000 */
[----:B------:R-:W-:Y:S01]  /*938b0*/  ULDC.64 UR18, c[0x0][0x228] ;  /* 0x00008a0000127ab9 */ /* 0x000fe20000000a00 */
[----:B------:R-:W-:-:S04]  /*938c0*/  LOP3.LUT R12, R12, 0xffffffef, RZ, 0xc0, !PT ;  /* 0xffffffef0c0c7812 */ /* 0x000fc800078ec0ff */
[----:B------:R-:W-:Y:S02]  /*938d0*/  @P1 LOP3.LUT R12, R12, 0x10, RZ, 0xfc, !PT ;  /* 0x000000100c0c1812 */ /* 0x000fe400078efcff */
[----:B------:R-:W-:Y:S02]  /*938e0*/  ISETP.LT.AND P1, PT, R7, UR8, !P0 ;  /* 0x0000000807007c0c */ /* 0x000fe4000c721270 */
[----:B------:R-:W-:Y:S01]  /*938f0*/  ISETP.LT.AND P0, PT, R6, UR48, !P0 ;  /* 0x0000003006007c0c */ /* 0x000fe2000c701270 */
[----:B------:R-:W-:Y:S01]  /*93900*/  UMOV UR30, UR18 ;  /* 0x00000012001e7c82 */ /* 0x000fe20008000000 */
[----:B------:R-:W-:Y:S01]  /*93910*/  LOP3.LUT R12, R12, 0xfffffff7, RZ, 0xc0, !PT ;  /* 0xfffffff70c0c7812 */ /* 0x000fe200078ec0ff */
[----:B------:R-:W-:Y:S01]  /*93920*/  IMAD.U32 R162, RZ, RZ, UR19 ;  /* 0x00000013ffa27e24 */ /* 0x000fe2000f8e00ff */
[----:B------:R-:W-:Y:S01]  /*93930*/  ULDC.64 UR18, c[0x0][0x228] ;  /* 0x00008a0000127ab9 */ /* 0x000fe20000000a00 */
[----:B------:R-:W-:-:S06]  /*93940*/  ULDC.64 UR48, c[0x0][0x228] ;  /* 0x00008a0000307ab9 */ /* 0x000fcc0000000a00 */
[----:B------:R-:W-:-:S04]  /*93950*/  @P1 LOP3.LUT R12, R12, 0x8, RZ, 0xfc, !PT ;  /* 0x000000080c0c1812 */ /* 0x000fc800078efcff */
[----:B------:R-:W-:-:S04]  /*93960*/  LOP3.LUT R12, R12, 0xfffffffb, RZ, 0xc0, !PT ;  /* 0xfffffffb0c0c7812 */ /* 0x000fc800078ec0ff */
[----:B------:R-:W-:Y:S02]  /*93970*/  @P0 LOP3.LUT R12, R12, 0x4, RZ, 0xfc, !PT ;  /* 0x000000040c0c0812 */ /* 0x000fe400078efcff */
        /* <DEDUP_REMOVED lines=9> */
[----:B------:R-:W-:Y:S01]  /*93a10*/  ISETP.GE.AND P0, PT, R17, UR7, PT ;  /* 0x0000000711007c0c */ /* 0x000fe2000bf06270 */
[----:B------:R-:W-:Y:S01]  /*93a20*/  VIADD R17, R0, 0x11c ;  /* 0x0000011c00117836 */ /* 0x000fe20000000000 */
[----:B------:R-:W-:Y:S02]  /*93a30*/  ULDC.64 UR6, c[0x0][0x228] ;  /* 0x00008a0000067ab9 */ /* 0x000fe40000000a00 */
[----:B------:R-:W-:Y:S02]  /*93a40*/  ISETP.LT.AND P1, PT, R7, UR24, !P0 ;  /* 0x0000001807007c0c */ /* 0x000fe4000c721270 */
        /* <DEDUP_REMOVED lines=80> */
[----:B------:R-:W-:Y:S01]  /*93f50*/  IMAD.U32 R154, RZ, RZ, UR15 ;  /* 0x0000000fff9a7e24 */ /* 0x000fe2000f8e00ff */
[----:B------:R-:W-:Y:S01]  /*93f60*/  ULDC.64 UR14, c[0x0][0x228] ;  /* 0x00008a00000e7ab9 */ /* 0x000fe20000000a00 */
[----:B------:R-:W-:Y:S01]  /*93f70*/  IMAD.U32 R156, RZ, RZ, UR25 ;  /* 0x00000019ff9c7e24 */ /* 0x000fe2000f8e00ff */
[----:B------:R-:W-:Y:S01]  /*93f80*/  ULDC.64 UR24, c[0x0][0x228] ;  /* 0x00008a0000187ab9 */ /* 0x000fe20000000a00 */
[----:B------:R-:W-:-:S05]  /*93f90*/  ULDC.64 UR18, c[0x0][0x228] ;  /* 0x00008a0000127ab9 */ /* 0x000fca0000000a00 */
        /* <DEDUP_REMOVED lines=15> */
[----:B------:R-:W-:Y:S01]  /*94090*/  ULDC.64 UR8, c[0x0][0x228] ;  /* 0x00008a0000087ab9 */ /* 0x000fe20000000a00 */
[----:B------:R-:W-:Y:S02]  /*940a0*/  LOP3.LUT R11, R11, 0xffffefff, RZ, 0xc0, !PT ;  /* 0xffffefff0b0b7812 */ /* 0x000fe400078ec0ff */
[----:B------:R-:W-:Y:S02]  /*940b0*/  R2UR UR56, R23 ;  /* 0x00000000173872ca */ /* 0x000fe400000e0000 */
[----:B------:R-:W-:Y:S01]  /*940c0*/  R2UR UR43, R22 ;  /* 0x00000000162b72ca */ /* 0x000fe200000e0000 */
[----:B------:R-:W-:Y:S01]  /*940d0*/  UMOV UR41, UR45 ;  /* 0x0000002d00297c82 */ /* 0x000fe20008000000 */
[----:B------:R-:W-:Y:S01]  /*940e0*/  @P1 LOP3.LUT R11, R11, 0x1000, RZ, 0xfc, !PT ;  /* 0x000010000b0b1812 */ /* 0x000fe200078efcff */
[----:B------:R-:W-:Y:S01]  /*940f0*/  STL [R1+0x2b6c], R13 ;  /* 0x002b6c0d01007387 */ /* 0x000fe20000100800 */
[----:B------:R-:W-:Y:S01]  /*94100*/  ISETP.LT.AND P1, PT, R7, UR16, !P0 ;  /* 0x0000001007007c0c */ /* 0x000fe2000c721270 */
[----:B------:R-:W-:Y:S01]  /*94110*/  ULDC.64 UR22, c[0x0][0x228] ;  /* 0x00008a0000167ab9 */ /* 0x000fe20000000a00 */
[----:B------:R-:W-:-:S02]  /*94120*/  ISETP.LT.AND P0, PT, R6, UR11, !P0 ;  /* 0x0000000b06007c0c */ /* 0x000fc4000c701270 */
[----:B------:R-:W-:-:S09]  /*94130*/  LOP3.LUT R11, R11, 0xfffff7ff, RZ, 0xc0, !PT ;  /* 0xfffff7ff0b0b7812 */ /* 0x000fd200078ec0ff */
[----:B------:R-:W-:-:S04]  /*94140*/  @P1 LOP3.LUT R11, R11, 0x800, RZ, 0xfc, !PT ;  /* 0x000008000b0b1812 */ /* 0x000fc800078efcff */
[----:B------:R-:W-:-:S04]  /*94150*/  LOP3.LUT R11, R11, 0xfffffbff, RZ, 0xc0, !PT ;  /* 0xfffffbff0b0b7812 */ /* 0x000fc800078ec0ff */
[----:B------:R-:W-:Y:S02]  /*94160*/  @P0 LOP3.LUT R11, R11, 0x400, RZ, 0xfc, !PT ;  /* 0x000004000b0b0812 */ /* 0x000fe400078efcff */
[----:B------:R-:W-:Y:S02]  /*94170*/  ISETP.GE.AND P0, PT, R16, UR21, PT ;  /* 0x0000001510007c0c */ /* 0x000fe4000bf06270 */
[----:B------:R-:W-:Y:S01]  /*94180*/  LOP3.LUT R11, R11, 0xfffffdff, RZ, 0xc0, !PT ;  /* 0xfffffdff0b0b7812 */ /* 0x000fe200078ec0ff */
[----:B------:R-:W-:Y:S01]  /*94190*/  UMOV UR10, UR24 ;  /* 0x00000018000a7c82 */ /* 0x000fe20008000000 */
[----:B------:R-:W-:Y:S01]  /*941a0*/  ISETP.LT.AND P1, PT, R7, UR14, !P0 ;  /* 0x0000000e07007c0c */ /* 0x000fe2000c721270 */
[----:B------:R-:W-:Y:S01]  /*941b0*/  VIADD R16, R0, 0x106 ;  /* 0x0000010600107836 */ /* 0x000fe20000000000 */
[----:B------:R-:W-:Y:S01]  /*941c0*/  ISETP.LT.AND P0, PT, R6, UR4, !P0 ;  /* 0x0000000406007c0c */ /* 0x000fe2000c701270 */
[----:B------:R-:W-:Y:S01]  /*941d0*/  UMOV UR11, UR8 ;  /* 0x00000008000b7c82 */ /* 0x000fe20008000000 */
[----:B------:R-:W-:Y:S01]  /*941e0*/  IMAD.U32 R23, RZ, RZ, UR9 ;  /* 0x00000009ff177e24 */ /* 0x000fe2000f8e00ff */
[----:B------:R-:W-:Y:S01]  /*941f0*/  ULDC.64 UR8, c[0x0][0x228] ;  /* 0x00008a0000087ab9 */ /* 0x000fe20000000a00 */
[----:B------:R-:W-:-:S07]  /*94200*/  ULDC.64 UR20, c[0x0][0x228] ;  /* 0x00008a0000147ab9 */ /* 0x000fce0000000a00 */
        /* <DEDUP_REMOVED lines=23> */
[----:B------:R-:W-:Y:S01]  /*94380*/  UMOV UR10, UR20 ;  /* 0x00000014000a7c82 */ /* 0x000fe20008000000 */
[----:B------:R-:W-:Y:S01]  /*94390*/  VIADD R17, R0, 0x100 ;  /* 0x0000010000117836 */ /* 0x000fe20000000000 */
        /* <DEDUP_REMOVED lines=15> */
[----:B------:R-:W-:Y:S01]  /*94490*/  IMAD.U32 R18, RZ, RZ, UR15 ;  /* 0x0000000fff127e24 */ /* 0x000fe2000f8e00ff */
[----:B------:R-:W-:Y:S01]  /*944a0*/  ULDC.64 UR14, c[0x0][0x228] ;  /* 0x00008a00000e7ab9 */ /* 0x000fe20000000a00 */
[----:B------:R-:W-:Y:S01]  /*944b0*/  ULDC.64 UR10, c[0x0][0x228] ;  /* 0x00008a00000a7ab9 */ /* 0x000fe20000000a00 */
[----:B------:R-:W-:Y:S01]  /*944c0*/  R2UR UR45, R20 ;  /* 0x00000000142d72ca */ /* 0x000fe200000e0000 */
[----:B------:R-:W-:Y:S01]  /*944d0*/  STL [R1+0x2b70], R12 ;  /* 0x002b700c01007387 */ /* 0x000fe20000100800 */
[----:B------:R-:W-:Y:S01]  /*944e0*/  IMAD.U32 R161, RZ, RZ, UR29 ;  /* 0x0000001dffa17e24 */ /* 0x000fe2000f8e00ff */
[----:B------:R-:W-:-:S04]  /*944f0*/  ULDC.64 UR18, c[0x0][0x228] ;  /* 0x00008a0000127ab9 */ /* 0x000fc80000000a00 */
[----:B------:R-:W-:Y:S01]  /*94500*/  @P1 LOP3.LUT R11, R11, 0x2, RZ, 0xfc, !PT ;  /* 0x000000020b0b1812 */ /* 0x000fe200078efcff */
[----:B------:R-:W-:Y:S01]  /*94510*/  UMOV UR8, UR10 ;  /* 0x0000000a00087c82 */ /* 0x000fe20008000000 */
[----:B------:R-:W-:Y:S01]  /*94520*/  IMAD.U32 R159, RZ, RZ, UR11 ;  /* 0x0000000bff9f7e24 */ /* 0x000fe2000f8e00ff */
[----:B------:R-:W-:Y:S01]  /*94530*/  ULDC.64 UR10, c[0x0][0x228] ;  /* 0x00008a00000a7ab9 */ /* 0x000fe20000000a00 */
[----:B------:R-:W-:Y:S01]  /*94540*/  LOP3.LUT R11, R11, 0xfffffffe, RZ, 0xc0, !PT ;  /* 0xfffffffe0b0b7812 */ /* 0x000fe200078ec0ff */
[----:B------:R-:W-:-:S03]  /*94550*/  ULDC.64 UR28, c[0x0][0x228] ;  /* 0x00008a00001c7ab9 */ /* 0x000fc60000000a00 */
        /* <DEDUP_REMOVED lines=9> */
[----:B------:R-:W-:-:S04]  /*945f0*/  ISETP.GE.AND P0, PT, R16, UR9, PT ;  /* 0x0000000910007c0c */ /* 0x000fc8000bf06270 */
[----:B------:R-:W-:Y:S02]  /*94600*/  ISETP.LT.AND P2, PT, R7, UR14, !P0 ;  /* 0x0000000e07007c0c */ /* 0x000fe4000c741270 */
[----:B------:R-:W-:Y:S02]  /*94610*/  ISETP.LT.AND P1, PT, R6, UR8, !P0 ;  /* 0x0000000806007c0c */ /* 0x000fe4000c721270 */
[----:B------:R-:W-:Y:S01]  /*94620*/  LOP3.LUT R10, R10, 0xdfffffff, RZ, 0xc0, !PT ;  /* 0xdfffffff0a0a7812 */ /* 0x000fe200078ec0ff */
[----:B------:R-:W-:Y:S01]  /*94630*/  UMOV UR4, UR10 ;  /* 0x0000000a00047c82 */ /* 0x000fe20008000000 */
[----:B------:R-:W-:Y:S01]  /*94640*/  ISETP.GE.AND P0, PT, R17, UR13, PT ;  /* 0x0000000d11007c0c */ /* 0x000fe2000bf06270 */
[----:B------:R-:W-:Y:S01]  /*94650*/  VIADD R16, R0, 0xfa ;  /* 0x000000fa00107836 */ /* 0x000fe20000000000 */
[----:B------:R-:W-:-:S05]  /*94660*/  ULDC.64 UR8, c[0x0][0x228] ;  /* 0x00008a0000087ab9 */ /* 0x000fca0000000a00 */
[----:B------:R-:W-:Y:S01]  /*94670*/  @P2 LOP3.LUT R10, R10, 0x20000000, RZ, 0xfc, !PT ;  /* 0x200000000a0a2812 */ /* 0x000fe200078efcff */
[----:B------:R-:W-:Y:S01]  /*94680*/  IMAD.U32 R155, RZ, RZ, UR11 ;  /* 0x0000000bff9b7e24 */ /* 0x000fe2000f8e00ff */
[----:B------:R-:W-:Y:S01]  /*94690*/  ULDC.64 UR10, c[0x0][0x228] ;  /* 0x00008a00000a7ab9 */ /* 0x000fe20000000a00 */
[----:B------:R-:W-:Y:S01]  /*946a0*/  VIADD R17, R0, 0xf8 ;  /* 0x000000f800117836 */ /* 0x000fe20000000000 */
[----:B------:R-:W-:Y:S01]  /*946b0*/  LOP3.LUT R10, R10, 0xefffffff, RZ, 0xc0, !PT ;  /* 0xefffffff0a0a7812 */ /* 0x000fe200078ec0ff */
[----:B------:R-:W-:-:S03]  /*946c0*/  ULDC.64 UR12, c[0x0][0x228] ;  /* 0x00008a00000c7ab9 */ /* 0x000fc60000000a00 */
[----:B------:R-:W-:Y:S02]  /*946d0*/  @P1 LOP3.LUT R10, R10, 0x10000000, RZ, 0xfc, !PT ;  /* 0x100000000a0a1812 */ /* 0x000fe400078efcff */
[----:B------:R-:W-:Y:S02]  /*946e0*/  ISETP.LT.AND P1, PT, R7, UR6, !P0 ;  /* 0x0000000607007c0c */ /* 0x000fe4000c721270 */
[----:B------:R-:W-:Y:S02]  /*946f0*/  ISETP.LT.AND P0, PT, R6, UR4, !P0 ;  /* 0x0000000406007c0c */ /* 0x000fe4000c701270 */
[----:B------:R-:W-:-:S09]  /*94700*/  LOP3.LUT R10, R10, 0xf7ffffff, RZ, 0xc0, !PT ;  /* 0xf7ffffff0a0a7812 */ /* 0x000fd200078ec0ff */
[----:B------:R-:W-:-:S04]  /*94710*/  @P1 LOP3.LUT R10, R10, 0x8000000, RZ, 0xfc, !PT ;  /* 0x080000000a0a1812 */ /* 0x000fc800078efcff */
[----:B------:R-:W-:-:S04]  /*94720*/  LOP3.LUT R10, R10, 0xfbffffff, RZ, 0xc0, !PT ;  /* 0xfbffffff0a0a7812 */ /* 0x000fc800078ec0ff */
[----:B------:R-:W-:Y:S02]  /*94730*/  @P0 LOP3.LUT R10, R10, 0x4000000, RZ, 0xfc, !PT ;  /* 0x040000000a0a0812 */ /* 0x000fe400078efcff */
[----:B------:R-:W-:Y:S01]  /*94740*/  ISETP.GE.AND P0, PT, R16, UR17, PT ;  /* 0x0000001110007c0c */ /* 0x000fe2000bf06270 */
[----:B------:R-:W-:Y:S01]  /*94750*/  UMOV UR4, UR10 ;  /* 0x0000000a00047c82 */ /* 0x000fe20008000000 */
[----:B------:R-:W-:Y:S01]  /*94760*/  LOP3.LUT R10, R10, 0xfdffffff, RZ, 0xc0, !PT ;  /* 0xfdffffff0a0a7812 */ /* 0x000fe200078ec0ff */
[----:B------:R-:W-:Y:S01]  /*94770*/  IMAD.U32 R20, RZ, RZ, UR11 ;  /* 0x0000000bff147e24 */ /* 0x000fe2000f8e00ff */
[----:B------:R-:W-:Y:S01]  /*94780*/  ISETP.LT.AND P1, PT, R7, UR8, !P0 ;  /* 0x0000000807007c0c */ /* 0x000fe2000c721270 */
[----:B------:R-:W-:Y:S01]  /*94790*/  ULDC.64 UR10, c[0x0][0x228] ;  /* 0x00008a00000a7ab9 */ /* 0x000fe20000000a00 */
[----:B------:R-:W-:Y:S01]  /*947a0*/  ISETP.LT.AND P0, PT, R6, UR4, !P0 ;  /* 0x0000000406007c0c */ /* 0x000fe2000c701270 */
[----:B------:R-:W-:Y:S01]  /*947b0*/  VIADD R16, R0, 0xf6 ;  /* 0x000000f600107836 */ /* 0x000fe20000000000 */
[----:B------:R0:W-:Y:S01]  /*947c0*/  STL [R1+0x2b74], R11 ;  /* 0x002b740b01007387 */ /* 0x0001e20000100800 */
[----:B------:R-:W-:-:S08]  /*947d0*/  ULDC.64 UR16, c[0x0][0x228] ;  /* 0x00008a0000107ab9 */ /* 0x000fd00000000a00 */
[----:B------:R-:W-:-:S04]  /*947e0*/  @P1 LOP3.LUT R10, R10, 0x2000000, RZ, 0xfc, !PT ;  /* 0x020000000a0a1812 */ /* 0x000fc800078efcff */
[----:B------:R-:W-:-:S04]  /*947f0*/  LOP3.LUT R10, R10, 0xfeffffff, RZ, 0xc0, !PT ;  /* 0xfeffffff0a0a7812 */ /* 0x000fc800078ec0ff */
[----:B------:R-:W-:Y:S02]  /*94800*/  @P0 LOP3.LUT R10, R10, 0x1000000, RZ, 0xfc, !PT ;  /* 0x010000000a0a0812 */ /* 0x000fe400078efcff */
[----:B------:R-:W-:Y:S01]  /*94810*/  ISETP.GE.AND P0, PT, R17, UR15, PT ;  /* 0x0000000f11007c0c */ /* 0x000fe2000bf06270 */
[----:B------:R-:W-:Y:S01]  /*94820*/  UMOV UR4, UR10 ;  /* 0x0000000a00047c82 */ /* 0x000fe20008000000 */
[----:B------:R-:W-:Y:S01]  /*94830*/  LOP3.LUT R10, R10, 0xff7fffff, RZ, 0xc0, !PT ;  /* 0xff7fffff0a0a7812 */ /* 0x000fe200078ec0ff */
[----:B------:R-:W-:Y:S01]  /*94840*/  ULDC.64 UR14, c[0x0][0x228] ;  /* 0x00008a00000e7ab9 */ /* 0x000fe20000000a00 */
[----:B------:R-:W-:Y:S02]  /*94850*/  ISETP.LT.AND P1, PT, R7, UR12, !P0 ;  /* 0x0000000c07007c0c */ /* 0x000fe4000c721270 */
[----:B------:R-:W-:-:S11]  /*94860*/  ISETP.LT.AND P0, PT, R6, UR4, !P0 ;  /* 0x0000000406007c0c */ /* 0x000fd6000c701270 */
[----:B------:R-:W-:-:S04]  /*94870*/  @P1 LOP3.LUT R10, R10, 0x800000, RZ, 0xfc, !PT ;  /* 0x008000000a0a1812 */ /* 0x000fc800078efcff */
[----:B------:R-:W-:-:S04]  /*94880*/  LOP3.LUT R10, R10, 0xffbfffff, RZ, 0xc0, !PT ;  /* 0xffbfffff0a0a7812 */ /* 0x000fc800078ec0ff */
[----:B------:R-:W-:Y:S02]  /*94890*/  @P0 LOP3.LUT R10, R10, 0x400000, RZ, 0xfc, !PT ;  /* 0x004000000a0a0812 */ /* 0x000fe400078efcff */
[----:B------:R-:W-:Y:S01]  /*948a0*/  ISETP.GE.AND P0, PT, R16, UR7, PT ;  /* 0x0000000710007c0c */ /* 0x000fe2000bf06270 */
[----:B------:R-:W-:Y:S01]  /*948b0*/  IMAD.U32 R19, RZ, RZ, UR11 ;  /* 0x0000000bff137e24 */ /* 0x000fe2000f8e00ff */
[----:B------:R-:W-:Y:S01]  /*948c0*/  ULDC.64 UR10, c[0x0][0x228] ;  /* 0x00008a00000a7ab9 */ /* 0x000fe20000000a00 */
[----:B------:R-:W-:Y:S01]  /*948d0*/  LOP3.LUT R10, R10, 0xffdfffff, RZ, 0xc0, !PT ;  /* 0xffdfffff0a0a7812 */ /* 0x000fe200078ec0ff */
[----:B------:R-:W-:Y:S01]  /*948e0*/  VIADD R16, R0, 0xf4 ;  /* 0x000000f400107836 */ /* 0x000fe20000000000 */
[----:B------:R-:W-:Y:S01]  /*948f0*/  ISETP.LT.AND P1, PT, R7, UR14, !P0 ;  /* 0x0000000e07007c0c */ /* 0x000fe2000c721270 */
[----:B------:R-:W-:Y:S01]  /*94900*/  UMOV UR4, UR10 ;  /* 0x0000000a00047c82 */ /* 0x000fe20008000000 */
[----:B------:R-:W-:Y:S01]  /*94910*/  ULDC.64 UR6, c[0x0][0x228] ;  /* 0x00008a0000067ab9 */ /* 0x000fe20000000a00 */
[----:B------:R-:W-:-:S10]  /*94920*/  ISETP.LT.AND P0, PT, R6, UR4, !P0 ;  /* 0x0000000406007c0c */ /* 0x000fd4000c701270 */
[----:B------:R-:W-:-:S04]  /*94930*/  @P1 LOP3.LUT R10, R10, 0x200000, RZ, 0xfc, !PT ;  /* 0x002000000a0a1812 */ /* 0x000fc800078efcff */
[----:B------:R-:W-:-:S04]  /*94940*/  LOP3.LUT R10, R10, 0xffefffff, RZ, 0xc0, !PT ;  /* 0xffefffff0a0a7812 */ /* 0x000fc800078ec0ff */
[----:B------:R-:W-:Y:S02]  /*94950*/  @P0 LOP3.LUT R10, R10, 0x100000, RZ, 0xfc, !PT ;  /* 0x001000000a0a0812 */ /* 0x000fe400078efcff */
[----:B------:R-:W-:Y:S01]  /*94960*/  ISETP.GE.AND P0, PT, R16, UR9, PT ;  /* 0x0000000910007c0c */ /* 0x000fe2000bf06270 */
[----:B0-----:R-:W-:Y:S01]  /*94970*/  IMAD.U32 R11, RZ, RZ, UR11 ;  /* 0x0000000bff0b7e24 */ /* 0x001fe2000f8e00ff */
        /* <DEDUP_REMOVED lines=11> */
[----:B------:R0:W-:Y:S01]  /*94a30*/  STL [R1+0x284c], R11 ;  /* 0x00284c0b01007387 */ /* 0x0001e20000100800 */
[----:B------:R-:W-:Y:S01]  /*94a40*/  LOP3.LUT R10, R10, 0xfffdffff, RZ, 0xc0, !PT ;  /* 0xfffdffff0a0a7812 */ /* 0x000fe200078ec0ff */
[----:B------:R-:W-:Y:S01]  /*94a50*/  VIADD R16, R0, 0xf0 ;  /* 0x000000f000107836 */ /* 0x000fe20000000000 */
[----:B------:R-:W-:Y:S01]  /*94a60*/  ISETP.LT.AND P1, PT, R7, UR8, !P0 ;  /* 0x0000000807007c0c */ /* 0x000fe2000c721270 */
[----:B------:R-:W-:Y:S01]  /*94a70*/  ULDC.64 UR12, c[0x0][0x228] ;  /* 0x00008a00000c7ab9 */ /* 0x000fe20000000a00 */
[----:B0-----:R-:W-:Y:S01]  /*94a80*/  IMAD.U32 R11, RZ, RZ, UR11 ;  /* 0x0000000bff0b7e24 */ /* 0x001fe2000f8e00ff */
[----:B------:R-:W-:Y:S02]  /*94a90*/  ULDC.64 UR10, c[0x0][0x228] ;  /* 0x00008a00000a7ab9 */ /* 0x000fe40000000a00 */
[----:B------:R-:W-:-:S02]  /*94aa0*/  UMOV UR4, UR10 ;  /* 0x0000000a00047c82 */ /* 0x000fc40008000000 */
[----:B------:R-:W-:-:S06]  /*94ab0*/  ISETP.LT.AND P0, PT, R6, UR4, !P0 ;  /* 0x0000000406007c0c */ /* 0x000fcc000c701270 */
        /* <DEDUP_REMOVED lines=48> */
[----:B------:R-:W-:Y:S01]  /*94dc0*/  IMAD.U32 R21, RZ, RZ, UR21 ;  /* 0x00000015ff157e24 */ /* 0x000fe2000f8e00ff */
[----:B------:R-:W-:Y:S01]  /*94dd0*/  ULDC.64 UR20, c[0x0][0x228] ;  /* 0x00008a0000147ab9 */ /* 0x000fe20000000a00 */
[----:B------:R-:W-:Y:S01]  /*94de0*/  R2UR UR57, R152 ;  /* 0x00000000983972ca */ /* 0x000fe200000e0000 */
[----:B------:R-:W-:Y:S01]  /*94df0*/  IMAD.U32 R163, RZ, RZ, UR31 ;  /* 0x0000001fffa37e24 */ /* 0x000fe2000f8e00ff */
[----:B------:R-:W-:Y:S01]  /*94e00*/  ULDC.64 UR30, c[0x0][0x228] ;  /* 0x00008a00001e7ab9 */ /* 0x000fe20000000a00 */
[----:B0-----:R-:W-:Y:S01]  /*94e10*/  IMAD.U32 R11, RZ, RZ, UR11 ;  /* 0x0000000bff0b7e24 */ /* 0x001fe2000f8e00ff */
[----:B------:R-:W-:Y:S01]  /*94e20*/  ULDC.64 UR10, c[0x0][0x228] ;  /* 0x00008a00000a7ab9 */ /* 0x000fe20000000a00 */
[----:B------:R-:W-:Y:S01]  /*94e30*/  LOP3.LUT R2, R2, 0xffffff7f, RZ, 0xc0, !PT ;  /* 0xffffff7f02027812 */ /* 0x000fe200078ec0ff */
[----:B------:R-:W-:Y:S01]  /*94e40*/  UMOV UR4, UR10 ;  /* 0x0000000a00047c82 */ /* 0x000fe20008000000 */
[----:B------:R-:W-:Y:S01]  /*94e50*/  IMAD.U32 R160, RZ, RZ, UR49 ;  /* 0x00000031ffa07e24 */ /* 0x000fe2000f8e00ff */
[----:B------:R-:W-:Y:S01]  /*94e60*/  ISETP.LT.AND P0, PT, R6, UR4, !P0 ;  /* 0x0000000406007c0c */ /* 0x000fe2000c701270 */
[----:B------:R-:W4:Y:S01]  /*94e70*/  LDL.LU R120, [R1+0x79c] ;  /* 0x00079c0001787983 */ /* 0x000f220000300800 */
[----:B------:R-:W-:Y:S01]  /*94e80*/  @P1 LOP3.LUT R10, R10, 0x200, RZ, 0xfc, !PT ;  /* 0x000002000a0a1812 */ /* 0x000fe200078efcff */
[----:B------:R-:W-:Y:S01]  /*94e90*/  IMAD.U32 R12, RZ, RZ, UR11 ;  /* 0x0000000bff0c7e24 */ /* 0x000fe2000f8e00ff */
[----:B------:R-:W-:Y:S01]  /*94ea0*/  ULDC.64 UR10, c[0x0][0x228] ;  /* 0x00008a00000a7ab9 */ /* 0x000fe20000000a00 */
[----:B------:R-:W-:Y:S01]  /*94eb0*/  IMAD.U32 R152, RZ, RZ, UR25 ;  /* 0x00000019ff987e24 */ /* 0x000fe2000f8e00ff */
[----:B------:R-:W-:Y:S01]  /*94ec0*/  LOP3.LUT R10, R10, 0xfffffeff, RZ, 0xc0, !PT ;  /* 0xfffffeff0a0a7812 */ /* 0x000fe200078ec0ff */
[----:B------:R-:W-:Y:S01]  /*94ed0*/  UMOV UR4, UR10 ;  /* 0x0000000a00047c82 */ /* 0x000fe20008000000 */
[----:B------:R-:W-:Y:S01]  /*94ee0*/  IMAD.U32 R13, RZ, RZ, UR11 ;  /* 0x0000000bff0d7e24 */ /* 0x000fe2000f8e00ff */
[----:B------:R-:W-:Y:S01]  /*94ef0*/  ULDC.64 UR10, c[0x0][0x228] ;  /* 0x00008a00000a7ab9 */ /* 0x000fe20000000a00 */
[----:B------:R-:W-:Y:S01]  /*94f00*/  ULDC.64 UR24, c[0x0][0x228] ;  /* 0x00008a0000187ab9 */ /* 0x000fe20000000a00 */
[----:B------:R-:W-:Y:S01]  /*94f10*/  ULDC.64 UR48, c[0x0][0x228] ;  /* 0x00008a0000307ab9 */ /* 0x000fe20000000a00 */
[----:B------:R-:W-:Y:S01]  /*94f20*/  LOP3.LUT R5, R5, 0x7fffffff, RZ, 0xc0, !PT ;  /* 0x7fffffff05057812 */ /* 0x000fe200078ec0ff */
[----:B------:R-:W4:Y:S01]  /*94f30*/  LDL.LU R121, [R1+0x798] ;  /* 0x0007980001797983 */ /* 0x000f220000300800 */
[----:B------:R-:W-:-:S02]  /*94f40*/  @P0 LOP3.LUT R10, R10, 0x100, RZ, 0xfc, !PT ;  /* 0x000001000a0a0812 */ /* 0x000fc400078efcff */
        /* <DEDUP_REMOVED lines=10> */
[----:B------:R-:W-:Y:S01]  /*94ff0*/  UMOV UR4, UR10 ;  /* 0x0000000a00047c82 */ /* 0x000fe20008000000 */
        /* <DEDUP_REMOVED lines=187> */
[----:B------:R-:W-:-:S04]  /*95bb0*/  ISETP.GE.AND P0, PT, R16, UR7, PT ;  /* 0x0000000710007c0c */ /* 0x000fc8000bf06270 */
[----:B------:R-:W-:Y:S01]  /*95bc0*/  ISETP.LT.AND P1, PT, R7, UR16, !P0 ;  /* 0x0000001007007c0c */ /* 0x000fe2000c721270 */
[----:B------:R-:W-:Y:S01]  /*95bd0*/  UMOV UR6, UR14 ;  /* 0x0000000e00067c82 */ /* 0x000fe20008000000 */
[----:B------:R-:W-:Y:S02]  /*95be0*/  LOP3.LUT R9, R9, 0xffffffdf, RZ, 0xc0, !PT ;  /* 0xffffffdf09097812 */ /* 0x000fe400078ec0ff */
[----:B------:R-:W-:Y:S01]  /*95bf0*/  ISETP.LT.AND P0, PT, R6, UR6, !P0 ;  /* 0x0000000606007c0c */ /* 0x000fe2000c701270 */
[----:B------:R-:W-:Y:S01]  /*95c00*/  VIADD R16, R0, 0xc4 ;  /* 0x000000c400107836 */ /* 0x000fe20000000000 */
[----:B------:R-:W-:Y:S01]  /*95c10*/  UMOV UR4, UR15 ;  /* 0x0000000f00047c82 */ /* 0x000fe20008000000 */
        /* <DEDUP_REMOVED lines=58> */
[----:B------:R-:W-:-:S04]  /*95fc0*/  ISETP.GE.AND P0, PT, R6, UR26, PT ;  /* 0x0000001a06007c0c */ /* 0x000fc8000bf06270 */
[----:B------:R-:W-:Y:S02]  /*95fd0*/  ISETP.LT.AND P0, PT, R0, UR61, !P0 ;  /* 0x0000003d00007c0c */ /* 0x000fe4000c701270 */
[----:B------:R-:W-:Y:S01]  /*95fe0*/  LOP3.LUT R8, R8, 0xdfffffff, RZ, 0xc0, !PT ;  /* 0xdfffffff08087812 */ /* 0x000fe200078ec0ff */
[----:B------:R-:W-:Y:S01]  /*95ff0*/  UMOV UR22, UR27 ;  /* 0x0000001b00167c82 */ /* 0x000fe20008000000 */
[----:B------:R-:W-:-:S09]  /*96000*/  ULDC.64 UR26, c[0x0][0x228] ;  /* 0x00008a00001a7ab9 */ /* 0x000fd20000000a00 */
[----:B------:R-:W-:Y:S02]  /*96010*/  @P0 LOP3.LUT R8, R8, 0x20000000, RZ, 0xfc, !PT ;  /* 0x2000000008080812 */ /* 0x000fe400078efcff */
[----:B------:R-:W-:-:S04]  /*96020*/  ISETP.GE.AND P0, PT, R16, UR27, PT ;  /* 0x0000001b10007c0c */ /* 0x000fc8000bf06270 */
[----:B------:R-:W-:Y:S02]  /*96030*/  ISETP.LT.AND P1, PT, R7, UR28, !P0 ;  /* 0x0000001c07007c0c */ /* 0x000fe4000c721270 */
[----:B------:R-:W-:Y:S02]  /*96040*/  ISETP.LT.AND P0, PT, R6, UR30, !P0 ;  /* 0x0000001e06007c0c */ /* 0x000fe4000c701270 */
[----:B------:R-:W-:Y:S01]  /*96050*/  LOP3.LUT R8, R8, 0xffbfffff, RZ, 0xc0, !PT ;  /* 0xffbfffff08087812 */ /* 0x000fe200078ec0ff */
[----:B------:R-:W-:Y:S01]  /*96060*/  VIADD R16, R0, 0x4 ;  /* 0x0000000400107836 */ /* 0x000fe20000000000 */
[----:B------:R-:W-:Y:S01]  /*96070*/  UMOV UR18, UR32 ;  /* 0x0000002000127c82 */ /* 0x000fe20008000000 */
[----:B------:R-:W-:-:S06]  /*96080*/  ULDC.64 UR32, c[0x0][0x228] ;  /* 0x00008a0000207ab9 */ /* 0x000fcc0000000a00 */
[----:B------:R-:W-:-:S04]  /*96090*/  @P1 LOP3.LUT R8, R8, 0x400000, RZ, 0xfc, !PT ;  /* 0x0040000008081812 */ /* 0x000fc800078efcff */
[----:B------:R-:W-:Y:S01]  /*960a0*/  LOP3.LUT R8, R8, 0xffdfffff, RZ, 0xc0, !PT ;  /* 0xffdfffff08087812 */ /* 0x000fe200078ec0ff */
[----:B------:R-:W-:Y:S01]  /*960b0*/  UMOV UR16, UR34 ;  /* 0x0000002200107c82 */ /* 0x000fe20008000000 */
[----:B------:R-:W-:Y:S02]  /*960c0*/  ULDC.64 UR34, c[0x0][0x228] ;  /* 0x00008a0000227ab9 */ /* 0x000fe40000000a00 */
[----:B------:R-:W-:Y:S02]  /*960d0*/  @P0 LOP3.LUT R8, R8, 0x200000, RZ, 0xfc, !PT ;  /* 0x0020000008080812 */ /* 0x000fe400078efcff */
[----:B------:R-:W-:-:S04]  /*960e0*/  ISETP.GE.AND P0, PT, R16, UR33, PT ;  /* 0x0000002110007c0c */ /* 0x000fc8000bf06270 */
[----:B------:R-:W-:Y:S01]  /*960f0*/  ISETP.LT.AND P1, PT, R7, UR34, !P0 ;  /* 0x0000002207007c0c */ /* 0x000fe2000c721270 */
[----:B------:R-:W-:Y:S01]  /*96100*/  UMOV UR8, UR37 ;  /* 0x0000002500087c82 */ /* 0x000fe20008000000 */
[----:B------:R-:W-:Y:S01]  /*96110*/  UMOV UR24, UR36 ;  /* 0x0000002400187c82 */ /* 0x000fe20008000000 */
[----:B------:R-:W-:Y:S01]  /*96120*/  ULDC.64 UR36, c[0x0][0x228] ;  /* 0x00008a0000247ab9 */ /* 0x000fe20000000a00 */
[----:B------:R-:W-:Y:S02]  /*96130*/  LOP3.LUT R8, R8, 0xffefffff, RZ, 0xc0, !PT ;  /* 0xffefffff08087812 */ /* 0x000fe400078ec0ff */
[----:B------:R-:W-:Y:S01]  /*96140*/  ISETP.LT.AND P0, PT, R6, UR36, !P0 ;  /* 0x0000002406007c0c */ /* 0x000fe2000c701270 */
[----:B------:R-:W-:-:S06]  /*96150*/  VIADD R16, R0, 0x3 ;  /* 0x0000000300107836 */ /* 0x000fcc0000000000 */
[----:B------:R-:W-:Y:S01]  /*96160*/  @P1 LOP3.LUT R8, R8, 0x100000, RZ, 0xfc, !PT ;  /* 0x0010000008081812 */ /* 0x000fe200078efcff */
[----:B------:R-:W-:Y:S01]  /*96170*/  UMOV UR14, UR39 ;  /* 0x00000027000e7c82 */ /* 0x000fe20008000000 */
[----:B------:R-:W-:Y:S01]  /*96180*/  UMOV UR28, UR38 ;  /* 0x00000026001c7c82 */ /* 0x000fe20008000000 */
[----:B------:R-:W-:Y:S01]  /*96190*/  ULDC.64 UR38, c[0x0][0x228] ;  /* 0x00008a0000267ab9 */ /* 0x000fe20000000a00 */
[----:B------:R-:W-:Y:S01]  /*961a0*/  LOP3.LUT R8, R8, 0xfffbffff, RZ, 0xc0, !PT ;  /* 0xfffbffff08087812 */ /* 0x000fe200078ec0ff */
[----:B------:R-:W-:Y:S01]  /*961b0*/  UMOV UR6, UR41 ;  /* 0x0000002900067c82 */ /* 0x000fe20008000000 */
[----:B------:R-:W-:Y:S01]  /*961c0*/  UMOV UR27, UR40 ;  /* 0x00000028001b7c82 */ /* 0x000fe20008000000 */
[----:B------:R-:W-:Y:S01]  /*961d0*/  UMOV UR33, UR43 ;  /* 0x0000002b00217c82 */ /* 0x000fe20008000000 */
[----:B------:R-:W-:Y:S01]  /*961e0*/  @P0 LOP3.LUT R8, R8, 0x40000, RZ, 0xfc, !PT ;  /* 0x0004000008080812 */ /* 0x000fe200078efcff */
[----:B------:R-:W-:Y:S01]  /*961f0*/  UMOV UR34, UR42 ;  /* 0x0000002a00227c82 */ /* 0x000fe20008000000 */
[----:B------:R-:W-:Y:S01]  /*96200*/  ISETP.GE.AND P0, PT, R16, UR39, PT ;  /* 0x0000002710007c0c */ /* 0x000fe2000bf06270 */
[----:B------:R-:W-:Y:S01]  /*96210*/  ULDC.64 UR40, c[0x0][0x228] ;  /* 0x00008a0000287ab9 */ /* 0x000fe20000000a00 */
[----:B------:R-:W-:-:S02]  /*96220*/  ULDC.64 UR42, c[0x0][0x228] ;  /* 0x00008a00002a7ab9 */ /* 0x000fc40000000a00 */
[----:B------:R-:W-:Y:S02]  /*96230*/  ISETP.LT.AND P1, PT, R7, UR40, !P0 ;  /* 0x0000002807007c0c */ /* 0x000fe4000c721270 */
[----:B------:R-:W-:Y:S01]  /*96240*/  ISETP.LT.AND P0, PT, R6, UR42, !P0 ;  /* 0x0000002a06007c0c */ /* 0x000fe2000c701270 */
[----:B------:R-:W-:Y:S01]  /*96250*/  VIADD R16, R0, 0x2 ;  /* 0x0000000200107836 */ /* 0x000fe20000000000 */
[----:B------:R-:W-:Y:S01]  /*96260*/  UMOV UR61, UR45 ;  /* 0x0000002d003d7c82 */ /* 0x000fe20008000000 */
[----:B------:R-:W-:Y:S01]  /*96270*/  UMOV UR30, UR44 ;  /* 0x0000002c001e7c82 */ /* 0x000fe20008000000 */
[----:B------:R-:W-:Y:S01]  /*96280*/  ULDC.64 UR44, c[0x0][0x228] ;  /* 0x00008a00002c7ab9 */ /* 0x000fe20000000a00 */
[----:B------:R-:W-:Y:S01]  /*96290*/  LOP3.LUT R8, R8, 0xffff7fff, RZ, 0xc0, !PT ;  /* 0xffff7fff08087812 */ /* 0x000fe200078ec0ff */
[----:B------:R-:W-:Y:S01]  /*962a0*/  UMOV UR12, UR47 ;  /* 0x0000002f000c7c82 */ /* 0x000fe20008000000 */
[----:B------:R-:W-:Y:S01]  /*962b0*/  UMOV UR20, UR46 ;  /* 0x0000002e00147c82 */ /* 0x000fe20008000000 */
[----:B------:R-:W-:-:S05]  /*962c0*/  ULDC.64 UR46, c[0x0][0x228] ;  /* 0x00008a00002e7ab9 */ /* 0x000fca0000000a00 */
[----:B------:R-:W-:Y:S02]  /*962d0*/  @P0 LOP3.LUT R2, R2, 0x80, RZ, 0xfc, !PT ;  /* 0x0000008002020812 */ /* 0x000fe400078efcff */
[----:B------:R-:W-:Y:S02]  /*962e0*/  ISETP.GE.AND P0, PT, R16, UR45, PT ;  /* 0x0000002d10007c0c */ /* 0x000fe4000bf06270 */
[----:B------:R-:W-:Y:S02]  /*962f0*/  @P1 LOP3.LUT R8, R8, 0x8000, RZ, 0xfc, !PT ;  /* 0x0000800008081812 */ /* 0x000fe400078efcff */
[----:B------:R-:W-:Y:S02]  /*96300*/  ISETP.LT.AND P1, PT, R7, UR46, !P0 ;  /* 0x0000002e07007c0c */ /* 0x000fe4000c721270 */
[----:B------:R-:W-:Y:S02]  /*96310*/  ISETP.LT.AND P0, PT, R6, UR48, !P0 ;  /* 0x0000003006007c0c */ /* 0x000fe4000c701270 */
[----:B------:R-:W-:Y:S01]  /*96320*/  LOP3.LUT R2, R2, 0xffffffbf, RZ, 0xc0, !PT ;  /* 0xffffffbf02027812 */ /* 0x000fe200078ec0ff */
[----:B------:R-:W-:Y:S01]  /*96330*/  VIADD R16, R0, 0x1 ;  /* 0x0000000100107836 */ /* 0x000fe20000000000 */
[----:B------:R-:W-:Y:S01]  /*96340*/  UMOV UR39, UR22 ;  /* 0x0000001600277c82 */ /* 0x000fe20008000000 */
[----:B------:R-:W-:-:S06]  /*96350*/  UMOV UR46, UR51 ;  /* 0x00000033002e7c82 */ /* 0x000fcc0008000000 */
[----:B------:R-:W-:Y:S01]  /*96360*/  @P1 LOP3.LUT R2, R2, 0x40, RZ, 0xfc, !PT ;  /* 0x0000004002021812 */ /* 0x000fe200078efcff */
[----:B------:R-:W-:Y:S01]  /*96370*/  UMOV UR22, UR50 ;  /* 0x0000003200167c82 */ /* 0x000fe20008000000 */
[----:B------:R-:W-:Y:S02]  /*96380*/  ULDC.64 UR50, c[0x0][0x228] ;  /* 0x00008a0000327ab9 */ /* 0x000fe40000000a00 */
[----:B------:R-:W-:Y:S01]  /*96390*/  LOP3.LUT R2, R2, 0xffffffdf, RZ, 0xc0, !PT ;  /* 0xffffffdf02027812 */ /* 0x000fe200078ec0ff */
[----:B------:R-:W-:Y:S01]  /*963a0*/  UMOV UR40, UR30 ;  /* 0x0000001e00287c82 */ /* 0x000fe20008000000 */
[----:B------:R-:W-:Y:S01]  /*963b0*/  UMOV UR48, UR33 ;  /* 0x0000002100307c82 */ /* 0x000fe20008000000 */
[----:B------:R-:W-:Y:S01]  /*963c0*/  UMOV UR30, UR27 ;  /* 0x0000001b001e7c82 */ /* 0x000fe20008000000 */
[----:B------:R-:W-:Y:S01]  /*963d0*/  @P0 LOP3.LUT R2, R2, 0x20, RZ, 0xfc, !PT ;  /* 0x0000002002020812 */ /* 0x000fe200078efcff */
[----:B------:R-:W-:Y:S01]  /*963e0*/  UMOV UR27, UR53 ;  /* 0x00000035001b7c82 */ /* 0x000fe20008000000 */
[----:B------:R-:W-:Y:S01]  /*963f0*/  ISETP.GE.AND P0, PT, R16, UR51, PT ;  /* 0x0000003310007c0c */ /* 0x000fe2000bf06270 */
[----:B------:R-:W-:Y:S01]  /*96400*/  UMOV UR33, UR52 ;  /* 0x0000003400217c82 */ /* 0x000fe20008000000 */
[----:B------:R-:W-:-:S02]  /*96410*/  ULDC.64 UR52, c[0x0][0x228] ;  /* 0x00008a0000347ab9 */ /* 0x000fc40000000a00 */
        /* <DEDUP_REMOVED lines=13> */
[----:B------:R-:W-:Y:S02]  /*964f0*/  UMOV UR20, UR59 ;  /* 0x0000003b00147c82 */ /* 0x000fe40008000000 */
[----:B------:R-:W-:Y:S01]  /*96500*/  @P0 LOP3.LUT R2, R2, 0x4, RZ, 0xfc, !PT ;  /* 0x0000000402020812 */ /* 0x000fe200078efcff */
[----:B------:R-:W-:Y:S01]  /*96510*/  UMOV UR51, UR58 ;  /* 0x0000003a00337c82 */ /* 0x000fe20008000000 */
[----:B------:R-:W-:Y:S01]  /*96520*/  ISETP.GE.AND P0, PT, R16, UR57, PT ;  /* 0x0000003910007c0c */ /* 0x000fe2000bf06270 */
[----:B------:R-:W-:Y:S01]  /*96530*/  ULDC.64 UR58, c[0x0][0x228] ;  /* 0x00008a00003a7ab9 */ /* 0x000fe20000000a00 */
[----:B------:R-:W-:-:S02]  /*96540*/  UMOV UR57, UR61 ;  /* 0x0000003d00397c82 */ /* 0x000fc40008000000 */
[----:B------:R-:W-:Y:S01]  /*96550*/  ISETP.LT.AND P2, PT, R6, UR60, !P0 ;  /* 0x0000003c06007c0c */ /* 0x000fe2000c741270 */
[----:B------:R-:W-:Y:S01]  /*96560*/  ULDC.64 UR60, c[0x0][0x228] ;  /* 0x00008a00003c7ab9 */ /* 0x000fe20000000a00 */
[C---:B------:R-:W-:Y:S02]  /*96570*/  ISETP.LT.AND P1, PT, R7.reuse, UR58, !P0 ;  /* 0x0000003a07007c0c */ /* 0x040fe4000c721270 */
[----:B------:R-:W-:Y:S02]  /*96580*/  ISETP.GE.AND P0, PT, R0, UR59, PT ;  /* 0x0000003b00007c0c */ /* 0x000fe4000bf06270 */
[----:B------:R-:W-:Y:S01]  /*96590*/  LOP3.LUT R8, R8, 0xfff7ffff, RZ, 0xc0, !PT ;  /* 0xfff7ffff08087812 */ /* 0x000fe200078ec0ff */
[----:B------:R-:W-:Y:S01]  /*965a0*/  VIADD R16, R0, 0x153 ;  /* 0x0000015300107836 */ /* 0x000fe20000000000 */
[----:B------:R-:W-:Y:S01]  /*965b0*/  ISETP.LT.AND P0, PT, R7, UR60, !P0 ;  /* 0x0000003c07007c0c */ /* 0x000fe2000c701270 */
[----:B------:R-:W-:Y:S01]  /*965c0*/  ULDC.64 UR58, c[0x0][0x228] ;  /* 0x00008a00003a7ab9 */ /* 0x000fe20000000a00 */
[----:B------:R-:W-:-:S03]  /*965d0*/  LOP3.LUT R2, R2, 0xfffffffd, RZ, 0xc0, !PT ;  /* 0xfffffffd02027812 */ /* 0x000fc600078ec0ff */
[----:B------:R-:W-:-:S04]  /*965e0*/  @P2 LOP3.LUT R8, R8, 0x80000, RZ, 0xfc, !PT ;  /* 0x0008000008082812 */ /* 0x000fc800078efcff */
[----:B------:R-:W-:-:S04]  /*965f0*/  LOP3.LUT R8, R8, 0xfffdffff, RZ, 0xc0, !PT ;  /* 0xfffdffff08087812 */ /* 0x000fc800078ec0ff */
[----:B------:R-:W-:Y:S02]  /*96600*/  @P0 LOP3.LUT R2, R2, 0x2, RZ, 0xfc, !PT ;  /* 0x0000000202020812 */ /* 0x000fe400078efcff */
[----:B------:R-:W-:Y:S02]  /*96610*/  ISETP.GE.AND P0, PT, R16, UR57, PT ;  /* 0x0000003910007c0c */ /* 0x000fe4000bf06270 */
[----:B------:R-:W-:Y:S02]  /*96620*/  @P1 LOP3.LUT R8, R8, 0x20000, RZ, 0xfc, !PT ;  /* 0x0002000008081812 */ /* 0x000fe400078efcff */
[----:B------:R-:W-:Y:S01]  /*96630*/  ISETP.LT.AND P1, PT, R7, UR58, !P0 ;  /* 0x0000003a07007c0c */ /* 0x000fe2000c721270 */
[----:B------:R-:W-:Y:S01]  /*96640*/  UMOV UR60, UR5 ;  /* 0x00000005003c7c82 */ /* 0x000fe20008000000 */
[----:B------:R-:W-:Y:S01]  /*96650*/  ULDC UR5, c[0x0][0x228] ;  /* 0x00008a0000057ab9 */ /* 0x000fe20000000800 */
[----:B------:R-:W-:Y:S02]  /*96660*/  LOP3.LUT R8, R8, 0xfffeffff, RZ, 0xc0, !PT ;  /* 0xfffeffff08087812 */ /* 0x000fe400078ec0ff */
[----:B------:R-:W-:Y:S01]  /*96670*/  ISETP.LT.AND P0, PT, R6, UR5, !P0 ;  /* 0x0000000506007c0c */ /* 0x000fe2000c701270 */
[----:B------:R-:W-:Y:S01]  /*96680*/  VIADD R16, R0, 0x151 ;  /* 0x0000015100107836 */ /* 0x000fe20000000000 */
[----:B------:R-:W-:-:S06]  /*96690*/  UMOV UR57, UR54 ;  /* 0x0000003600397c82 */ /* 0x000fcc0008000000 */
[----:B------:R-:W-:Y:S01]  /*966a0*/  @P1 LOP3.LUT R8, R8, 0x10000, RZ, 0xfc, !PT ;  /* 0x0001000008081812 */ /* 0x000fe200078efcff */
[----:B------:R-:W-:Y:S01]  /*966b0*/  UMOV UR54, UR52 ;  /* 0x0000003400367c82 */ /* 0x000fe20008000000 */
[----:B------:R-:W-:Y:S02]  /*966c0*/  ULDC UR5, c[0x0][0x228] ;  /* 0x00008a0000057ab9 */ /* 0x000fe40000000800 */
[----:B------:R-:W-:Y:S01]  /*966d0*/  LOP3.LUT R8, R8, 0xffffbfff, RZ, 0xc0, !PT ;  /* 0xffffbfff08087812 */ /* 0x000fe200078ec0ff */
[----:B------:R-:W-:Y:S01]  /*966e0*/  UMOV UR52, UR48 ;  /* 0x0000003000347c82 */ /* 0x000fe20008000000 */
[----:B------:R-:W-:Y:S01]  /*966f0*/  UMOV UR48, UR34 ;  /* 0x0000002200307c82 */ /* 0x000fe20008000000 */
[----:B------:R-:W-:Y:S01]  /*96700*/  UMOV UR34, UR12 ;  /* 0x0000000c00227c82 */ /* 0x000fe20008000000 */
[----:B------:R-:W-:Y:S01]  /*96710*/  @P0 LOP3.LUT R8, R8, 0x4000, RZ, 0xfc, !PT ;  /* 0x0000400008080812 */ /* 0x000fe200078efcff */
[----:B------:R-:W-:Y:S01]  /*96720*/  UMOV UR12, UR6 ;  /* 0x00000006000c7c82 */ /* 0x000fe20008000000 */
[----:B------:R-:W-:Y:S01]  /*96730*/  ISETP.GE.AND P0, PT, R16, UR60, PT ;  /* 0x0000003c10007c0c */ /* 0x000fe2000bf06270 */
[----:B------:R-:W-:-:S03]  /*96740*/  ULDC UR6, c[0x0][0x228] ;  /* 0x00008a0000067ab9 */ /* 0x000fc60000000800 */
[----:B------:R-:W-:Y:S02]  /*96750*/  ISETP.LT.AND P1, PT, R7, UR6, !P0 ;  /* 0x0000000607007c0c */ /* 0x000fe4000c721270 */
[----:B------:R-:W-:Y:S01]  /*96760*/  LOP3.LUT R8, R8, 0xffffdfff, RZ, 0xc0, !PT ;  /* 0xffffdfff08087812 */ /* 0x000fe200078ec0ff */
[----:B------:R-:W-:Y:S01]  /*96770*/  VIADD R16, R0, 0x14f ;  /* 0x0000014f00107836 */ /* 0x000fe20000000000 */
[----:B------:R-:W-:Y:S01]  /*96780*/  ISETP.LT.AND P0, PT, R6, UR5, !P0 ;  /* 0x0000000506007c0c */ /* 0x000fe2000c701270 */
[----:B------:R-:W-:Y:S01]  /*96790*/  ULDC UR6, c[0x0][0x228] ;  /* 0x00008a0000067ab9 */ /* 0x000fe20000000800 */
[----:B------:R-:W-:-:S07]  /*967a0*/  ULDC UR5, c[0x0][0x228] ;  /* 0x00008a0000057ab9 */ /* 0x000fce0000000800 */
[----:B------:R-:W-:-:S04]  /*967b0*/  @P1 LOP3.LUT R8, R8, 0x2000, RZ, 0xfc, !PT ;  /* 0x0000200008081812 */ /* 0x000fc800078efcff */
[----:B------:R-:W-:-:S04]  /*967c0*/  LOP3.LUT R8, R8, 0xffffefff, RZ, 0xc0, !PT ;  /* 0xffffefff08087812 */ /* 0x000fc800078ec0ff */
[----:B------:R-:W-:Y:S02]  /*967d0*/  @P0 LOP3.LUT R8, R8, 0x1000, RZ, 0xfc, !PT ;  /* 0x0000100008080812 */ /* 0x000fe400078efcff */
[----:B------:R-:W-:Y:S02]  /*967e0*/  ISETP.GE.AND P0, PT, R16, UR57, PT ;  /* 0x0000003910007c0c */ /* 0x000fe4000bf06270 */
[----:B------:R-:W-:Y:S01]  /*967f0*/  LOP3.LUT R8, R8, 0xfffff7ff, RZ, 0xc0, !PT ;  /* 0xfffff7ff08087812 */ /* 0x000fe200078ec0ff */
[----:B------:R-:W-:Y:S01]  /*96800*/  VIADD R16, R0, 0x14d ;  /* 0x0000014d00107836 */ /* 0x000fe20000000000 */
[----:B------:R-:W-:Y:S01]  /*96810*/  ISETP.LT.AND P1, PT, R7, UR6, !P0 ;  /* 0x0000000607007c0c */ /* 0x000fe2000c721270 */
[----:B------:R-:W-:Y:S01]  /*96820*/  ULDC UR6, c[0x0][0x228] ;  /* 0x00008a0000067ab9 */ /* 0x000fe20000000800 */
[----:B------:R-:W-:Y:S01]  /*96830*/  ISETP.LT.AND P0, PT, R6, UR5, !P0 ;  /* 0x0000000506007c0c */ /* 0x000fe2000c701270 */
[----:B------:R-:W-:Y:S01]  /*96840*/  ULDC UR5, c[0x0][0x228] ;  /* 0x00008a0000057ab9 */ /* 0x000fe20000000800 */
[----:B------:R-:W-:-:S02]  /*96850*/  LOP3.LUT R4, R4, 0x7fffffff, RZ, 0xc0, !PT ;  /* 0x7fffffff04047812 */ /* 0x000fc400078ec0ff */
[----:B------:R-:W-:Y:S01]  /*96860*/  LOP3.LUT R3, R3, 0x7fffffff, RZ, 0xc0, !PT ;  /* 0x7fffffff03037812 */ /* 0x000fe200078ec0ff */
[----:B------:R-:W-:Y:S01]  /*96870*/  STL [R1+0x2b78], R11 ;  /* 0x002b780b01007387 */ /* 0x000fe20000100800 */
[----:B------:R-:W-:Y:S01]  /*96880*/  F2FP.SATFINITE.E4M3.F32.PACK_AB_MERGE_C R24, R25, R24, RZ ;  /* 0x000000181918723e */ /* 0x000fe200048070ff */
[----:B------:R-:W-:-:S04]  /*96890*/  ULDC UR57, c[0x0][0x228] ;  /* 0x00008a0000397ab9 */ /* 0x000fc80000000800 */
[----:B------:R-:W-:-:S04]  /*968a0*/  @P1 LOP3.LUT R8, R8, 0x800, RZ, 0xfc, !PT ;  /* 0x0000080008081812 */ /* 0x000fc800078efcff */
[----:B------:R-:W-:-:S04]  /*968b0*/  LOP3.LUT R8, R8, 0xfffffbff, RZ, 0xc0, !PT ;  /* 0xfffffbff08087812 */ /* 0x000fc800078ec0ff */
[----:B------:R-:W-:Y:S02]  /*968c0*/  @P0 LOP3.LUT R8, R8, 0x400, RZ, 0xfc, !PT ;  /* 0x0000040008080812 */ /* 0x000fe400078efcff */
[----:B------:R-:W-:-:S04]  /*968d0*/  ISETP.GE.AND P0, PT, R16, UR59, PT ;  /* 0x0000003b10007c0c */ /* 0x000fc8000bf06270 */
        /* <DEDUP_REMOVED lines=16> */
[----:B------:R-:W-:Y:S01]  /*969e0*/  STL [R1+0x2b7c], R12 ;  /* 0x002b7c0c01007387 */ /* 0x000fe20000100800 */
[----:B------:R-:W-:Y:S01]  /*969f0*/  F2FP.SATFINITE.E4M3.F32.PACK_AB_MERGE_C R32, R33, R32, RZ ;  /* 0x000000202120723e */ /* 0x000fe200048070ff */
        /* <DEDUP_REMOVED lines=43> */
[----:B------:R-:W-:-:S04]  /*96cb0*/  ISETP.GE.AND P0, PT, R16, UR46, PT ;  /* 0x0000002e10007c0c */ /* 0x000fc8000bf06270 */
[----:B------:R-:W-:Y:S01]  /*96cc0*/  ISETP.LT.AND P1, PT, R7, UR6, !P0 ;  /* 0x0000000607007c0c */ /* 0x000fe2000c721270 */
[----:B------:R-:W-:Y:S01]  /*96cd0*/  VIADD R16, R0, 0x141 ;  /* 0x0000014100107836 */ /* 0x000fe20000000000 */
[----:B------:R-:W-:Y:S01]  /*96ce0*/  ISETP.LT.AND P0, PT, R6, UR5, !P0 ;  /* 0x0000000506007c0c */ /* 0x000fe2000c701270 */
[----:B------:R-:W-:Y:S01]  /*96cf0*/  ULDC UR6, c[0x0][0x228] ;  /* 0x00008a0000067ab9 */ /* 0x000fe20000000800 */
[----:B------:R-:W-:-:S09]  /*96d00*/  ULDC UR5, c[0x0][0x228] ;  /* 0x00008a0000057ab9 */ /* 0x000fd20000000800 */
        /* <DEDUP_REMOVED lines=183> */
[----:B------:R-:W-:Y:S02]  /*97880*/  R2UR UR20, R168 ;  /* 0x00000000a81472ca */ /* 0x000fe400000e0000 */
[----:B------:R-:W-:Y:S01]  /*97890*/  LOP3.LUT R4, R4, 0xf7ffffff, RZ, 0xc0, !PT ;  /* 0xf7ffffff04047812 */ /* 0x000fe200078ec0ff */
[----:B------:R-:W-:Y:S01]  /*978a0*/  VIADD R16, R0, 0x11d ;  /* 0x0000011d00107836 */ /* 0x000fe20000000000 */
[----:B------:R-:W-:Y:S01]  /*978b0*/  ISETP.LT.AND P0, PT, R6, UR5, !P0 ;  /* 0x0000000506007c0c */ /* 0x000fe2000c701270 */
[----:B------:R-:W-:Y:S01]  /*978c0*/  ULDC UR6, c[0x0][0x228] ;  /* 0x00008a0000067ab9 */ /* 0x000fe20000000800 */
[----:B------:R-:W-:-:S05]  /*978d0*/  ULDC UR5, c[0x0][0x228] ;  /* 0x00008a0000057ab9 */ /* 0x000fca0000000800 */
        /* <DEDUP_REMOVED lines=146> */
[----:B------:R-:W-:Y:S02]  /*98200*/  ISETP.GE.AND P0, PT, R16, UR14, PT ;  /* 0x0000000e10007c0c */ /* 0x000fe4000bf06270 */
[----:B------:R-:W-:Y:S01]  /*98210*/  R2UR UR16, R152 ;  /* 0x00000000981072ca */ /* 0x000fe200000e0000 */
[----:B------:R-:W-:Y:S01]  /*98220*/  VIADD R16, R0, 0x101 ;  /* 0x0000010100107836 */ /* 0x000fe20000000000 */
[----:B------:R-:W-:Y:S01]  /*98230*/  ISETP.LT.AND P1, PT, R7, UR6, !P0 ;  /* 0x0000000607007c0c */ /* 0x000fe2000c721270 */
[----:B------:R-:W-:Y:S01]  /*98240*/  ULDC UR6, c[0x0][0x228] ;  /* 0x00008a0000067ab9 */ /* 0x000fe20000000800 */
[----:B------:R-:W-:Y:S01]  /*98250*/  ISETP.LT.AND P0, PT, R6, UR5, !P0 ;  /* 0x0000000506007c0c */ /* 0x000fe2000c701270 */
[----:B------:R-:W-:Y:S01]  /*98260*/  ULDC UR5, c[0x0][0x228] ;  /* 0x00008a0000057ab9 */ /* 0x000fe20000000800 */
[----:B------:R-:W-:Y:S01]  /*98270*/  R2UR UR18, R23 ;  /* 0x00000000171272ca */ /* 0x000fe200000e0000 */
[----:B------:R-:W-:Y:S01]  /*98280*/  STL [R1+0x2b98], R245 ;  /* 0x002b98f501007387 */ /* 0x000fe20000100800 */
[----:B------:R-:W-:Y:S01]  /*98290*/  R2UR UR20, R22 ;  /* 0x00000000161472ca */ /* 0x000fe200000e0000 */
[----:B------:R-:W-:-:S06]  /*982a0*/  ULDC UR14, c[0x0][0x228] ;  /* 0x00008a00000e7ab9 */ /* 0x000fcc0000000800 */
        /* <DEDUP_REMOVED lines=25> */
[----:B------:R-:W-:Y:S01]  /*98440*/  STL [R1+0x2b9c], R244 ;  /* 0x002b9cf401007387 */ /* 0x000fe20000100800 */
[----:B------:R-:W-:Y:S02]  /*98450*/  ISETP.LT.AND P0, PT, R6, UR5, !P0 ;  /* 0x0000000506007c0c */ /* 0x000fe4000c701270 */
[----:B------:R-:W-:Y:S01]  /*98460*/  R2UR UR12, R21 ;  /* 0x00000000150c72ca */ /* 0x000fe200000e0000 */
[----:B------:R-:W-:Y:S01]  /*98470*/  STL [R1+0x2ba0], R243 ;  /* 0x002ba0f301007387 */ /* 0x000fe20000100800 */
[----:B------:R-:W-:Y:S01]  /*98480*/  LOP3.LUT R3, R3, 0xfdffffff, RZ, 0xc0, !PT ;  /* 0xfdffffff03037812 */ /* 0x000fe200078ec0ff */
[----:B------:R-:W-:Y:S01]  /*98490*/  VIADD R16, R0, 0xfb ;  /* 0x000000fb00107836 */ /* 0x000fe20000000000 */
[----:B------:R-:W-:Y:S01]  /*984a0*/  ULDC UR6, c[0x0][0x228] ;  /* 0x00008a0000067ab9 */ /* 0x000fe20000000800 */
[----:B------:R-:W-:Y:S01]  /*984b0*/  STL [R1+0x2ba4], R242 ;  /* 0x002ba4f201007387 */ /* 0x000fe20000100800 */
[----:B------:R-:W-:-:S03]  /*984c0*/  ULDC UR5, c[0x0][0x228] ;  /* 0x00008a0000057ab9 */ /* 0x000fc60000000800 */
[----:B------:R-:W-:Y:S01]  /*984d0*/  STL [R1+0x2ba8], R241 ;  /* 0x002ba8f101007387 */ /* 0x000fe20000100800 */
[----:B------:R-:W-:-:S03]  /*984e0*/  @P1 LOP3.LUT R3, R3, 0x2000000, RZ, 0xfc, !PT ;  /* 0x0200000003031812 */ /* 0x000fc600078efcff */
[----:B------:R-:W-:Y:S01]  /*984f0*/  STL [R1+0x2bac], R15 ;  /* 0x002bac0f01007387 */ /* 0x000fe20000100800 */
[----:B------:R-:W-:-:S03]  /*98500*/  LOP3.LUT R3, R3, 0xfeffffff, RZ, 0xc0, !PT ;  /* 0xfeffffff03037812 */ /* 0x000fc600078ec0ff */
[----:B------:R-:W-:Y:S04]  /*98510*/  STL [R1+0x2bb0], R237 ;  /* 0x002bb0ed01007387 */ /* 0x000fe80000100800 */
[----:B------:R-:W-:Y:S04]  /*98520*/  STL [R1+0x2bb4], R238 ;  /* 0x002bb4ee01007387 */ /* 0x000fe80000100800 */
[----:B------:R-:W-:Y:S04]  /*98530*/  STL [R1+0x2bb8], R236 ;  /* 0x002bb8ec01007387 */ /* 0x000fe80000100800 */
[----:B------:R-:W-:Y:S01]  /*98540*/  STL [R1+0x2bbc], R14 ;  /* 0x002bbc0e01007387 */ /* 0x000fe20000100800 */
[----:B------:R-:W-:-:S03]  /*98550*/  @P0 LOP3.LUT R3, R3, 0x1000000, RZ, 0xfc, !PT ;  /* 0x0100000003030812 */ /* 0x000fc600078efcff */
[----:B------:R-:W-:Y:S01]  /*98560*/  STL [R1+0x2bc0], R9 ;  /* 0x002bc00901007387 */ /* 0x000fe20000100800 */
[----:B------:R-:W-:-:S03]  /*98570*/  ISETP.GE.AND P0, PT, R16, UR12, PT ;  /* 0x0000000c10007c0c */ /* 0x000fc6000bf06270 */
[----:B------:R-:W-:Y:S01]  /*98580*/  STL [R1+0x2bc4], R2 ;  /* 0x002bc40201007387 */ /* 0x000fe20000100800 */
[----:B------:R-:W-:-:S03]  /*98590*/  VIADD R16, R0, 0xf9 ;  /* 0x000000f900107836 */ /* 0x000fc60000000000 */
[----:B------:R-:W-:Y:S04]  /*985a0*/  STL [R1+0x2bc8], R8 ;  /* 0x002bc80801007387 */ /* 0x000fe80000100800 */
[----:B------:R-:W-:Y:S04]  /*985b0*/  STL [R1+0x2bcc], R5 ;  /* 0x002bcc0501007387 */ /* 0x000fe80000100800 */
[----:B------:R-:W-:Y:S04]  /*985c0*/  STL [R1+0x2bd0], R4 ;  /* 0x002bd00401007387 */ /* 0x000fe80000100800 */
[----:B------:R4:W-:Y:S02]  /*985d0*/  STL [R1+0x2bd4], R0 ;  /* 0x002bd40001007387 */ /* 0x0009e40000100800 */
[----:B----4-:R-:W-:Y:S01]  /*985e0*/  F2FP.SATFINITE.E4M3.F32.PACK_AB_MERGE_C R0, R120, R121, RZ ;  /* 0x000000797800723e */ /* 0x010fe200048070ff */
        /* <DEDUP_REMOVED lines=15> */
[----:B------:R-:W-:Y:S01]  /*986e0*/  STL [R1+0x2bd8], R7 ;  /* 0x002bd80701007387 */ /* 0x000fe20000100800 */
[----:B------:R-:W-:Y:S02]  /*986f0*/  IMAD.MOV.U32 R106, RZ, RZ, R104 ;  /* 0x000000ffff6a7224 */ /* 0x000fe400078e0068 */
[----:B------:R-:W-:Y:S01]  /*98700*/  IMAD.MOV.U32 R105, RZ, RZ, R103 ;  /* 0x000000ffff697224 */ /* 0x000fe200078e0067 */
[----:B------:R-:W-:Y:S01]  /*98710*/  STL [R1+0x2bdc], R6 ;  /* 0x002bdc0601007387 */ /* 0x000fe20000100800 */
[----:B------:R-:W-:Y:S02]  /*98720*/  IMAD.MOV.U32 R104, RZ, RZ, R102 ;  /* 0x000000ffff687224 */ /* 0x000fe400078e0066 */
[----:B------:R-:W-:Y:S01]  /*98730*/  IMAD.MOV.U32 R103, RZ, RZ, R101 ;  /* 0x000000ffff677224 */ /* 0x000fe200078e0065 */
[----:B------:R0:W-:Y:S01]  /*98740*/  STL [R1+0x273c], R0 ;  /* 0x00273c0001007387 */ /* 0x0001e20000100800 */
[----:B------:R-:W-:-:S02]  /*98750*/  IMAD.MOV.U32 R102, RZ, RZ, R100 ;  /* 0x000000ffff667224 */ /* 0x000fc400078e0064 */
[----:B------:R-:W-:Y:S02]  /*98760*/  IMAD.MOV.U32 R101, RZ, RZ, R99 ;  /* 0x000000ffff657224 */ /* 0x000fe400078e0063 */
[----:B------:R-:W-:Y:S02]  /*98770*/  IMAD.MOV.U32 R100, RZ, RZ, R98 ;  /* 0x000000ffff647224 */ /* 0x000fe400078e0062 */
[----:B------:R-:W-:Y:S02]  /*98780*/  IMAD.MOV.U32 R99, RZ, RZ, R97 ;  /* 0x000000ffff637224 */ /* 0x000fe400078e0061 */
[----:B------:R-:W-:Y:S01]  /*98790*/  IMAD.MOV.U32 R98, RZ, RZ, R96 ;  /* 0x000000ffff627224 */ /* 0x000fe200078e0060 */
[----:B------:R-:W4:Y:S04]  /*987a0*/  LDL.LU R97, [R1+0x458] ;  /* 0x0004580001617983 */ /* 0x000f280000300800 */
[----:B------:R-:W2:Y:S01]  /*987b0*/  LDL.LU R96, [R1+0x45c] ;  /* 0x00045c0001607983 */ /* 0x000ea20000300800 */
[----:B------:R-:W-:Y:S01]  /*987c0*/  ISETP.LT.AND P1, PT, R7, UR6, !P0 ;  /* 0x0000000607007c0c */ /* 0x000fe2000c721270 */
[----:B------:R-:W-:Y:S01]  /*987d0*/  ULDC UR6, c[0x0][0x228] ;  /* 0x00008a0000067ab9 */ /* 0x000fe20000000800 */
[----:B------:R-:W-:Y:S01]  /*987e0*/  ISETP.LT.AND P0, PT, R6, UR5, !P0 ;  /* 0x0000000506007c0c */ /* 0x000fe2000c701270 */
[----:B------:R-:W-:Y:S01]  /*987f0*/  ULDC UR5, c[0x0][0x228] ;  /* 0x00008a0000057ab9 */ /* 0x000fe20000000800 */
[----:B------:R-:W-:-:S02]  /*98800*/  R2UR UR8, R18 ;  /* 0x00000000120872ca */ /* 0x000fc400000e0000 */
[----:B------:R-:W-:-:S07]  /*98810*/  LOP3.LUT R3, R3, 0xff7fffff, RZ, 0xc0, !PT ;  /* 0xff7fffff03037812 */ /* 0x000fce00078ec0ff */
[----:B------:R-:W-:-:S04]  /*98820*/  @P1 LOP3.LUT R3, R3, 0x800000, RZ, 0xfc, !PT ;  /* 0x0080000003031812 */ /* 0x000fc800078efcff */
[----:B------:R-:W-:-:S04]  /*98830*/  LOP3.LUT R3, R3, 0xffbfffff, RZ, 0xc0, !PT ;  /* 0xffbfffff03037812 */ /* 0x000fc800078ec0ff */
[----:B------:R-:W-:Y:S02]  /*98840*/  @P0 LOP3.LUT R3, R3, 0x400000, RZ, 0xfc, !PT ;  /* 0x0040000003030812 */ /* 0x000fe400078efcff */
[----:B------:R-:W-:-:S04]  /*98850*/  ISETP.GE.AND P0, PT, R16, UR8, PT ;  /* 0x0000000810007c0c */ /* 0x000fc8000bf06270 */
[----:B------:R-:W-:Y:S01]  /*98860*/  ISETP.LT.AND P1, PT, R7, UR6, !P0 ;  /* 0x0000000607007c0c */ /* 0x000fe2000c721270 */
[----:B------:R-:W-:Y:S01]  /*98870*/  ULDC UR6, c[0x0][0x228] ;  /* 0x00008a0000067ab9 */ /* 0x000fe20000000800 */
[----:B------:R-:W-:Y:S01]  /*98880*/  ISETP.LT.AND P0, PT, R6, UR5, !P0 ;  /* 0x0000000506007c0c */ /* 0x000fe2000c701270 */
[----:B------:R-:W-:Y:S01]  /*98890*/  ULDC UR5, c[0x0][0x228] ;  /* 0x00008a0000057ab9 */ /* 0x000fe20000000800 */
[----:B------:R-:W-:Y:S02]  /*988a0*/  LOP3.LUT R3, R3, 0xffdfffff, RZ, 0xc0, !PT ;  /* 0xffdfffff03037812 */ /* 0x000fe400078ec0ff */
[----:B0-----:R-:W-:Y:S01]  /*988b0*/  F2FP.SATFINITE.E4M3.F32.PACK_AB_MERGE_C R0, R120, R121, RZ ;  /* 0x000000797800723e */ /* 0x001fe200048070ff */
[----:B------:R-:W-:Y:S02]  /*988c0*/  IMAD.MOV.U32 R120, RZ, RZ, R117 ;  /* 0x000000ffff787224 */ /* 0x000fe400078e0075 */
[----:B------:R-:W-:Y:S02]  /*988d0*/  IMAD.MOV.U32 R121, RZ, RZ, R116 ;  /* 0x000000ffff797224 */ /* 0x000fe400078e0074 */
[----:B------:R-:W-:-:S02]  /*988e0*/  IMAD.MOV.U32 R117, RZ, RZ, R115 ;  /* 0x000000ffff757224 */ /* 0x000fc400078e0073 */
[----:B------:R-:W-:Y:S01]  /*988f0*/  @P1 LOP3.LUT R3, R3, 0x200000, RZ, 0xfc, !PT ;  /* 0x0020000003031812 */ /* 0x000fe200078efcff */
[----:B------:R-:W-:Y:S02]  /*98900*/  IMAD.MOV.U32 R116, RZ, RZ, R114 ;  /* 0x000000ffff747224 */ /* 0x000fe400078e0072 */
[----:B------:R-:W-:Y:S01]  /*98910*/  IMAD.MOV.U32 R115, RZ, RZ, R113 ;  /* 0x000000ffff737224 */ /* 0x000fe200078e0071 */
[----:B------:R-:W-:Y:S01]  /*98920*/  LOP3.LUT R3, R3, 0xffefffff, RZ, 0xc0, !PT ;  /* 0xffefffff03037812 */ /* 0x000fe200078ec0ff */
        /* <DEDUP_REMOVED lines=8> */
[----:B------:R0:W-:Y:S01]  /*989b0*/  STL [R1+0x8f4], R0 ;  /* 0x0008f40001007387 */ /* 0x0001e20000100800 */
[----:B------:R-:W-:Y:S01]  /*989c0*/  IMAD.MOV.U32 R106, RZ, RZ, R104 ;  /* 0x000000ffff6a7224 */ /* 0x000fe200078e0068 */
[----:B------:R-:W-:Y:S01]  /*989d0*/  @P0 LOP3.LUT R3, R3, 0x100000, RZ, 0xfc, !PT ;  /* 0x0010000003030812 */ /* 0x000fe200078efcff */
[----:B------:R-:W-:-:S02]  /*989e0*/  IMAD.MOV.U32 R105, RZ, RZ, R103 ;  /* 0x000000ffff697224 */ /* 0x000fc400078e0067 */
[----:B------:R-:W-:Y:S02]  /*989f0*/  IMAD.MOV.U32 R104, RZ, RZ, R102 ;  /* 0x000000ffff687224 */ /* 0x000fe400078e0066 */
[----:B------:R-:W-:Y:S02]  /*98a00*/  IMAD.MOV.U32 R103, RZ, RZ, R101 ;  /* 0x000000ffff677224 */ /* 0x000fe400078e0065 */
[----:B------:R-:W-:Y:S01]  /*98a10*/  IMAD.MOV.U32 R102, RZ, RZ, R100 ;  /* 0x000000ffff667224 */ /* 0x000fe200078e0064 */
[----:B0-----:R-:W-:Y:S01]  /*98a20*/  F2FP.SATFINITE.E4M3.F32.PACK_AB_MERGE_C R0, R120, R121, RZ ;  /* 0x000000797800723e */ /* 0x001fe200048070ff */
[----:B------:R-:W-:Y:S02]  /*98a30*/  IMAD.MOV.U32 R101, RZ, RZ, R99 ;  /* 0x000000ffff657224 */ /* 0x000fe400078e0063 */
[----:B------:R-:W-:Y:S02]  /*98a40*/  IMAD.MOV.U32 R100, RZ, RZ, R98 ;  /* 0x000000ffff647224 */ /* 0x000fe400078e0062 */
[----:B----4-:R-:W-:-:S02]  /*98a50*/  IMAD.MOV.U32 R99, RZ, RZ, R97 ;  /* 0x000000ffff637224 */ /* 0x010fc400078e0061 */
[----:B------:R-:W4:Y:S01]  /*98a60*/  LDL.LU R97, [R1+0x460] ;  /* 0x0004600001617983 */ /* 0x000f220000300800 */
[----:B--2---:R-:W-:-:S03]  /*98a70*/  IMAD.MOV.U32 R98, RZ, RZ, R96 ;  /* 0x000000ffff627224 */ /* 0x004fc600078e0060 */
[----:B------:R-:W2:Y:S04]  /*98a80*/  LDL.LU R96, [R1+0x464] ;  /* 0x0004640001607983 */ /* 0x000ea80000300800 */
[----:B------:R-:W-:Y:S04]  /*98a90*/  STL [R1+0x2be0], R3 ;  /* 0x002be00301007387 */ /* 0x000fe80000100800 */
[----:B------:R0:W-:Y:S04]  /*98aa0*/  STL [R1+0x8f0], R0 ;  /* 0x0008f00001007387 */ /* 0x0001e80000100800 */
[----:B------:R-:W0:Y:S04]  /*98ab0*/  LDL.LU R121, [R1+0x7b0] ;  /* 0x0007b00001797983 */ /* 0x000e280000300800 */
[----:B------:R-:W0:Y:S02]  /*98ac0*/  LDL.LU R120, [R1+0x7b4] ;  /* 0x0007b40001787983 */ /* 0x000e240000300800 */
[----:B0-----:R-:W-:Y:S01]  /*98ad0*/  F2FP.SATFINITE.E4M3.F32.PACK_AB_MERGE_C R0, R120, R121, RZ ;  /* 0x000000797800723e */ /* 0x001fe200048070ff */
        /* <DEDUP_REMOVED lines=19> */
[----:B------:R0:W-:Y:S01]  /*98c10*/  STL [R1+0x7ac], R0 ;  /* 0x0007ac0001007387 */ /* 0x0001e20000100800 */
[----:B------:R-:W-:-:S02]  /*98c20*/  IMAD.MOV.U32 R102, RZ, RZ, R100 ;  /* 0x000000ffff667224 */ /* 0x000fc400078e0064 */
[----:B------:R-:W-:Y:S02]  /*98c30*/  IMAD.MOV.U32 R101, RZ, RZ, R99 ;  /* 0x000000ffff657224 */ /* 0x000fe400078e0063 */
[----:B------:R-:W-:Y:S02]  /*98c40*/  IMAD.MOV.U32 R100, RZ, RZ, R98 ;  /* 0x000000ffff647224 */ /* 0x000fe400078e0062 */
[----:B----4-:R-:W-:Y:S02]  /*98c50*/  IMAD.MOV.U32 R99, RZ, RZ, R97 ;  /* 0x000000ffff637224 */ /* 0x010fe400078e0061 */
[----:B--2---:R-:W-:Y:S01]  /*98c60*/  IMAD.MOV.U32 R98, RZ, RZ, R96 ;  /* 0x000000ffff627224 */ /* 0x004fe200078e0060 */
[----:B------:R-:W2:Y:S04]  /*98c70*/  LDL.LU R97, [R1+0x468] ;  /* 0x0004680001617983 */ /* 0x000ea80000300800 */
[----:B------:R-:W4:Y:S04]  /*98c80*/  LDL.LU R96, [R1+0x46c] ;  /* 0x00046c0001607983 */ /* 0x000f280000300800 */
[----:B------:R-:W3:Y:S04]  /*98c90*/  LDL.LU R123, [R1+0x7b8] ;  /* 0x0007b800017b7983 */ /* 0x000ee80000300800 */
[----:B------:R-:W3:Y:S01]  /*98ca0*/  LDL.LU R122, [R1+0x7bc] ;  /* 0x0007bc00017a7983 */ /* 0x000ee20000300800 */
[----:B0-----:R-:W-:-:S02]  /*98cb0*/  F2FP.SATFINITE.E4M3.F32.PACK_AB_MERGE_C R0, R120, R121, RZ ;  /* 0x000000797800723e */ /* 0x001fc400048070ff */
[----:B---3--:R-:W-:-:S05]  /*98cc0*/  F2FP.SATFINITE.E4M3.F32.PACK_AB_MERGE_C R11, R122, R123, RZ ;  /* 0x0000007b7a0b723e */ /* 0x008fca00048070ff */
[----:B------:R-:W-:Y:S04]  /*98cd0*/  STL [R1+0x2be4], R11 ;  /* 0x002be40b01007387 */ /* 0x000fe80000100800 */
[----:B------:R0:W-:Y:S04]  /*98ce0*/  STL [R1+0x7a8], R0 ;  /* 0x0007a80001007387 */ /* 0x0001e80000100800 */
[----:B------:R-:W0:Y:S04]  /*98cf0*/  LDL.LU R121, [R1+0x7c8] ;  /* 0x0007c80001797983 */ /* 0x000e280000300800 */
[----:B------:R-:W0:Y:S02]  /*98d00*/  LDL.LU R120, [R1+0x7cc] ;  /* 0x0007cc0001787983 */ /* 0x000e240000300800 */
[----:B0-----:R-:W-:-:S05]  /*98d10*/  F2FP.SATFINITE.E4M3.F32.PACK_AB_MERGE_C R0, R120, R121, RZ ;  /* 0x000000797800723e */ /* 0x001fca00048070ff */
        /* <DEDUP_REMOVED lines=22> */
[----:B------:R-:W0:Y:S01]  /*98e80*/  LDL.LU R120, [R1+0x7fc] ;  /* 0x0007fc0001787983 */ /* 0x000e220000300800 */
        /* <DEDUP_REMOVED lines=18> */
[----:B0-----:R-:W-:Y:S01]  /*98fb0*/  F2FP.SATFINITE.E4M3.F32.PACK_AB_MERGE_C R0, R120, R121, RZ ;  /* 0x000000797800723e */ /* 0x001fe200048070ff */
[----:B------:R-:W-:-:S04]  /*98fc0*/  IMAD.MOV.U32 R121, RZ, RZ, R113 ;  /* 0x000000ffff797224 */ /* 0x000fc800078e0071 */
[----:B------:R0:W-:Y:S04]  /*98fd0*/  STL [R1+0x286c], R0 ;  /* 0x00286c0001007387 */ /* 0x0001e80000100800 */
[----:B------:R-:W3:Y:S01]  /*98fe0*/  LDL.LU R103, [R1+0x470] ;  /* 0x0004700001677983 */ /* 0x000ee20000300800 */
[----:B------:R-:W-:-:S03]  /*98ff0*/  IMAD.MOV.U32 R120, RZ, RZ, R112 ;  /* 0x000000ffff787224 */ /* 0x000fc600078e0070 */
[----:B------:R-:W3:Y:S01]  /*99000*/  LDL.LU R102, [R1+0x474] ;  /* 0x0004740001667983 */ /* 0x000ee20000300800 */
[----:B------:R-:W-:-:S03]  /*99010*/  IMAD.MOV.U32 R113, RZ, RZ, R105 ;  /* 0x000000ffff717224 */ /* 0x000fc600078e0069 */
[----:B------:R-:W3:Y:S01]  /*99020*/  LDL.LU R101, [R1+0x478] ;  /* 0x0004780001657983 */ /* 0x000ee20000300800 */
[----:B------:R-:W-:-:S03]  /*99030*/  IMAD.MOV.U32 R112, RZ, RZ, R104 ;  /* 0x000000ffff707224 */ /* 0x000fc600078e0068 */
[----:B------:R-:W3:Y:S01]  /*99040*/  LDL.LU R100, [R1+0x47c] ;  /* 0x00047c0001647983 */ /* 0x000ee20000300800 */
[----:B--2---:R-:W-:-:S03]  /*99050*/  IMAD.MOV.U32 R105, RZ, RZ, R97 ;  /* 0x000000ffff697224 */ /* 0x004fc600078e0061 */
[----:B------:R-:W2:Y:S01]  /*99060*/  LDL.LU R99, [R1+0x480] ;  /* 0x0004800001637983 */ /* 0x000ea20000300800 */
[----:B----4-:R-:W-:-:S03]  /*99070*/  IMAD.MOV.U32 R104, RZ, RZ, R96 ;  /* 0x000000ffff687224 */ /* 0x010fc600078e0060 */
[----:B------:R-:W4:Y:S04]  /*99080*/  LDL.LU R98, [R1+0x484] ;  /* 0x0004840001627983 */ /* 0x000f280000300800 */
[----:B------:R-:W4:Y:S04]  /*99090*/  LDL.LU R97, [R1+0x490] ;  /* 0x0004900001617983 */ /* 0x000f280000300800 */
[----:B------:R-:W4:Y:S04]  /*990a0*/  LDL.LU R96, [R1+0x494] ;  /* 0x0004940001607983 */ /* 0x000f280000300800 */
[----:B------:R-:W3:Y:S04]  /*990b0*/  LDL.LU R129, [R1+0x400] ;  /* 0x0004000001817983 */ /* 0x000ee80000300800 */
[----:B------:R-:W3:Y:S01]  /*990c0*/  LDL.LU R128, [R1+0x404] ;  /* 0x0004040001807983 */ /* 0x000ee20000300800 */
[----:B------:R-:W-:-:S02]  /*990d0*/  F2FP.SATFINITE.E4M3.F32.PACK_AB_MERGE_C R8, R127, R126, RZ ;  /* 0x0000007e7f08723e */ /* 0x000fc400048070ff */
[----:B0-----:R-:W-:Y:S01]  /*990e0*/  F2FP.SATFINITE.E4M3.F32.PACK_AB_MERGE_C R0, R122, R123, RZ ;  /* 0x0000007b7a00723e */ /* 0x001fe200048070ff */
        /* <DEDUP_REMOVED lines=14> */
[----:B---3--:R-:W-:-:S05]  /*991d0*/  F2FP.SATFINITE.E4M3.F32.PACK_AB_MERGE_C R7, R128, R129, RZ ;  /* 0x000000818007723e */ /* 0x008fca00048070ff */
[----:B------:R0:W-:Y:S04]  /*991e0*/  STL [R1+0x2be8], R7 ;  /* 0x002be80701007387 */ /* 0x0001e80000100800 */
[----:B------:R-:W-:Y:S01]  /*991f0*/  STL [R1+0x2bec], R8 ;  /* 0x002bec0801007387 */ /* 0x000fe20000100800 */
[----:B0-----:R-:W-:-:S05]  /*99200*/  F2FP.SATFINITE.E4M3.F32.PACK_AB_MERGE_C R7, R124, R125, RZ ;  /* 0x0000007d7c07723e */ /* 0x001fca00048070ff */
[----:B------:R-:W-:Y:S04]  /*99210*/  STL [R1+0x2bf0], R7 ;  /* 0x002bf00701007387 */ /* 0x000fe80000100800 */
[----:B------:R0:W-:Y:S02]  /*99220*/  STL [R1+0x2bf4], R0 ;  /* 0x002bf40001007387 */ /* 0x0001e40000100800 */
[----:B0-----:R-:W-:-:S05]  /*99230*/  F2FP.SATFINITE.E4M3.F32.PACK_AB_MERGE_C R0, R120, R121, RZ ;  /* 0x000000797800723e */ /* 0x001fca00048070ff */
[----:B------:R0:W-:Y:S04]  /*99240*/  STL [R1+0x7f0], R0 ;  /* 0x0007f00001007387 */ /* 0x0001e80000100800 */
[----:B------:R-:W3:Y:S04]  /*99250*/  LDL.LU R117, [R1+0x4a0] ;  /* 0x0004a00001757983 */ /* 0x000ee80000300800 */
[----:B------:R-:W3:Y:S04]  /*99260*/  LDL.LU R116, [R1+0x4a4] ;  /* 0x0004a40001747983 */ /* 0x000ee80000300800 */
[----:B------:R-:W3:Y:S04]  /*99270*/  LDL.LU R115, [R1+0x4b0] ;  /* 0x0004b00001737983 */ /* 0x000ee80000300800 */
[----:B------:R-:W3:Y:S04]  /*99280*/  LDL.LU R114, [R1+0x4b4] ;  /* 0x0004b40001727983 */ /* 0x000ee80000300800 */
[----:B------:R-:W3:Y:S04]  /*99290*/  LDL.LU R113, [R1+0x4b8] ;  /* 0x0004b80001717983 */ /* 0x000ee80000300800 */
[----:B------:R-:W3:Y:S01]  /*992a0*/  LDL.LU R112, [R1+0x4bc] ;  /* 0x0004bc0001707983 */ /* 0x000ee20000300800 */
[----:B------:R-:W-:-:S03]  /*992b0*/  IMAD.MOV.U32 R129, RZ, RZ, R107 ;  /* 0x000000ffff817224 */ /* 0x000fc600078e006b */
[----:B------:R-:W3:Y:S01]  /*992c0*/  LDL.LU R111, [R1+0x4c0] ;  /* 0x0004c000016f7983 */ /* 0x000ee20000300800 */
[----:B------:R-:W-:-:S03]  /*992d0*/  IMAD.MOV.U32 R128, RZ, RZ, R106 ;  /* 0x000000ffff807224 */ /* 0x000fc600078e006a */
[----:B------:R-:W3:Y:S04]  /*992e0*/  LDL.LU R110, [R1+0x4c4] ;  /* 0x0004c400016e7983 */ /* 0x000ee80000300800 */
[----:B------:R-:W3:Y:S04]  /*992f0*/  LDL.LU R109, [R1+0x4c8] ;  /* 0x0004c800016d7983 */ /* 0x000ee80000300800 */
[----:B------:R-:W3:Y:S01]  /*99300*/  LDL.LU R108, [R1+0x4cc] ;  /* 0x0004cc00016c7983 */ /* 0x000ee20000300800 */
[----:B------:R-:W-:-:S03]  /*99310*/  IMAD.MOV.U32 R125, RZ, RZ, R103 ;  /* 0x000000ffff7d7224 */ /* 0x000fc600078e0067 */
        /* <DEDUP_REMOVED lines=10> */
[----:B------:R-:W4:Y:S01]  /*993c0*/  LDL.LU R102, [R1+0x4e4] ;  /* 0x0004e40001667983 */ /* 0x000f220000300800 */
[----:B------:R-:W-:-:S03]  /*993d0*/  IMAD.MOV.U32 R118, RZ, RZ, R97 ;  /* 0x000000ffff767224 */ /* 0x000fc600078e0061 */
[----:B------:R-:W4:Y:S01]  /*993e0*/  LDL.LU R101, [R1+0x4e8] ;  /* 0x0004e80001657983 */ /* 0x000f220000300800 */
[----:B------:R-:W-:-:S03]  /*993f0*/  IMAD.MOV.U32 R119, RZ, RZ, R96 ;  /* 0x000000ffff777224 */ /* 0x000fc600078e0060 */
[----:B------:R-:W4:Y:S04]  /*99400*/  LDL.LU R100, [R1+0x4ec] ;  /* 0x0004ec0001647983 */ /* 0x000f280000300800 */
[----:B------:R-:W4:Y:S04]  /*99410*/  LDL.LU R99, [R1+0x4f0] ;  /* 0x0004f00001637983 */ /* 0x000f280000300800 */
[----:B------:R-:W4:Y:S04]  /*99420*/  LDL.LU R98, [R1+0x4f4] ;  /* 0x0004f40001627983 */ /* 0x000f280000300800 */
[----:B------:R-:W4:Y:S04]  /*99430*/  LDL.LU R97, [R1+0x4f8] ;  /* 0x0004f80001617983 */ /* 0x000f280000300800 */
[----:B------:R-:W4:Y:S04]  /*99440*/  LDL.LU R96, [R1+0x4fc] ;  /* 0x0004fc0001607983 */ /* 0x000f280000300800 */
[----:B------:R-:W3:Y:S04]  /*99450*/  LDL.LU R142, [R1+0x428] ;  /* 0x00042800018e7983 */ /* 0x000ee80000300800 */
[----:B------:R-:W3:Y:S01]  /*99460*/  LDL.LU R143, [R1+0x42c] ;  /* 0x00042c00018f7983 */ /* 0x000ee20000300800 */
[----:B0-----:R-:W-:-:S02]  /*99470*/  F2FP.SATFINITE.E4M3.F32.PACK_AB_MERGE_C R0, R140, R141, RZ ;  /* 0x0000008d8c00723e */ /* 0x001fc400048070ff */
[----:B------:R-:W-:Y:S02]  /*99480*/  F2FP.SATFINITE.E4M3.F32.PACK_AB_MERGE_C R7, R138, R139, RZ ;  /* 0x0000008b8a07723e */ /* 0x000fe400048070ff */
[----:B---3--:R-:W-:-:S05]  /*99490*/  F2FP.SATFINITE.E4M3.F32.PACK_AB_MERGE_C R11, R143, R142, RZ ;  /* 0x0000008e8f0b723e */ /* 0x008fca00048070ff */
[----:B------:R-:W-:Y:S04]  /*994a0*/  STL [R1+0x2bf8], R11 ;  /* 0x002bf80b01007387 */ /* 0x000fe80000100800 */
[----:B------:R0:W-:Y:S04]  /*994b0*/  STL [R1+0x2bfc], R0 ;  /* 0x002bfc0001007387 */ /* 0x0001e80000100800 */
[----:B------:R1:W-:Y:S01]  /*994c0*/  STL [R1+0x2c00], R7 ;  /* 0x002c000701007387 */ /* 0x0003e20000100800 */
[----:B0-----:R-:W-:Y:S02]  /*994d0*/  F2FP.SATFINITE.E4M3.F32.PACK_AB_MERGE_C R0, R136, R137, RZ ;  /* 0x000000898800723e */ /* 0x001fe400048070ff */
[----:B------:R-:W-:-:S03]  /*994e0*/  F2FP.SATFINITE.E4M3.F32.PACK_AB_MERGE_C R11, R134, R135, RZ ;  /* 0x00000087860b723e */ /* 0x000fc600048070ff */
[----:B------:R0:W-:Y:S01]  /*994f0*/  STL [R1+0x2c04], R0 ;  /* 0x002c040001007387 */ /* 0x0001e20000100800 */
[----:B-1----:R-:W-:-:S03]  /*99500*/  F2FP.SATFINITE.E4M3.F32.PACK_AB_MERGE_C R7, R130, R131, RZ ;  /* 0x000000838207723e */ /* 0x002fc600048070ff */
[----:B------:R1:W-:Y:S01]  /*99510*/  STL [R1+0x2c08], R11 ;  /* 0x002c080b01007387 */ /* 0x0003e20000100800 */
[----:B0-----:R-:W-:-:S05]  /*99520*/  F2FP.SATFINITE.E4M3.F32.PACK_AB_MERGE_C R0, R132, R133, RZ ;  /* 0x000000858400723e */ /* 0x001fca00048070ff */
[----:B------:R0:W-:Y:S01]  /*99530*/  STL [R1+0x2c0c], R0 ;  /* 0x002c0c0001007387 */ /* 0x0001e20000100800 */
[----:B-1----:R-:W-:-:S03]  /*99540*/  F2FP.SATFINITE.E4M3.F32.PACK_AB_MERGE_C R11, R127, R126, RZ ;  /* 0x0000007e7f0b723e */ /* 0x002fc600048070ff */
[----:B------:R-:W-:Y:S01]  /*99550*/  STL [R1+0x2c10], R7 ;  /* 0x002c100701007387 */ /* 0x000fe20000100800 */
[----:B0-----:R-:W-:-:S05]  /*99560*/  F2FP.SATFINITE.E4M3.F32.PACK_AB_MERGE_C R0, R128, R129, RZ ;  /* 0x000000818000723e */ /* 0x001fca00048070ff */
[----:B------:R0:W-:Y:S04]  /*99570*/  STL [R1+0x2c14], R0 ;  /* 0x002c140001007387 */ /* 0x0001e80000100800 */
[----:B------:R-:W-:Y:S01]  /*99580*/  STL [R1+0x2c18], R11 ;  /* 0x002c180b01007387 */ /* 0x000fe20000100800 */
[----:B0-----:R-:W-:-:S05]  /*99590*/  F2FP.SATFINITE.E4M3.F32.PACK_AB_MERGE_C R0, R124, R125, RZ ;  /* 0x0000007d7c00723e */ /* 0x001fca00048070ff */
[----:B------:R0:W-:Y:S01]  /*995a0*/  STL [R1+0x2c1c], R0 ;  /* 0x002c1c0001007387 */ /* 0x0001e20000100800 */
[----:B------:R-:W-:Y:S02]  /*995b0*/  F2FP.SATFINITE.E4M3.F32.PACK_AB_MERGE_C R7, R122, R123, RZ ;  /* 0x0000007b7a07723e */ /* 0x000fe400048070ff */
[----:B0-----:R-:W-:Y:S01]  /*995c0*/  F2FP.SATFINITE.E4M3.F32.PACK_AB_MERGE_C R0, R120, R121, RZ ;  /* 0x000000797800723e */ /* 0x001fe200048070ff */
        /* <DEDUP_REMOVED lines=16> */
[----:B--2---:R-:W-:Y:S01]  /*996d0*/  IMAD.MOV.U32 R105, RZ, RZ, R103 ;  /* 0x000000ffff697224 */ /* 0x004fe200078e0067 */
[----:B------:R-:W-:Y:S01]  /*996e0*/  STL [R1+0x2c20], R7 ;  /* 0x002c200701007387 */ /* 0x000fe20000100800 */
[----:B----4-:R-:W-:Y:S02]  /*996f0*/  IMAD.MOV.U32 R104, RZ, RZ, R102 ;  /* 0x000000ffff687224 */ /* 0x010fe400078e0066 */
[----:B------:R-:W-:Y:S01]  /*99700*/  IMAD.MOV.U32 R103, RZ, RZ, R101 ;  /* 0x000000ffff677224 */ /* 0x000fe200078e0065 */
[----:B------:R0:W-:Y:S01]  /*99710*/  STL [R1+0x7c4], R0 ;  /* 0x0007c40001007387 */ /* 0x0001e20000100800 */
[----:B------:R-:W-:Y:S02]  /*99720*/  IMAD.MOV.U32 R102, RZ, RZ, R100 ;  /* 0x000000ffff667224 */ /* 0x000fe400078e0064 */
[----:B------:R-:W-:Y:S02]  /*99730*/  IMAD.MOV.U32 R101, RZ, RZ, R99 ;  /* 0x000000ffff657224 */ /* 0x000fe400078e0063 */
[----:B------:R-:W-:-:S02]  /*99740*/  IMAD.MOV.U32 R100, RZ, RZ, R98 ;  /* 0x000000ffff647224 */ /* 0x000fc400078e0062 */
[----:B------:R-:W-:Y:S02]  /*99750*/  IMAD.MOV.U32 R99, RZ, RZ, R97 ;  /* 0x000000ffff637224 */ /* 0x000fe400078e0061 */
[----:B------:R-:W-:Y:S01]  /*99760*/  IMAD.MOV.U32 R98, RZ, RZ, R96 ;  /* 0x000000ffff627224 */ /* 0x000fe200078e0060 */
[----:B------:R-:W2:Y:S04]  /*99770*/  LDL.LU R97, [R1+0x500] ;  /* 0x0005000001617983 */ /* 0x000ea80000300800 */
[----:B------:R-:W3:Y:S04]  /*99780*/  LDL.LU R96, [R1+0x504] ;  /* 0x0005040001607983 */ /* 0x000ee80000300800 */
[----:B------:R-:W0:Y:S04]  /*99790*/  LDL.LU R123, [R1+0x488] ;  /* 0x00048800017b7983 */ /* 0x000e280000300800 */
[----:B------:R-:W0:Y:S02]  /*997a0*/  LDL.LU R122, [R1+0x48c] ;  /* 0x00048c00017a7983 */ /* 0x000e240000300800 */
[----:B0-----:R-:W-:-:S05]  /*997b0*/  F2FP.SATFINITE.E4M3.F32.PACK_AB_MERGE_C R0, R122, R123, RZ ;  /* 0x0000007b7a00723e */ /* 0x001fca00048070ff */
[----:B------:R0:W-:Y:S02]  /*997c0*/  STL [R1+0x2c24], R0 ;  /* 0x002c240001007387 */ /* 0x0001e40000100800 */
[----:B0-----:R-:W-:Y:S01]  /*997d0*/  F2FP.SATFINITE.E4M3.F32.PACK_AB_MERGE_C R0, R120, R121, RZ ;  /* 0x000000797800723e */ /* 0x001fe200048070ff */
        /* <DEDUP_REMOVED lines=19> */
[----:B------:R0:W-:Y:S01]  /*99910*/  STL [R1+0x7b8], R0 ;  /* 0x0007b80001007387 */ /* 0x0001e20000100800 */
[----:B------:R-:W-:Y:S02]  /*99920*/  IMAD.MOV.U32 R102, RZ, RZ, R100 ;  /* 0x000000ffff667224 */ /* 0x000fe400078e0064 */
[----:B------:R-:W-:Y:S02]  /*99930*/  IMAD.MOV.U32 R101, RZ, RZ, R99 ;  /* 0x000000ffff657224 */ /* 0x000fe400078e0063 */
[----:B------:R-:W-:Y:S02]  /*99940*/  IMAD.MOV.U32 R100, RZ, RZ, R98 ;  /* 0x000000ffff647224 */ /* 0x000fe400078e0062 */
[----:B--2---:R-:W-:-:S02]  /*99950*/  IMAD.MOV.U32 R99, RZ, RZ, R97 ;  /* 0x000000ffff637224 */ /* 0x004fc400078e0061 */
[----:B---3--:R-:W-:Y:S01]  /*99960*/  IMAD.MOV.U32 R98, RZ, RZ, R96 ;  /* 0x000000ffff627224 */ /* 0x008fe200078e0060 */
[----:B------:R-:W2:Y:S04]  /*99970*/  LDL.LU R97, [R1+0x510] ;  /* 0x0005100001617983 */ /* 0x000ea80000300800 */
[----:B------:R-:W3:Y:S04]  /*99980*/  LDL.LU R96, [R1+0x514] ;  /* 0x0005140001607983 */ /* 0x000ee80000300800 */
[----:B------:R-:W4:Y:S04]  /*99990*/  LDL.LU R123, [R1+0x498] ;  /* 0x00049800017b7983 */ /* 0x000f280000300800 */
[----:B------:R-:W4:Y:S01]  /*999a0*/  LDL.LU R122, [R1+0x49c] ;  /* 0x00049c00017a7983 */ /* 0x000f220000300800 */
        /* <DEDUP_REMOVED lines=21> */
[----:B----4-:R-:W-:-:S05]  /*99b00*/  F2FP.SATFINITE.E4M3.F32.PACK_AB_MERGE_C R11, R122, R123, RZ ;  /* 0x0000007b7a0b723e */ /* 0x010fca00048070ff */
        /* <DEDUP_REMOVED lines=14> */
[----:B------:R-:W-:-:S03]  /*99bf0*/  IMAD.MOV.U32 R123, RZ, RZ, R101 ;  /* 0x000000ffff7b7224 */ /* 0x000fc600078e0065 */
[----:B------:R-:W4:Y:S01]  /*99c00*/  LDL.LU R105, [R1+0x558] ;  /* 0x0005580001697983 */ /* 0x000f220000300800 */
[----:B------:R-:W-:-:S03]  /*99c10*/  IMAD.MOV.U32 R122, RZ, RZ, R100 ;  /* 0x000000ffff7a7224 */ /* 0x000fc600078e0064 */
[----:B------:R-:W4:Y:S04]  /*99c20*/  LDL.LU R104, [R1+0x55c] ;  /* 0x00055c0001687983 */ /* 0x000f280000300800 */
[----:B------:R-:W4:Y:S04]  /*99c30*/  LDL.LU R103, [R1+0x560] ;  /* 0x0005600001677983 */ /* 0x000f280000300800 */
[----:B------:R-:W4:Y:S01]  /*99c40*/  LDL.LU R102, [R1+0x564] ;  /* 0x0005640001667983 */ /* 0x000f220000300800 */
[----:B--2---:R-:W-:-:S03]  /*99c50*/  IMAD.MOV.U32 R118, RZ, RZ, R97 ;  /* 0x000000ffff767224 */ /* 0x004fc600078e0061 */
[----:B------:R-:W2:Y:S01]  /*99c60*/  LDL.LU R101, [R1+0x568] ;  /* 0x0005680001657983 */ /* 0x000ea20000300800 */
[----:B---3--:R-:W-:-:S03]  /*99c70*/  IMAD.MOV.U32 R119, RZ, RZ, R96 ;  /* 0x000000ffff777224 */ /* 0x008fc600078e0060 */
[----:B------:R-:W3:Y:S04]  /*99c80*/  LDL.LU R100, [R1+0x56c] ;  /* 0x00056c0001647983 */ /* 0x000ee80000300800 */
[----:B------:R-:W3:Y:S04]  /*99c90*/  LDL.LU R99, [R1+0x570] ;  /* 0x0005700001637983 */ /* 0x000ee80000300800 */
[----:B------:R-:W3:Y:S04]  /*99ca0*/  LDL.LU R98, [R1+0x574] ;  /* 0x0005740001627983 */ /* 0x000ee80000300800 */
[----:B------:R-:W3:Y:S04]  /*99cb0*/  LDL.LU R97, [R1+0x578] ;  /* 0x0005780001617983 */ /* 0x000ee80000300800 */
[----:B------:R-:W3:Y:S04]  /*99cc0*/  LDL.LU R96, [R1+0x57c] ;  /* 0x00057c0001607983 */ /* 0x000ee80000300800 */
[----:B------:R-:W4:Y:S04]  /*99cd0*/  LDL.LU R142, [R1+0x4a8] ;  /* 0x0004a800018e7983 */ /* 0x000f280000300800 */
[----:B------:R-:W4:Y:S01]  /*99ce0*/  LDL.LU R143, [R1+0x4ac] ;  /* 0x0004ac00018f7983 */ /* 0x000f220000300800 */
[----:B0-----:R-:W-:-:S02]  /*99cf0*/  F2FP.SATFINITE.E4M3.F32.PACK_AB_MERGE_C R11, R140, R141, RZ ;  /* 0x0000008d8c0b723e */ /* 0x001fc400048070ff */
[----:B-1----:R-:W-:Y:S02]  /*99d00*/  F2FP.SATFINITE.E4M3.F32.PACK_AB_MERGE_C R0, R138, R139, RZ ;  /* 0x0000008b8a00723e */ /* 0x002fe400048070ff */
[----:B----4-:R-:W-:-:S05]  /*99d10*/  F2FP.SATFINITE.E4M3.F32.PACK_AB_MERGE_C R7, R143, R142, RZ ;  /* 0x0000008e8f07723e */ /* 0x010fca00048070ff */
        /* <DEDUP_REMOVED lines=17> */
[----:B------:R-:W-:Y:S04]  /*99e30*/  STL [R1+0x2c50], R11 ;  /* 0x002c500b01007387 */ /* 0x000fe80000100800 */
[----:B------:R0:W-:Y:S02]  /*99e40*/  STL [R1+0x2c54], R0 ;  /* 0x002c540001007387 */ /* 0x0001e40000100800 */
[----:B0-----:R-:W-:Y:S01]  /*99e50*/  F2FP.SATFINITE.E4M3.F32.PACK_AB_MERGE_C R0, R120, R121, RZ ;  /* 0x000000797800723e */ /* 0x001fe200048070ff */
        /* <DEDUP_REMOVED lines=18> */
[----:B--2---:R-:W-:Y:S01]  /*99f80*/  IMAD.MOV.U32 R103, RZ, RZ, R101 ;  /* 0x000000ffff677224 */ /* 0x004fe200078e0065 */
[----:B------:R0:W-:Y:S01]  /*99f90*/  STL [R1+0x488], R0 ;  /* 0x0004880001007387 */ /* 0x0001e20000100800 */
[----:B---3--:R-:W-:Y:S02]  /*99fa0*/  IMAD.MOV.U32 R102, RZ, RZ, R100 ;  /* 0x000000ffff667224 */ /* 0x008fe400078e0064 */
[----:B------:R-:W-:-:S02]  /*99fb0*/  IMAD.MOV.U32 R101, RZ, RZ, R99 ;  /* 0x000000ffff657224 */ /* 0x000fc400078e0063 */
[----:B------:R-:W-:Y:S02]  /*99fc0*/  IMAD.MOV.U32 R100, RZ, RZ, R98 ;  /* 0x000000ffff647224 */ /* 0x000fe400078e0062 */
[----:B------:R-:W-:Y:S02]  /*99fd0*/  IMAD.MOV.U32 R99, RZ, RZ, R97 ;  /* 0x000000ffff637224 */ /* 0x000fe400078e0061 */
[----:B------:R-:W-:Y:S01]  /*99fe0*/  IMAD.MOV.U32 R98, RZ, RZ, R96 ;  /* 0x000000ffff627224 */ /* 0x000fe200078e0060 */
        /* <DEDUP_REMOVED lines=28> */
[----:B---3--:R-:W-:Y:S01]  /*9a1b0*/  IMAD.MOV.U32 R98, RZ, RZ, R96 ;  /* 0x000000ffff627224 */ /* 0x008fe200078e0060 */
[----:B----4-:R-:W-:-:S05]  /*9a1c0*/  F2FP.SATFINITE.E4M3.F32.PACK_AB_MERGE_C R11, R122, R123, RZ ;  /* 0x0000007b7a0b723e */ /* 0x010fca00048070ff */
[----:B------:R-:W-:Y:S04]  /*9a1d0*/  STL [R1+0x2c58], R11 ;  /* 0x002c580b01007387 */ /* 0x000fe80000100800 */
[----:B------:R0:W-:Y:S04]  /*9a1e0*/  STL [R1+0x480], R0 ;  /* 0x0004800001007387 */ /* 0x0001e80000100800 */
        /* <DEDUP_REMOVED lines=54> */
[----:B------:R-:W1:Y:S04]  /*9a550*/  LDL.LU R142, [R1+0x528] ;  /* 0x00052800018e7983 */ /* 0x000e680000300800 */
[----:B------:R-:W1:Y:S01]  /*9a560*/  LDL.LU R143, [R1+0x52c] ;  /* 0x00052c00018f7983 */ /* 0x000e620000300800 */
[----:B0-----:R-:W-:-:S02]  /*9a570*/  F2FP.SATFINITE.E4M3.F32.PACK_AB_MERGE_C R7, R140, R141, RZ ;  /* 0x0000008d8c07723e */ /* 0x001fc400048070ff */
[----:B------:R-:W-:Y:S02]  /*9a580*/  F2FP.SATFINITE.E4M3.F32.PACK_AB_MERGE_C R11, R138, R139, RZ ;  /* 0x0000008b8a0b723e */ /* 0x000fe400048070ff */
[----:B-1----:R-:W-:-:S05]  /*9a590*/  F2FP.SATFINITE.E4M3.F32.PACK_AB_MERGE_C R0, R143, R142, RZ ;  /* 0x0000008e8f00723e */ /* 0x002fca00048070ff */
        /* <DEDUP_REMOVED lines=13> */
[----:B------:R-:W-:Y:S04]  /*9a670*/  STL [R1+0x2c7c], R7 ;  /* 0x002c7c0701007387 */ /* 0x000fe80000100800 */
[----:B------:R0:W-:Y:S01]  /*9a680*/  STL [R1+0x2c80], R0 ;  /* 0x002c800001007387 */ /* 0x0001e20000100800 */
[----:B-1----:R-:W-:Y:S02]  /*9a690*/  F2FP.SATFINITE.E4M3.F32.PACK_AB_MERGE_C R11, R122, R123, RZ ;  /* 0x0000007b7a0b723e */ /* 0x002fe400048070ff */
[----:B0-----:R-:W-:Y:S01]  /*9a6a0*/  F2FP.SATFINITE.E4M3.F32.PACK_AB_MERGE_C R0, R120, R121, RZ ;  /* 0x000000797800723e */ /* 0x001fe200048070ff */
[----:B------:R-:W-:Y:S02]  /*9a6b0*/  IMAD.MOV.U32 R121, RZ, RZ, R118 ;  /* 0x000000ffff797224 */ /* 0x000fe400078e0076 */
[----:B------:R-:W-:-:S02]  /*9a6c0*/  IMAD.MOV.U32 R120, RZ, RZ, R119 ;  /* 0x000000ffff787224 */ /* 0x000fc400078e0077 */
[----:B----4-:R-:W-:Y:S02]  /*9a6d0*/  IMAD.MOV.U32 R118, RZ, RZ, R117 ;  /* 0x000000ffff767224 */ /* 0x010fe400078e0075 */
        /* <DEDUP_REMOVED lines=8> */
[----:B------:R-:W-:Y:S01]  /*9a760*/  F2FP.SATFINITE.E4M3.F32.PACK_AB_MERGE_C R7, R124, R125, RZ ;  /* 0x0000007d7c07723e */ /* 0x000fe200048070ff */
        /* <DEDUP_REMOVED lines=8> */
[----:B---3--:R-:W-:-:S02]  /*9a7f0*/  IMAD.MOV.U32 R102, RZ, RZ, R100 ;  /* 0x000000ffff667224 */ /* 0x008fc400078e0064 */
        /* <DEDUP_REMOVED lines=53> */
[----:B------:R-:W0:Y:S04]  /*9ab50*/  LDL.LU R123, [R1+0x598] ;  /* 0x00059800017b7983 */ /* 0x000e280000300800 */
[----:B------:R-:W0:Y:S01]  /*9ab60*/  LDL.LU R122, [R1+0x59c] ;  /* 0x00059c00017a7983 */ /* 0x000e220000300800 */
        /* <DEDUP_REMOVED lines=24> */
[----:B0-----:R-:W-:-:S05]  /*9acf0*/  F2FP.SATFINITE.E4M3.F32.PACK_AB_MERGE_C R0, R122, R123, RZ ;  /* 0x0000007b7a00723e */ /* 0x001fca00048070ff */
[----:B------:R0:W-:Y:S02]  /*9ad00*/  STL [R1+0x2c90], R0 ;  /* 0x002c900001007387 */ /* 0x0001e40000100800 */
[----:B0-----:R-:W-:-:S05]  /*9ad10*/  F2FP.SATFINITE.E4M3.F32.PACK_AB_MERGE_C R0, R120, R121, RZ ;  /* 0x000000797800723e */ /* 0x001fca00048070ff */
[----:B------:R0:W-:Y:S04]  /*9ad20*/  STL [R1+0x438], R0 ;  /* 0x0004380001007387 */ /* 0x0001e80000100800 */
[----:B------:R-:W4:Y:S04]  /*9ad30*/  LDL.LU R109, [R1+0x258] ;  /* 0x00025800016d7983 */ /* 0x000f280000300800 */
[----:B------:R-:W4:Y:S01]  /*9ad40*/  LDL.LU R108, [R1+0x25c] ;  /* 0x00025c00016c7983 */ /* 0x000f220000300800 */
[----:B------:R-:W-:-:S03]  /*9ad50*/  IMAD.MOV.U32 R123, RZ, RZ, R103 ;  /* 0x000000ffff7b7224 */ /* 0x000fc600078e0067 */
[----:B------:R-:W4:Y:S01]  /*9ad60*/  LDL.LU R107, [R1+0x260] ;  /* 0x00026000016b7983 */ /* 0x000f220000300800 */
[----:B------:R-:W-:-:S03]  /*9ad70*/  IMAD.MOV.U32 R122, RZ, RZ, R102 ;  /* 0x000000ffff7a7224 */ /* 0x000fc600078e0066 */
        /* <DEDUP_REMOVED lines=24> */
[----:B------:R-:W-:Y:S02]  /*9af00*/  F2FP.SATFINITE.E4M3.F32.PACK_AB_MERGE_C R7, R136, R137, RZ ;  /* 0x000000898807723e */ /* 0x000fe400048070ff */
        /* <DEDUP_REMOVED lines=19> */
[----:B------:R-:W0:Y:S04]  /*9b040*/  LDL.LU R121, [R1+0x200] ;  /* 0x0002000001797983 */ /* 0x000e280000300800 */
[----:B------:R-:W0:Y:S04]  /*9b050*/  LDL.LU R120, [R1+0x204] ;  /* 0x0002040001787983 */ /* 0x000e280000300800 */
[----:B------:R-:W-:Y:S01]  /*9b060*/  STL [R1+0x2cbc], R7 ;  /* 0x002cbc0701007387 */ /* 0x000fe20000100800 */
        /* <DEDUP_REMOVED lines=25> */
[----:B--2---:R-:W-:Y:S01]  /*9b200*/  IMAD.MOV.U32 R97, RZ, RZ, R95 ;  /* 0x000000ffff617224 */ /* 0x004fe200078e005f */
[----:B------:R0:W-:Y:S01]  /*9b210*/  STL [R1+0x408], R0 ;  /* 0x0004080001007387 */ /* 0x0001e20000100800 */
[----:B---3--:R-:W-:-:S02]  /*9b220*/  IMAD.MOV.U32 R96, RZ, RZ, R94 ;  /* 0x000000ffff607224 */ /* 0x008fc400078e005e */
[----:B------:R-:W-:Y:S02]  /*9b230*/  IMAD.MOV.U32 R95, RZ, RZ, R93 ;  /* 0x000000ffff5f7224 */ /* 0x000fe400078e005d */
[----:B------:R-:W-:Y:S02]  /*9b240*/  IMAD.MOV.U32 R94, RZ, RZ, R92 ;  /* 0x000000ffff5e7224 */ /* 0x000fe400078e005c */
        /* <DEDUP_REMOVED lines=73> */
[----:B----4-:R-:W-:-:S05]  /*9b6e0*/  F2FP.SATFINITE.E4M3.F32.PACK_AB_MERGE_C R11, R122, R123, RZ ;  /* 0x0000007b7a0b723e */ /* 0x010fca00048070ff */
[----:B------:R0:W-:Y:S04]  /*9b6f0*/  STL [R1+0x2cc4], R11 ;  /* 0x002cc40b01007387 */ /* 0x0001e80000100800 */
[----:B------:R1:W-:Y:S04]  /*9b700*/  STL [R1+0x210], R0 ;  /* 0x0002100001007387 */ /* 0x0003e80000100800 */
[----:B------:R-:W0:Y:S04]  /*9b710*/  LDL.LU R222, [R1+0x230] ;  /* 0x0002300001de7983 */ /* 0x000e280000300800 */
[----:B------:R-:W0:Y:S04]  /*9b720*/  LDL.LU R221, [R1+0x234] ;  /* 0x0002340001dd7983 */ /* 0x000e280000300800 */
[----:B------:R-:W1:Y:S04]  /*9b730*/  LDL.LU R220, [R1+0x238] ;  /* 0x0002380001dc7983 */ /* 0x000e680000300800 */
[----:B------:R-:W1:Y:S04]  /*9b740*/  LDL.LU R219, [R1+0x23c] ;  /* 0x00023c0001db7983 */ /* 0x000e680000300800 */
        /* <DEDUP_REMOVED lines=81> */
[----:B------:R-:W2:Y:S04]  /*9bc60*/  LDL.LU R94, [R1+0x3ec] ;  /* 0x0003ec00015e7983 */ /* 0x000ea80000300800 */
[----:B------:R-:W3:Y:S04]  /*9bc70*/  LDL.LU R93, [R1+0x3f0] ;  /* 0x0003f000015d7983 */ /* 0x000ee80000300800 */
[----:B------:R-:W3:Y:S04]  /*9bc80*/  LDL.LU R92, [R1+0x3f4] ;  /* 0x0003f400015c7983 */ /* 0x000ee80000300800 */
[----:B------:R-:W3:Y:S04]  /*9bc90*/  LDL.LU R91, [R1+0x3f8] ;  /* 0x0003f800015b7983 */ /* 0x000ee80000300800 */
[----:B------:R-:W3:Y:S01]  /*9bca0*/  LDL.LU R90, [R1+0x3fc] ;  /* 0x0003fc00015a7983 */ /* 0x000ee20000300800 */
[----:B----4-:R-:W-:-:S02]  /*9bcb0*/  F2FP.SATFINITE.E4M3.F32.PACK_AB_MERGE_C R7, R223, R224, RZ ;  /* 0x000000e0df07723e */ /* 0x010fc400048070ff */
[----:B------:R-:W-:-:S03]  /*9bcc0*/  F2FP.SATFINITE.E4M3.F32.PACK_AB_MERGE_C R226, R187, R188, RZ ;  /* 0x000000bcbbe2723e */ /* 0x000fc600048070ff */
[----:B------:R4:W-:Y:S01]  /*9bcd0*/  STL [R1+0x2cc8], R7 ;  /* 0x002cc80701007387 */ /* 0x0009e20000100800 */
[----:B------:R-:W-:Y:S02]  /*9bce0*/  F2FP.SATFINITE.E4M3.F32.PACK_AB_MERGE_C R225, R185, R186, RZ ;  /* 0x000000bab9e1723e */ /* 0x000fe400048070ff */
[----:B------:R-:W-:Y:S02]  /*9bcf0*/  F2FP.SATFINITE.E4M3.F32.PACK_AB_MERGE_C R227, R189, R190, RZ ;  /* 0x000000bebde3723e */ /* 0x000fe400048070ff */
[----:B------:R-:W-:Y:S02]  /*9bd00*/  F2FP.SATFINITE.E4M3.F32.PACK_AB_MERGE_C R228, R191, R192, RZ ;  /* 0x000000c0bfe4723e */ /* 0x000fe400048070ff */
[----:B------:R-:W-:Y:S02]  /*9bd10*/  F2FP.SATFINITE.E4M3.F32.PACK_AB_MERGE_C R224, R183, R184, RZ ;  /* 0x000000b8b7e0723e */ /* 0x000fe400048070ff */
[----:B------:R-:W-:Y:S02]  /*9bd20*/  F2FP.SATFINITE.E4M3.F32.PACK_AB_MERGE_C R223, R181, R182, RZ ;  /* 0x000000b6b5df723e */ /* 0x000fe400048070ff */
[----:B------:R-:W-:-:S02]  /*9bd30*/  F2FP.SATFINITE.E4M3.F32.PACK_AB_MERGE_C R229, R193, R194, RZ ;  /* 0x000000c2c1e5723e */ /* 0x000fc400048070ff */
[----:B0-----:R-:W-:Y:S02]  /*9bd40*/  F2FP.SATFINITE.E4M3.F32.PACK_AB_MERGE_C R11, R221, R222, RZ ;  /* 0x000000dedd0b723e */ /* 0x001fe400048070ff */
[----:B------:R-:W-:Y:S02]  /*9bd50*/  F2FP.SATFINITE.E4M3.F32.PACK_AB_MERGE_C R222, R179, R180, RZ ;  /* 0x000000b4b3de723e */ /* 0x000fe400048070ff */
[----:B------:R-:W-:Y:S02]  /*9bd60*/  F2FP.SATFINITE.E4M3.F32.PACK_AB_MERGE_C R230, R195, R196, RZ ;  /* 0x000000c4c3e6723e */ /* 0x000fe400048070ff */
[----:B------:R-:W-:Y:S02]  /*9bd70*/  F2FP.SATFINITE.E4M3.F32.PACK_AB_MERGE_C R221, R177, R178, RZ ;  /* 0x000000b2b1dd723e */ /* 0x000fe400048070ff */
[----:B-1----:R-:W-:Y:S02]  /*9bd80*/  F2FP.SATFINITE.E4M3.F32.PACK_AB_MERGE_C R0, R219, R220, RZ ;  /* 0x000000dcdb00723e */ /* 0x002fe400048070ff */
[----:B------:R-:W-:-:S02]  /*9bd90*/  F2FP.SATFINITE.E4M3.F32.PACK_AB_MERGE_C R220, R175, R176, RZ ;  /* 0x000000b0afdc723e */ /* 0x000fc400048070ff */
[----:B------:R-:W-:Y:S02]  /*9bda0*/  F2FP.SATFINITE.E4M3.F32.PACK_AB_MERGE_C R231, R197, R198, RZ ;  /* 0x000000c6c5e7723e */ /* 0x000fe400048070ff */
[----:B------:R-:W-:Y:S02]  /*9bdb0*/  F2FP.SATFINITE.E4M3.F32.PACK_AB_MERGE_C R219, R173, R174, RZ ;  /* 0x000000aeaddb723e */ /* 0x000fe400048070ff */
[----:B----4-:R-:W-:Y:S02]  /*9bdc0*/  F2FP.SATFINITE.E4M3.F32.PACK_AB_MERGE_C R7, R217, R218, RZ ;  /* 0x000000dad907723e */ /* 0x010fe400048070ff */
[----:B------:R-:W-:Y:S02]  /*9bdd0*/  F2FP.SATFINITE.E4M3.F32.PACK_AB_MERGE_C R232, R199, R200, RZ ;  /* 0x000000c8c7e8723e */ /* 0x000fe400048070ff */
[----:B------:R-:W-:Y:S02]  /*9bde0*/  F2FP.SATFINITE.E4M3.F32.PACK_AB_MERGE_C R218, R171, R172, RZ ;  /* 0x000000acabda723e */ /* 0x000fe400048070ff */
[----:B------:R-:W-:-:S02]  /*9bdf0*/  F2FP.SATFINITE.E4M3.F32.PACK_AB_MERGE_C R233, R201, R202, RZ ;  /* 0x000000cac9e9723e */ /* 0x000fc400048070ff */
[----:B------:R-:W-:Y:S02]  /*9be00*/  F2FP.SATFINITE.E4M3.F32.PACK_AB_MERGE_C R217, R169, R170, RZ ;  /* 0x000000aaa9d9723e */ /* 0x000fe400048070ff */
[----:B------:R-:W-:Y:S02]  /*9be10*/  F2FP.SATFINITE.E4M3.F32.PACK_AB_MERGE_C R234, R203, R204, RZ ;  /* 0x000000cccbea723e */ /* 0x000fe400048070ff */
[----:B------:R-:W-:Y:S02]  /*9be20*/  F2FP.SATFINITE.E4M3.F32.PACK_AB_MERGE_C R235, R205, R206, RZ ;  /* 0x000000cecdeb723e */ /* 0x000fe400048070ff */
[----:B------:R-:W-:Y:S02]  /*9be30*/  F2FP.SATFINITE.E4M3.F32.PACK_AB_MERGE_C R239, R207, R208, RZ ;  /* 0x000000d0cfef723e */ /* 0x000fe400048070ff */
[----:B------:R-:W-:Y:S02]  /*9be40*/  R2UR UR8, R159 ;  /* 0x000000009f0872ca */ /* 0x000fe400000e0000 */
[----:B------:R-:W-:-:S02]  /*9be50*/  F2FP.SATFINITE.E4M3.F32.PACK_AB_MERGE_C R246, R209, R210, RZ ;  /* 0x000000d2d1f6723e */ /* 0x000fc400048070ff */
[----:B------:R-:W-:Y:S02]  /*9be60*/  R2UR UR12, R155 ;  /* 0x000000009b0c72ca */ /* 0x000fe400000e0000 */
[----:B------:R-:W-:Y:S02]  /*9be70*/  F2FP.SATFINITE.E4M3.F32.PACK_AB_MERGE_C R247, R211, R212, RZ ;  /* 0x000000d4d3f7723e */ /* 0x000fe400048070ff */
[----:B------:R-:W-:Y:S02]  /*9be80*/  F2FP.SATFINITE.E4M3.F32.PACK_AB_MERGE_C R248, R213, R214, RZ ;  /* 0x000000d6d5f8723e */ /* 0x000fe400048070ff */
[----:B------:R-:W-:Y:S02]  /*9be90*/  R2UR UR16, R20 ;  /* 0x00000000141072ca */ /* 0x000fe400000e0000 */
[----:B------:R-:W-:Y:S02]  /*9bea0*/  F2FP.SATFINITE.E4M3.F32.PACK_AB_MERGE_C R252, R215, R216, RZ ;  /* 0x000000d8d7fc723e */ /* 0x000fe400048070ff */
[----:B------:R-:W-:-:S02]  /*9beb0*/  F2FP.SATFINITE.E4M3.F32.PACK_AB_MERGE_C R214, R147, R146, RZ ;  /* 0x0000009293d6723e */ /* 0x000fc400048070ff */
[----:B------:R-:W-:Y:S02]  /*9bec0*/  F2FP.SATFINITE.E4M3.F32.PACK_AB_MERGE_C R213, R144, R145, RZ ;  /* 0x0000009190d5723e */ /* 0x000fe400048070ff */
[----:B------:R-:W-:Y:S02]  /*9bed0*/  F2FP.SATFINITE.E4M3.F32.PACK_AB_MERGE_C R212, R143, R142, RZ ;  /* 0x0000008e8fd4723e */ /* 0x000fe400048070ff */
[----:B------:R-:W-:Y:S02]  /*9bee0*/  F2FP.SATFINITE.E4M3.F32.PACK_AB_MERGE_C R211, R140, R141, RZ ;  /* 0x0000008d8cd3723e */ /* 0x000fe400048070ff */
[----:B------:R-:W-:Y:S02]  /*9bef0*/  F2FP.SATFINITE.E4M3.F32.PACK_AB_MERGE_C R210, R138, R139, RZ ;  /* 0x0000008b8ad2723e */ /* 0x000fe400048070ff */
        /* <DEDUP_REMOVED lines=21> */
[----:B--2---:R-:W-:Y:S02]  /*9c050*/  F2FP.SATFINITE.E4M3.F32.PACK_AB_MERGE_C R188, R94, R95, RZ ;  /* 0x0000005f5ebc723e */ /* 0x004fe400048070ff */
[----:B---3--:R-:W-:Y:S02]  /*9c060*/  F2FP.SATFINITE.E4M3.F32.PACK_AB_MERGE_C R186, R92, R93, RZ ;  /* 0x0000005d5cba723e */ /* 0x008fe400048070ff */
[----:B------:R-:W-:Y:S02]  /*9c070*/  F2FP.SATFINITE.E4M3.F32.PACK_AB_MERGE_C R187, R90, R91, RZ ;  /* 0x0000005b5abb723e */ /* 0x000fe400048070ff */
[----:B------:R-:W2:Y:S04]  /*9c080*/  LDL.LU R90, [R1] ;  /* 0x00000000015a7983 */ /* 0x000ea80000300800 */
[----:B------:R-:W2:Y:S04]  /*9c090*/  LDL.LU R2, [R1+0x4] ;  /* 0x0000040001027983 */ /* 0x000ea80000300800 */
[----:B------:R-:W3:Y:S04]  /*9c0a0*/  LDL.LU R91, [R1+0x8] ;  /* 0x00000800015b7983 */ /* 0x000ee80000300800 */
        /* <DEDUP_REMOVED lines=109> */
[----:B------:R-:W-:-:S03]  /*9c780*/  F2FP.SATFINITE.E4M3.F32.PACK_AB_MERGE_C R215, R148, R149, RZ ;  /* 0x0000009594d7723e */ /* 0x000fc600048070ff */
[----:B------:R-:W4:Y:S01]  /*9c790*/  LDL.LU R147, [R1+0x1c0] ;  /* 0x0001c00001937983 */ /* 0x000f220000300800 */
[----:B------:R-:W-:-:S03]  /*9c7a0*/  R2UR UR18, R19 ;  /* 0x00000000131272ca */ /* 0x000fc600000e0000 */
[----:B------:R-:W4:Y:S04]  /*9c7b0*/  LDL.LU R21, [R1+0x1c4] ;  /* 0x0001c40001157983 */ /* 0x000f280000300800 */
[----:B------:R-:W4:Y:S04]  /*9c7c0*/  LDL.LU R146, [R1+0x1c8] ;  /* 0x0001c80001927983 */ /* 0x000f280000300800 */
[----:B------:R-:W4:Y:S01]  /*9c7d0*/  LDL.LU R20, [R1+0x1cc] ;  /* 0x0001cc0001147983 */ /* 0x000f220000300800 */
[----:B------:R-:W-:-:S03]  /*9c7e0*/  F2FP.SATFINITE.E4M3.F32.PACK_AB_MERGE_C R216, R151, R150, RZ ;  /* 0x0000009697d8723e */ /* 0x000fc600048070ff */
        /* <DEDUP_REMOVED lines=8> */
[----:B--2---:R-:W-:-:S03]  /*9c870*/  F2FP.SATFINITE.E4M3.F32.PACK_AB_MERGE_C R2, R2, R90, RZ ;  /* 0x0000005a0202723e */ /* 0x004fc600048070ff */
[----:B------:R-:W2:Y:S01]  /*9c880*/  LDL.LU R16, [R1+0x1f0] ;  /* 0x0001f00001107983 */ /* 0x000ea20000300800 */
[----:B---3--:R-:W-:-:S03]  /*9c890*/  F2FP.SATFINITE.E4M3.F32.PACK_AB_MERGE_C R9, R9, R91, RZ ;  /* 0x0000005b0909723e */ /* 0x008fc600048070ff */
[----:B------:R-:W2:Y:S01]  /*9c8a0*/  LDL.LU R251, [R1+0x1f4] ;  /* 0x0001f40001fb7983 */ /* 0x000ea20000300800 */
[----:B----4-:R-:W-:-:S03]  /*9c8b0*/  F2FP.SATFINITE.E4M3.F32.PACK_AB_MERGE_C R4, R4, R92, RZ ;  /* 0x0000005c0404723e */ /* 0x010fc600048070ff */
[----:B------:R-:W3:Y:S01]  /*9c8c0*/  LDL.LU R13, [R1+0x1f8] ;  /* 0x0001f800010d7983 */ /* 0x000ee20000300800 */
[----:B------:R-:W-:-:S03]  /*9c8d0*/  F2FP.SATFINITE.E4M3.F32.PACK_AB_MERGE_C R5, R5, R93, RZ ;  /* 0x0000005d0505723e */ /* 0x000fc600048070ff */
[----:B------:R-:W3:Y:S01]  /*9c8e0*/  LDL.LU R12, [R1+0x1fc] ;  /* 0x0001fc00010c7983 */ /* 0x000ee20000300800 */
[----:B------:R-:W-:-:S03]  /*9c8f0*/  F2FP.SATFINITE.E4M3.F32.PACK_AB_MERGE_C R3, R3, R94, RZ ;  /* 0x0000005e0303723e */ /* 0x000fc600048070ff */
[----:B------:R-:W4:Y:S01]  /*9c900*/  LDL.LU R90, [R1+0x2dc0] ;  /* 0x002dc000015a7983 */ /* 0x000f220000300800 */
        /* <DEDUP_REMOVED lines=85> */
[----:B------:R-:W4:Y:S04]  /*9ce60*/  LDL.LU R133, [R1+0x2d14] ;  /* 0x002d140001857983 */ /* 0x000f280000300800 */
        /* <DEDUP_REMOVED lines=33> */
[----:B--2---:R-:W-:Y:S02]  /*9d080*/  F2FP.SATFINITE.E4M3.F32.PACK_AB_MERGE_C R16, R251, R16, RZ ;  /* 0x00000010fb10723e */ /* 0x004fe400048070ff */
[----:B---3--:R-:W-:Y:S02]  /*9d090*/  F2FP.SATFINITE.E4M3.F32.PACK_AB_MERGE_C R251, R12, R13, RZ ;  /* 0x0000000d0cfb723e */ /* 0x008fe400048070ff */
[----:B------:R-:W-:Y:S02]  /*9d0a0*/  F2FP.SATFINITE.E4M3.F32.PACK_AB_MERGE_C R13, R31, R30, RZ ;  /* 0x0000001e1f0d723e */ /* 0x000fe400048070ff */
[----:B------:R-:W2:Y:S04]  /*9d0b0*/  LDL.LU R30, [R1+0x26a4] ;  /* 0x0026a400011e7983 */ /* 0x000ea80000300800 */
[----:B------:R-:W3:Y:S04]  /*9d0c0*/  LDL.LU R31, [R1+0x798] ;  /* 0x00079800011f7983 */ /* 0x000ee80000300800 */
[----:B------:R-:W3:Y:S04]  /*9d0d0*/  LDL.LU R33, [R1+0x269c] ;  /* 0x00269c0001217983 */ /* 0x000ee80000300800 */
[----:B------:R-:W3:Y:S01]  /*9d0e0*/  LDL.LU R35, [R1+0x26a0] ;  /* 0x0026a00001237983 */ /* 0x000ee20000300800 */
[----:B------:R-:W-:-:S02]  /*9d0f0*/  LOP3.LUT R186, R186, 0xffff, RZ, 0xc0, !PT ;  /* 0x0000ffffbaba7812 */ /* 0x000fc400078ec0ff */
[----:B------:R-:W-:Y:S02]  /*9d100*/  F2FP.SATFINITE.E4M3.F32.PACK_AB_MERGE_C R42, R43, R42, RZ ;  /* 0x0000002a2b2a723e */ /* 0x000fe400048070ff */
[----:B----4-:R-:W-:-:S05]  /*9d110*/  F2FP.SATFINITE.E4M3.F32.PACK_AB_MERGE_C R37, R143, R142, RZ ;  /* 0x0000008e8f25723e */ /* 0x010fca00048070ff */
[----:B------:R0:W-:Y:S02]  /*9d120*/  STL [R1+0x10c], R37 ;  /* 0x00010c2501007387 */ /* 0x0001e40000100800 */
[----:B0-----:R-:W-:-:S05]  /*9d130*/  F2FP.SATFINITE.E4M3.F32.PACK_AB_MERGE_C R37, R147, R146, RZ ;  /* 0x000000929325723e */ /* 0x001fca00048070ff */
[----:B------:R0:W-:Y:S01]  /*9d140*/  STL [R1+0x108], R37 ;  /* 0x0001082501007387 */ /* 0x0001e20000100800 */
[----:B------:R-:W-:Y:S02]  /*9d150*/  LOP3.LUT R29, R25, 0xffff, RZ, 0xc0, !PT ;  /* 0x0000ffff191d7812 */ /* 0x000fe400078ec0ff */
[----:B------:R-:W-:Y:S02]  /*9d160*/  SHF.R.U32.HI R25, RZ, 0x8, R186 ;  /* 0x00000008ff197819 */ /* 0x000fe400000116ba */
[----:B------:R-:W-:Y:S02]  /*9d170*/  SHF.R.U32.HI R27, RZ, 0x8, R29 ;  /* 0x00000008ff1b7819 */ /* 0x000fe4000001161d */
[----:B------:R-:W-:Y:S02]  /*9d180*/  LOP3.LUT R25, R25, 0xffff, RZ, 0xc0, !PT ;  /* 0x0000ffff19197812 */ /* 0x000fe400078ec0ff */
[----:B------:R-:W-:Y:S02]  /*9d190*/  LOP3.LUT R27, R27, 0xffff, RZ, 0xc0, !PT ;  /* 0x0000ffff1b1b7812 */ /* 0x000fe400078ec0ff */
[----:B0-----:R-:W-:-:S02]  /*9d1a0*/  F2FP.SATFINITE.E4M3.F32.PACK_AB_MERGE_C R37, R151, R150, RZ ;  /* 0x000000969725723e */ /* 0x001fc400048070ff */
[----:B------:R-:W-:Y:S02]  /*9d1b0*/  PRMT R29, R29, 0x3340, R186 ;  /* 0x000033401d1d7816 */ /* 0x000fe400000000ba */
[----:B------:R-:W-:Y:S01]  /*9d1c0*/  PRMT R25, R27, 0x3340, R25 ;  /* 0x000033401b197816 */ /* 0x000fe20000000019 */
[----:B------:R-:W-:Y:S04]  /*9d1d0*/  STL [R1+0x94], R37 ;  /* 0x0000942501007387 */ /* 0x000fe80000100800 */
[----:B------:R3:W-:Y:S04]  /*9d1e0*/  STL [R1+0x2b30], R29 ;  /* 0x002b301d01007387 */ /* 0x0007e80000100800 */
[----:B------:R0:W-:Y:S04]  /*9d1f0*/  STL [R1+0x5a8], R25 ;  /* 0x0005a81901007387 */ /* 0x0001e80000100800 */
[----:B------:R-:W4:Y:S04]  /*9d200*/  LDL.LU R47, [R1+0x26b4] ;  /* 0x0026b400012f7983 */ /* 0x000f280000300800 */
[----:B------:R-:W4:Y:S04]  /*9d210*/  LDL.LU R45, [R1+0x26b0] ;  /* 0x0026b000012d7983 */ /* 0x000f280000300800 */
[----:B------:R-:W4:Y:S01]  /*9d220*/  LDL.LU R43, [R1+0x7a0] ;  /* 0x0007a000012b7983 */ /* 0x000f220000300800 */
[----:B------:R-:W-:-:S02]  /*9d230*/  F2FP.SATFINITE.E4M3.F32.PACK_AB_MERGE_C R40, R41, R40, RZ ;  /* 0x000000282928723e */ /* 0x000fc400048070ff */
[----:B------:R-:W-:Y:S01]  /*9d240*/  F2FP.SATFINITE.E4M3.F32.PACK_AB_MERGE_C R148, R149, R148, RZ ;  /* 0x000000949594723e */ /* 0x000fe200048070ff */
[----:B------:R-:W4:Y:S01]  /*9d250*/  LDL.LU R41, [R1+0x79c] ;  /* 0x00079c0001297983 */ /* 0x000f220000300800 */
[----:B--2---:R-:W-:Y:S02]  /*9d260*/  LOP3.LUT R30, R30, 0xffff, RZ, 0xc0, !PT ;  /* 0x0000ffff1e1e7812 */ /* 0x004fe400078ec0ff */
[----:B---3--:R-:W-:Y:S02]  /*9d270*/  LOP3.LUT R29, R35, 0xffff, RZ, 0xc0, !PT ;  /* 0x0000ffff231d7812 */ /* 0x008fe400078ec0ff */
[----:B------:R-:W-:Y:S02]  /*9d280*/  LOP3.LUT R189, R189, 0xffff, RZ, 0xc0, !PT ;  /* 0x0000ffffbdbd7812 */ /* 0x000fe400078ec0ff */
[----:B------:R-:W-:Y:S02]  /*9d290*/  LOP3.LUT R27, R33, 0xffff, RZ, 0xc0, !PT ;  /* 0x0000ffff211b7812 */ /* 0x000fe400078ec0ff */
[----:B------:R-:W-:-:S02]  /*9d2a0*/  LOP3.LUT R188, R188, 0xffff, RZ, 0xc0, !PT ;  /* 0x0000ffffbcbc7812 */ /* 0x000fc400078ec0ff */
[----:B------:R-:W-:Y:S02]  /*9d2b0*/  F2FP.SATFINITE.E4M3.F32.PACK_AB_MERGE_C R12, R39, R38, RZ ;  /* 0x00000026270c723e */ /* 0x000fe400048070ff */
[----:B0-----:R-:W-:Y:S02]  /*9d2c0*/  LOP3.LUT R25, R31, 0xffff, RZ, 0xc0, !PT ;  /* 0x0000ffff1f197812 */ /* 0x001fe400078ec0ff */
[----:B------:R-:W-:Y:S02]  /*9d2d0*/  LOP3.LUT R187, R187, 0xffff, RZ, 0xc0, !PT ;  /* 0x0000ffffbbbb7812 */ /* 0x000fe400078ec0ff */
[----:B------:R-:W-:Y:S02]  /*9d2e0*/  LOP3.LUT R148, R148, 0xffff, RZ, 0xc0, !PT ;  /* 0x0000ffff94947812 */ /* 0x000fe400078ec0ff */
[----:B------:R-:W-:Y:S02]  /*9d2f0*/  SHF.R.U32.HI R39, RZ, 0x8, R30 ;  /* 0x00000008ff277819 */ /* 0x000fe4000001161e */
[----:B------:R-:W-:-:S02]  /*9d300*/  PRMT R30, R30, 0x3340, R189 ;  /* 0x000033401e1e7816 */ /* 0x000fc400000000bd */
[----:B------:R-:W-:Y:S02]  /*9d310*/  SHF.R.U32.HI R38, RZ, 0x8, R29 ;  /* 0x00000008ff267819 */ /* 0x000fe4000001161d */
[----:B------:R-:W-:Y:S02]  /*9d320*/  PRMT R29, R29, 0x3340, R188 ;  /* 0x000033401d1d7816 */ /* 0x000fe400000000bc */
[----:B------:R-:W-:Y:S02]  /*9d330*/  SHF.R.U32.HI R37, RZ, 0x8, R27 ;  /* 0x00000008ff257819 */ /* 0x000fe4000001161b */
[--C-:B------:R-:W-:Y:S02]  /*9d340*/  PRMT R27, R27, 0x3340, R187.reuse ;  /* 0x000033401b1b7816 */ /* 0x100fe400000000bb */
[----:B------:R-:W-:Y:S02]  /*9d350*/  SHF.R.U32.HI R35, RZ, 0x8, R187 ;  /* 0x00000008ff237819 */ /* 0x000fe400000116bb */
[----:B------:R-:W-:-:S02]  /*9d360*/  SHF.R.U32.HI R33, RZ, 0x8, R25 ;  /* 0x00000008ff217819 */ /* 0x000fc40000011619 */
[--C-:B------:R-:W-:Y:S02]  /*9d370*/  PRMT R25, R25, 0x3340, R148.reuse ;  /* 0x0000334019197816 */ /* 0x100fe40000000094 */
[----:B------:R-:W-:Y:S01]  /*9d380*/  SHF.R.U32.HI R31, RZ, 0x8, R148 ;  /* 0x00000008ff1f7819 */ /* 0x000fe20000011694 */
[----:B------:R0:W-:Y:S01]  /*9d390*/  STL [R1+0x2b24], R30 ;  /* 0x002b241e01007387 */ /* 0x0001e20000100800 */
[----:B------:R-:W-:Y:S02]  /*9d3a0*/  SHF.R.U32.HI R189, RZ, 0x8, R189 ;  /* 0x00000008ffbd7819 */ /* 0x000fe400000116bd */
[----:B------:R-:W-:Y:S01]  /*9d3b0*/  SHF.R.U32.HI R188, RZ, 0x8, R188 ;  /* 0x00000008ffbc7819 */ /* 0x000fe200000116bc */
[----:B------:R1:W-:Y:S01]  /*9d3c0*/  STL [R1+0x2b20], R29 ;  /* 0x002b201d01007387 */ /* 0x0003e20000100800 */
[----:B------:R-:W-:Y:S02]  /*9d3d0*/  LOP3.LUT R37, R37, 0xffff, RZ, 0xc0, !PT ;  /* 0x0000ffff25257812 */ /* 0x000fe400078ec0ff */
[----:B------:R-:W-:Y:S01]  /*9d3e0*/  LOP3.LUT R35, R35, 0xffff, RZ, 0xc0, !PT ;  /* 0x0000ffff23237812 */ /* 0x000fe200078ec0ff */
[----:B------:R2:W-:Y:S01]  /*9d3f0*/  STL [R1+0x2b2c], R27 ;  /* 0x002b2c1b01007387 */ /* 0x0005e20000100800 */
[----:B------:R-:W-:-:S02]  /*9d400*/  LOP3.LUT R33, R33, 0xffff, RZ, 0xc0, !PT ;  /* 0x0000ffff21217812 */ /* 0x000fc400078ec0ff */
[----:B------:R-:W-:Y:S01]  /*9d410*/  LOP3.LUT R31, R31, 0xffff, RZ, 0xc0, !PT ;  /* 0x0000ffff1f1f7812 */ /* 0x000fe200078ec0ff */
[----:B------:R3:W-:Y:S01]  /*9d420*/  STL [R1+0x2b28], R25 ;  /* 0x002b281901007387 */ /* 0x0007e20000100800 */
[----:B0-----:R-:W-:Y:S02]  /*9d430*/  LOP3.LUT R30, R39, 0xffff, RZ, 0xc0, !PT ;  /* 0x0000ffff271e7812 */ /* 0x001fe400078ec0ff */
[----:B-1----:R-:W-:Y:S02]  /*9d440*/  LOP3.LUT R29, R189, 0xffff, RZ, 0xc0, !PT ;  /* 0x0000ffffbd1d7812 */ /* 0x002fe400078ec0ff */
[----:B------:R-:W-:Y:S02]  /*9d450*/  PRMT R35, R37, 0x3340, R35 ;  /* 0x0000334025237816 */ /* 0x000fe40000000023 */
[----:B--2---:R-:W-:Y:S02]  /*9d460*/  LOP3.LUT R27, R38, 0xffff, RZ, 0xc0, !PT ;  /* 0x0000ffff261b7812 */ /* 0x004fe400078ec0ff */
[----:B---3--:R-:W-:-:S02]  /*9d470*/  LOP3.LUT R25, R188, 0xffff, RZ, 0xc0, !PT ;  /* 0x0000ffffbc197812 */ /* 0x008fc400078ec0ff */
[----:B------:R-:W-:Y:S02]  /*9d480*/  PRMT R31, R33, 0x3340, R31 ;  /* 0x00003340211f7816 */ /* 0x000fe4000000001f */
[----:B------:R-:W-:Y:S02]  /*9d490*/  PRMT R29, R30, 0x3340, R29 ;  /* 0x000033401e1d7816 */ /* 0x000fe4000000001d */
[----:B------:R-:W-:Y:S01]  /*9d4a0*/  PRMT R25, R27, 0x3340, R25 ;  /* 0x000033401b197816 */ /* 0x000fe20000000019 */
[----:B------:R-:W-:Y:S04]  /*9d4b0*/  STL [R1+0x5a4], R35 ;  /* 0x0005a42301007387 */ /* 0x000fe80000100800 */
[----:B------:R-:W-:Y:S04]  /*9d4c0*/  STL [R1+0x5a0], R31 ;  /* 0x0005a01f01007387 */ /* 0x000fe80000100800 */
[----:B------:R0:W-:Y:S04]  /*9d4d0*/  STL [R1+0x58c], R29 ;  /* 0x00058c1d01007387 */ /* 0x0001e80000100800 */
[----:B------:R1:W-:Y:S01]  /*9d4e0*/  STL [R1+0x588], R25 ;  /* 0x0005881901007387 */ /* 0x0003e20000100800 */
[----:B----4-:R-:W-:-:S03]  /*9d4f0*/  LOP3.LUT R30, R47, 0xffff, RZ, 0xc0, !PT ;  /* 0x0000ffff2f1e7812 */ /* 0x010fc600078ec0ff */
[----:B------:R-:W2:Y:S01]  /*9d500*/  LDL.LU R47, [R1+0x26c0] ;  /* 0x0026c000012f7983 */ /* 0x000ea20000300800 */
[----:B0-----:R-:W-:-:S03]  /*9d510*/  LOP3.LUT R29, R45, 0xffff, RZ, 0xc0, !PT ;  /* 0x0000ffff2d1d7812 */ /* 0x001fc600078ec0ff */
[----:B------:R-:W3:Y:S01]  /*9d520*/  LDL.LU R45, [R1+0x26bc] ;  /* 0x0026bc00012d7983 */ /* 0x000ee20000300800 */
[----:B------:R-:W-:-:S03]  /*9d530*/  LOP3.LUT R27, R43, 0xffff, RZ, 0xc0, !PT ;  /* 0x0000ffff2b1b7812 */ /* 0x000fc600078ec0ff */
[----:B------:R-:W4:Y:S01]  /*9d540*/  LDL.LU R43, [R1+0x7a8] ;  /* 0x0007a800012b7983 */ /* 0x000f220000300800 */
[----:B------:R-:W-:Y:S02]  /*9d550*/  LOP3.LUT R191, R191, 0xffff, RZ, 0xc0, !PT ;  /* 0x0000ffffbfbf7812 */ /* 0x000fe400078ec0ff */
[----:B------:R-:W-:Y:S02]  /*9d560*/  F2FP.SATFINITE.E4M3.F32.PACK_AB_MERGE_C R144, R145, R144, RZ ;  /* 0x000000909190723e */ /* 0x000fe400048070ff */
[----:B------:R-:W-:Y:S02]  /*9d570*/  PRMT R35, R30, 0x3340, R191 ;  /* 0x000033401e237816 */ /* 0x000fe400000000bf */
[----:B------:R-:W-:Y:S02]  /*9d580*/  LOP3.LUT R190, R190, 0xffff, RZ, 0xc0, !PT ;  /* 0x0000ffffbebe7812 */ /* 0x000fe400078ec0ff */
[----:B-1----:R-:W-:Y:S02]  /*9d590*/  LOP3.LUT R25, R41, 0xffff, RZ, 0xc0, !PT ;  /* 0x0000ffff29197812 */ /* 0x002fe400078ec0ff */
[----:B------:R-:W4:Y:S01]  /*9d5a0*/  LDL.LU R41, [R1+0x7a4] ;  /* 0x0007a40001297983 */ /* 0x000f220000300800 */
[----:B------:R-:W-:-:S02]  /*9d5b0*/  F2FP.SATFINITE.E4M3.F32.PACK_AB_MERGE_C R140, R141, R140, RZ ;  /* 0x0000008c8d8c723e */ /* 0x000fc400048070ff */
[----:B------:R-:W-:Y:S01]  /*9d5c0*/  LOP3.LUT R144, R144, 0xffff, RZ, 0xc0, !PT ;  /* 0x0000ffff90907812 */ /* 0x000fe200078ec0ff */
[----:B------:R0:W-:Y:S01]  /*9d5d0*/  STL [R1+0x2b1c], R35 ;  /* 0x002b1c2301007387 */ /* 0x0001e20000100800 */
[----:B------:R-:W-:Y:S02]  /*9d5e0*/  SHF.R.U32.HI R37, RZ, 0x8, R25 ;  /* 0x00000008ff257819 */ /* 0x000fe40000011619 */
[----:B------:R-:W-:Y:S02]  /*9d5f0*/  LOP3.LUT R140, R140, 0xffff, RZ, 0xc0, !PT ;  /* 0x0000ffff8c8c7812 */ /* 0x000fe400078ec0ff */
[----:B------:R-:W-:Y:S02]  /*9d600*/  PRMT R25, R25, 0x3340, R144 ;  /* 0x0000334019197816 */ /* 0x000fe40000000090 */
[----:B0-----:R-:W-:Y:S02]  /*9d610*/  PRMT R35, R29, 0x3340, R190 ;  /* 0x000033401d237816 */ /* 0x001fe400000000be */
[----:B------:R-:W-:-:S02]  /*9d620*/  SHF.R.U32.HI R31, RZ, 0x8, R30 ;  /* 0x00000008ff1f7819 */ /* 0x000fc4000001161e */
[----:B------:R-:W-:Y:S01]  /*9d630*/  SHF.R.U32.HI R38, RZ, 0x8, R27 ;  /* 0x00000008ff267819 */ /* 0x000fe2000001161b */
[----:B------:R0:W-:Y:S01]  /*9d640*/  STL [R1+0x2b18], R35 ;  /* 0x002b182301007387 */ /* 0x0001e20000100800 */
[----:B------:R-:W-:Y:S02]  /*9d650*/  SHF.R.U32.HI R30, RZ, 0x8, R191 ;  /* 0x00000008ff1e7819 */ /* 0x000fe400000116bf */
[----:B------:R-:W-:Y:S01]  /*9d660*/  SHF.R.U32.HI R33, RZ, 0x8, R29 ;  /* 0x00000008ff217819 */ /* 0x000fe2000001161d */
[----:B------:R1:W-:Y:S01]  /*9d670*/  STL [R1+0x2b10], R25 ;  /* 0x002b101901007387 */ /* 0x0003e20000100800 */
[----:B------:R-:W-:Y:S02]  /*9d680*/  PRMT R27, R27, 0x3340, R140 ;  /* 0x000033401b1b7816 */ /* 0x000fe4000000008c */
[----:B------:R-:W-:Y:S02]  /*9d690*/  SHF.R.U32.HI R29, RZ, 0x8, R190 ;  /* 0x00000008ff1d7819 */ /* 0x000fe400000116be */
[----:B0-----:R-:W-:-:S02]  /*9d6a0*/  SHF.R.U32.HI R35, RZ, 0x8, R144 ;  /* 0x00000008ff237819 */ /* 0x001fc40000011690 */
[----:B------:R-:W-:Y:S02]  /*9d6b0*/  LOP3.LUT R37, R37, 0xffff, RZ, 0xc0, !PT ;  /* 0x0000ffff25257812 */ /* 0x000fe400078ec0ff */
[----:B-1----:R-:W-:Y:S02]  /*9d6c0*/  SHF.R.U32.HI R25, RZ, 0x8, R140 ;  /* 0x00000008ff197819 */ /* 0x002fe4000001168c */
[----:B------:R-:W-:Y:S01]  /*9d6d0*/  LOP3.LUT R35, R35, 0xffff, RZ, 0xc0, !PT ;  /* 0x0000ffff23237812 */ /* 0x000fe200078ec0ff */
[----:B------:R0:W-:Y:S01]  /*9d6e0*/  STL [R1+0x2b14], R27 ;  /* 0x002b141b01007387 */ /* 0x0001e20000100800 */
[----:B------:R-:W-:Y:S02]  /*9d6f0*/  LOP3.LUT R31, R31, 0xffff, RZ, 0xc0, !PT ;  /* 0x0000ffff1f1f7812 */ /* 0x000fe400078ec0ff */
[----:B------:R-:W-:Y:S02]  /*9d700*/  LOP3.LUT R30, R30, 0xffff, RZ, 0xc0, !PT ;  /* 0x0000ffff1e1e7812 */ /* 0x000fe400078ec0ff */
[----:B------:R-:W-:-:S02]  /*9d710*/  LOP3.LUT R33, R33, 0xffff, RZ, 0xc0, !PT ;  /* 0x0000ffff21217812 */ /* 0x000fc400078ec0ff */
[----:B------:R-:W-:Y:S02]  /*9d720*/  LOP3.LUT R29, R29, 0xffff, RZ, 0xc0, !PT ;  /* 0x0000ffff1d1d7812 */ /* 0x000fe400078ec0ff */
[----:B------:R-:W-:Y:S02]  /*9d730*/  LOP3.LUT R25, R25, 0xffff, RZ, 0xc0, !PT ;  /* 0x0000ffff19197812 */ /* 0x000fe400078ec0ff */
[----:B0-----:R-:W-:Y:S02]  /*9d740*/  LOP3.LUT R27, R38, 0xffff, RZ, 0xc0, !PT ;  /* 0x0000ffff261b7812 */ /* 0x001fe400078ec0ff */
[----:B------:R-:W-:Y:S02]  /*9d750*/  PRMT R35, R37, 0x3340, R35 ;  /* 0x0000334025237816 */ /* 0x000fe40000000023 */
[----:B------:R-:W-:Y:S02]  /*9d760*/  PRMT R30, R31, 0x3340, R30 ;  /* 0x000033401f1e7816 */ /* 0x000fe4000000001e */
[----:B------:R-:W-:-:S02]  /*9d770*/  PRMT R29, R33, 0x3340, R29 ;  /* 0x00003340211d7816 */ /* 0x000fc4000000001d */
[----:B------:R-:W-:Y:S01]  /*9d780*/  PRMT R25, R27, 0x3340, R25 ;  /* 0x000033401b197816 */ /* 0x000fe20000000019 */
[----:B------:R-:W-:Y:S04]  /*9d790*/  STL [R1+0x584], R35 ;  /* 0x0005842301007387 */ /* 0x000fe80000100800 */
[----:B------:R2:W-:Y:S04]  /*9d7a0*/  STL [R1+0x580], R30 ;  /* 0x0005801e01007387 */ /* 0x0005e80000100800 */
[----:B------:R3:W-:Y:S04]  /*9d7b0*/  STL [R1+0x57c], R29 ;  /* 0x00057c1d01007387 */ /* 0x0007e80000100800 */
[----:B------:R0:W-:Y:S01]  /*9d7c0*/  STL [R1+0x578], R25 ;  /* 0x0005781901007387 */ /* 0x0001e20000100800 */
[----:B--2---:R-:W-:-:S03]  /*9d7d0*/  LOP3.LUT R30, R47, 0xffff, RZ, 0xc0, !PT ;  /* 0x0000ffff2f1e7812 */ /* 0x004fc600078ec0ff */
[----:B------:R-:W2:Y:S01]  /*9d7e0*/  LDL.LU R47, [R1+0x26d8] ;  /* 0x0026d800012f7983 */ /* 0x000ea20000300800 */
[----:B---3--:R-:W-:-:S03]  /*9d7f0*/  LOP3.LUT R29, R45, 0xffff, RZ, 0xc0, !PT ;  /* 0x0000ffff2d1d7812 */ /* 0x008fc600078ec0ff */
[----:B------:R-:W3:Y:S01]  /*9d800*/  LDL.LU R45, [R1+0x26d0] ;  /* 0x0026d000012d7983 */ /* 0x000ee20000300800 */
[----:B----4-:R-:W-:-:S03]  /*9d810*/  LOP3.LUT R27, R43, 0xffff, RZ, 0xc0, !PT ;  /* 0x0000ffff2b1b7812 */ /* 0x010fc600078ec0ff */
[----:B------:R-:W4:Y:S01]  /*9d820*/  LDL.LU R43, [R1+0x26cc] ;  /* 0x0026cc00012b7983 */ /* 0x000f220000300800 */
[----:B------:R-:W-:Y:S02]  /*9d830*/  LOP3.LUT R193, R193, 0xffff, RZ, 0xc0, !PT ;  /* 0x0000ffffc1c17812 */ /* 0x000fe400078ec0ff */
[----:B------:R-:W-:Y:S02]  /*9d840*/  F2FP.SATFINITE.E4M3.F32.PACK_AB_MERGE_C R136, R137, R136, RZ ;  /* 0x000000888988723e */ /* 0x000fe400048070ff */
[----:B------:R-:W-:Y:S02]  /*9d850*/  SHF.R.U32.HI R35, RZ, 0x8, R30 ;  /* 0x00000008ff237819 */ /* 0x000fe4000001161e */
[----:B------:R-:W-:Y:S02]  /*9d860*/  PRMT R30, R30, 0x3340, R193 ;  /* 0x000033401e1e7816 */ /* 0x000fe400000000c1 */
[----:B0-----:R-:W-:Y:S02]  /*9d870*/  LOP3.LUT R25, R41, 0xffff, RZ, 0xc0, !PT ;  /* 0x0000ffff29197812 */ /* 0x001fe400078ec0ff */
[----:B------:R-:W-:Y:S01]  /*9d880*/  LOP3.LUT R192, R192, 0xffff, RZ, 0xc0, !PT ;  /* 0x0000ffffc0c07812 */ /* 0x000fe200078ec0ff */
[----:B------:R-:W4:Y:S01]  /*9d890*/  LDL.LU R41, [R1+0x7ac] ;  /* 0x0007ac0001297983 */ /* 0x000f220000300800 */
[----:B------:R-:W-:-:S02]  /*9d8a0*/  LOP3.LUT R136, R136, 0xffff, RZ, 0xc0, !PT ;  /* 0x0000ffff88887812 */ /* 0x000fc400078ec0ff */
[----:B------:R-:W-:Y:S01]  /*9d8b0*/  F2FP.SATFINITE.E4M3.F32.PACK_AB_MERGE_C R138, R139, R138, RZ ;  /* 0x0000008a8b8a723e */ /* 0x000fe200048070ff */
[----:B------:R0:W-:Y:S01]  /*9d8c0*/  STL [R1+0x2b08], R30 ;  /* 0x002b081e01007387 */ /* 0x0001e20000100800 */
[----:B------:R-:W-:Y:S02]  /*9d8d0*/  PRMT R38, R27, 0x3340, R136 ;  /* 0x000033401b267816 */ /* 0x000fe40000000088 */
[----:B------:R-:W-:Y:S02]  /*9d8e0*/  LOP3.LUT R138, R138, 0xffff, RZ, 0xc0, !PT ;  /* 0x0000ffff8a8a7812 */ /* 0x000fe400078ec0ff */
[----:B------:R-:W-:Y:S02]  /*9d8f0*/  SHF.R.U32.HI R33, RZ, 0x8, R193 ;  /* 0x00000008ff217819 */ /* 0x000fe400000116c1 */
[----:B0-----:R-:W-:Y:S02]  /*9d900*/  PRMT R30, R29, 0x3340, R192 ;  /* 0x000033401d1e7816 */ /* 0x001fe400000000c0 */
[----:B------:R-:W-:-:S02]  /*9d910*/  SHF.R.U32.HI R37, RZ, 0x8, R29 ;  /* 0x00000008ff257819 */ /* 0x000fc4000001161d */
[----:B------:R-:W-:Y:S01]  /*9d920*/  SHF.R.U32.HI R31, RZ, 0x8, R192 ;  /* 0x00000008ff1f7819 */ /* 0x000fe200000116c0 */
[----:B------:R0:W-:Y:S01]  /*9d930*/  STL [R1+0x2b04], R30 ;  /* 0x002b041e01007387 */ /* 0x0001e20000100800 */
[----:B------:R-:W-:Y:S02]  /*9d940*/  SHF.R.U32.HI R29, RZ, 0x8, R27 ;  /* 0x00000008ff1d7819 */ /* 0x000fe4000001161b */
[----:B------:R-:W-:Y:S01]  /*9d950*/  SHF.R.U32.HI R27, RZ, 0x8, R136 ;  /* 0x00000008ff1b7819 */ /* 0x000fe20000011688 */
[----:B------:R1:W-:Y:S01]  /*9d960*/  STL [R1+0x2b00], R38 ;  /* 0x002b002601007387 */ /* 0x0003e20000100800 */
[----:B------:R-:W-:Y:S02]  /*9d970*/  LOP3.LUT R35, R35, 0xffff, RZ, 0xc0, !PT ;  /* 0x0000ffff23237812 */ /* 0x000fe400078ec0ff */
[----:B------:R-:W-:Y:S02]  /*9d980*/  LOP3.LUT R33, R33, 0xffff, RZ, 0xc0, !PT ;  /* 0x0000ffff21217812 */ /* 0x000fe400078ec0ff */
[----:B0-----:R-:W-:-:S02]  /*9d990*/  SHF.R.U32.HI R30, RZ, 0x8, R25 ;  /* 0x00000008ff1e7819 */ /* 0x001fc40000011619 */
[--C-:B-1----:R-:W-:Y:S02]  /*9d9a0*/  PRMT R38, R25, 0x3340, R138.reuse ;  /* 0x0000334019267816 */ /* 0x102fe4000000008a */
[----:B------:R-:W-:Y:S02]  /*9d9b0*/  SHF.R.U32.HI R25, RZ, 0x8, R138 ;  /* 0x00000008ff197819 */ /* 0x000fe4000001168a */
[----:B------:R-:W-:Y:S02]  /*9d9c0*/  LOP3.LUT R37, R37, 0xffff, RZ, 0xc0, !PT ;  /* 0x0000ffff25257812 */ /* 0x000fe400078ec0ff */
[----:B------:R-:W-:Y:S02]  /*9d9d0*/  LOP3.LUT R31, R31, 0xffff, RZ, 0xc0, !PT ;  /* 0x0000ffff1f1f7812 */ /* 0x000fe400078ec0ff */
[----:B------:R-:W-:Y:S02]  /*9d9e0*/  LOP3.LUT R29, R29, 0xffff, RZ, 0xc0, !PT ;  /* 0x0000ffff1d1d7812 */ /* 0x000fe400078ec0ff */
[----:B------:R-:W-:-:S02]  /*9d9f0*/  LOP3.LUT R27, R27, 0xffff, RZ, 0xc0, !PT ;  /* 0x0000ffff1b1b7812 */ /* 0x000fc400078ec0ff */
[----:B------:R-:W-:Y:S02]  /*9da00*/  LOP3.LUT R30, R30, 0xffff, RZ, 0xc0, !PT ;  /* 0x0000ffff1e1e7812 */ /* 0x000fe400078ec0ff */
[----:B------:R-:W-:Y:S02]  /*9da10*/  LOP3.LUT R25, R25, 0xffff, RZ, 0xc0, !PT ;  /* 0x0000ffff19197812 */ /* 0x000fe400078ec0ff */
[----:B------:R-:W-:Y:S02]  /*9da20*/  PRMT R33, R35, 0x3340, R33 ;  /* 0x0000334023217816 */ /* 0x000fe40000000021 */
[----:B------:R-:W-:Y:S02]  /*9da30*/  PRMT R31, R37, 0x3340, R31 ;  /* 0x00003340251f7816 */ /* 0x000fe4000000001f */
[----:B------:R-:W-:Y:S01]  /*9da40*/  PRMT R27, R29, 0x3340, R27 ;  /* 0x000033401d1b7816 */ /* 0x000fe2000000001b */
[----:B------:R-:W-:Y:S01]  /*9da50*/  STL [R1+0x2b0c], R38 ;  /* 0x002b0c2601007387 */ /* 0x000fe20000100800 */
[----:B------:R-:W-:-:S03]  /*9da60*/  PRMT R25, R30, 0x3340, R25 ;  /* 0x000033401e197816 */ /* 0x000fc60000000019 */
[----:B------:R-:W-:Y:S04]  /*9da70*/  STL [R1+0x570], R33 ;  /* 0x0005702101007387 */ /* 0x000fe80000100800 */
[----:B------:R-:W-:Y:S04]  /*9da80*/  STL [R1+0x56c], R31 ;  /* 0x00056c1f01007387 */ /* 0x000fe80000100800 */
        /* <DEDUP_REMOVED lines=9> */
[----:B------:R-:W-:Y:S02]  /*9db20*/  LOP3.LUT R195, R195, 0xffff, RZ, 0xc0, !PT ;  /* 0x0000ffffc3c37812 */ /* 0x000fe400078ec0ff */
[----:B------:R-:W-:Y:S02]  /*9db30*/  F2FP.SATFINITE.E4M3.F32.PACK_AB_MERGE_C R132, R133, R132, RZ ;  /* 0x000000848584723e */ /* 0x000fe400048070ff */
[----:B------:R-:W-:Y:S02]  /*9db40*/  SHF.R.U32.HI R38, RZ, 0x8, R30 ;  /* 0x00000008ff267819 */ /* 0x000fe4000001161e */
[----:B0-----:R-:W-:Y:S02]  /*9db50*/  LOP3.LUT R25, R41, 0xffff, RZ, 0xc0, !PT ;  /* 0x0000ffff29197812 */ /* 0x001fe400078ec0ff */
[----:B------:R-:W4:Y:S01]  /*9db60*/  LDL.LU R41, [R1+0x8f0] ;  /* 0x0008f00001297983 */ /* 0x000f220000300800 */
[----:B------:R-:W-:-:S02]  /*9db70*/  PRMT R30, R30, 0x3340, R197 ;  /* 0x000033401e1e7816 */ /* 0x000fc400000000c5 */
[----:B------:R-:W-:Y:S02]  /*9db80*/  SHF.R.U32.HI R35, RZ, 0x8, R29 ;  /* 0x00000008ff237819 */ /* 0x000fe4000001161d */
[----:B------:R-:W-:Y:S02]  /*9db90*/  LOP3.LUT R194, R194, 0xffff, RZ, 0xc0, !PT ;  /* 0x0000ffffc2c27812 */ /* 0x000fe400078ec0ff */
[----:B------:R-:W-:Y:S02]  /*9dba0*/  PRMT R29, R29, 0x3340, R195 ;  /* 0x000033401d1d7816 */ /* 0x000fe400000000c3 */
[----:B------:R-:W-:Y:S01]  /*9dbb0*/  LOP3.LUT R132, R132, 0xffff, RZ, 0xc0, !PT ;  /* 0x0000ffff84847812 */ /* 0x000fe200078ec0ff */
[----:B------:R0:W-:Y:S01]  /*9dbc0*/  STL [R1+0x2af0], R30 ;  /* 0x002af01e01007387 */ /* 0x0001e20000100800 */
[----:B------:R-:W-:Y:S02]  /*9dbd0*/  SHF.R.U32.HI R37, RZ, 0x8, R27 ;  /* 0x00000008ff257819 */ /* 0x000fe4000001161b */
[----:B------:R-:W-:Y:S01]  /*9dbe0*/  SHF.R.U32.HI R33, RZ, 0x8, R195 ;  /* 0x00000008ff217819 */ /* 0x000fe200000116c3 */
[----:B------:R1:W-:Y:S01]  /*9dbf0*/  STL [R1+0x2afc], R29 ;  /* 0x002afc1d01007387 */ /* 0x0003e20000100800 */
[----:B------:R-:W-:-:S02]  /*9dc00*/  PRMT R27, R27, 0x3340, R194 ;  /* 0x000033401b1b7816 */ /* 0x000fc400000000c2 */
[----:B------:R-:W-:Y:S02]  /*9dc10*/  SHF.R.U32.HI R31, RZ, 0x8, R194 ;  /* 0x00000008ff1f7819 */ /* 0x000fe400000116c2 */
[----:B0-----:R-:W-:Y:S02]  /*9dc20*/  SHF.R.U32.HI R30, RZ, 0x8, R25 ;  /* 0x00000008ff1e7819 */ /* 0x001fe40000011619 */
[--C-:B------:R-:W-:Y:S02]  /*9dc30*/  PRMT R25, R25, 0x3340, R132.reuse ;  /* 0x0000334019197816 */ /* 0x100fe40000000084 */
[----:B-1----:R-:W-:Y:S02]  /*9dc40*/  SHF.R.U32.HI R29, RZ, 0x8, R132 ;  /* 0x00000008ff1d7819 */ /* 0x002fe40000011684 */
[----:B------:R-:W-:Y:S01]  /*9dc50*/  SHF.R.U32.HI R197, RZ, 0x8, R197 ;  /* 0x00000008ffc57819 */ /* 0x000fe200000116c5 */
[----:B------:R0:W-:Y:S01]  /*9dc60*/  STL [R1+0x2af8], R27 ;  /* 0x002af81b01007387 */ /* 0x0001e20000100800 */
[----:B------:R-:W-:-:S02]  /*9dc70*/  LOP3.LUT R35, R35, 0xffff, RZ, 0xc0, !PT ;  /* 0x0000ffff23237812 */ /* 0x000fc400078ec0ff */
[----:B------:R-:W-:Y:S01]  /*9dc80*/  LOP3.LUT R33, R33, 0xffff, RZ, 0xc0, !PT ;  /* 0x0000ffff21217812 */ /* 0x000fe200078ec0ff */
[----:B------:R1:W-:Y:S01]  /*9dc90*/  STL [R1+0x2af4], R25 ;  /* 0x002af41901007387 */ /* 0x0003e20000100800 */
[----:B------:R-:W-:Y:S02]  /*9dca0*/  LOP3.LUT R37, R37, 0xffff, RZ, 0xc0, !PT ;  /* 0x0000ffff25257812 */ /* 0x000fe400078ec0ff */
[----:B------:R-:W-:Y:S02]  /*9dcb0*/  LOP3.LUT R31, R31, 0xffff, RZ, 0xc0, !PT ;  /* 0x0000ffff1f1f7812 */ /* 0x000fe400078ec0ff */
[----:B------:R-:W-:Y:S02]  /*9dcc0*/  LOP3.LUT R30, R30, 0xffff, RZ, 0xc0, !PT ;  /* 0x0000ffff1e1e7812 */ /* 0x000fe400078ec0ff */
[----:B------:R-:W-:Y:S02]  /*9dcd0*/  LOP3.LUT R29, R29, 0xffff, RZ, 0xc0, !PT ;  /* 0x0000ffff1d1d7812 */ /* 0x000fe400078ec0ff */
[----:B0-----:R-:W-:-:S02]  /*9dce0*/  LOP3.LUT R27, R38, 0xffff, RZ, 0xc0, !PT ;  /* 0x0000ffff261b7812 */ /* 0x001fc400078ec0ff */
[----:B-1----:R-:W-:Y:S02]  /*9dcf0*/  LOP3.LUT R25, R197, 0xffff, RZ, 0xc0, !PT ;  /* 0x0000ffffc5197812 */ /* 0x002fe400078ec0ff */
[----:B------:R-:W-:Y:S02]  /*9dd00*/  PRMT R33, R35, 0x3340, R33 ;  /* 0x0000334023217816 */ /* 0x000fe40000000021 */
[----:B------:R-:W-:Y:S02]  /*9dd10*/  PRMT R31, R37, 0x3340, R31 ;  /* 0x00003340251f7816 */ /* 0x000fe4000000001f */
[----:B------:R-:W-:Y:S02]  /*9dd20*/  PRMT R29, R30, 0x3340, R29 ;  /* 0x000033401e1d7816 */ /* 0x000fe4000000001d */
[----:B------:R-:W-:Y:S01]  /*9dd30*/  PRMT R25, R27, 0x3340, R25 ;  /* 0x000033401b197816 */ /* 0x000fe20000000019 */
        /* <DEDUP_REMOVED lines=12> */
[----:B------:R-:W-:Y:S02]  /*9de00*/  LOP3.LUT R196, R196, 0xffff, RZ, 0xc0, !PT ;  /* 0x0000ffffc4c47812 */ /* 0x000fe400078ec0ff */
[----:B------:R-:W-:Y:S02]  /*9de10*/  F2FP.SATFINITE.E4M3.F32.PACK_AB_MERGE_C R130, R131, R130, RZ ;  /* 0x000000828382723e */ /* 0x000fe400048070ff */
[----:B0-----:R-:W-:Y:S02]  /*9de20*/  LOP3.LUT R25, R41, 0xffff, RZ, 0xc0, !PT ;  /* 0x0000ffff29197812 */ /* 0x001fe400078ec0ff */
[----:B------:R-:W4:Y:S01]  /*9de30*/  LDL.LU R41, [R1+0x267c] ;  /* 0x00267c0001297983 */ /* 0x000f220000300800 */
[----:B------:R-:W-:-:S02]  /*9de40*/  SHF.R.U32.HI R38, RZ, 0x8, R30 ;  /* 0x00000008ff267819 */ /* 0x000fc4000001161e */
[----:B------:R-:W-:Y:S02]  /*9de50*/  PRMT R30, R30, 0x3340, R199 ;  /* 0x000033401e1e7816 */ /* 0x000fe400000000c7 */
[----:B------:R-:W-:Y:S02]  /*9de60*/  SHF.R.U32.HI R37, RZ, 0x8, R29 ;  /* 0x00000008ff257819 */ /* 0x000fe4000001161d */
[----:B------:R-:W-:Y:S02]  /*9de70*/  LOP3.LUT R128, R128, 0xffff, RZ, 0xc0, !PT ;  /* 0x0000ffff80807812 */ /* 0x000fe400078ec0ff */
[----:B------:R-:W-:Y:S02]  /*9de80*/  PRMT R29, R29, 0x3340, R196 ;  /* 0x000033401d1d7816 */ /* 0x000fe400000000c4 */
[----:B------:R-:W-:Y:S01]  /*9de90*/  LOP3.LUT R130, R130, 0xffff, RZ, 0xc0, !PT ;  /* 0x0000ffff82827812 */ /* 0x000fe200078ec0ff */
[----:B------:R0:W-:Y:S01]  /*9dea0*/  STL [R1+0x2aec], R30 ;  /* 0x002aec1e01007387 */ /* 0x0001e20000100800 */
[----:B------:R-:W-:-:S02]  /*9deb0*/  SHF.R.U32.HI R31, RZ, 0x8, R27 ;  /* 0x00000008ff1f7819 */ /* 0x000fc4000001161b */
[----:B------:R-:W-:Y:S01]  /*9dec0*/  SHF.R.U32.HI R35, RZ, 0x8, R196 ;  /* 0x00000008ff237819 */ /* 0x000fe200000116c4 */
[----:B------:R1:W-:Y:S01]  /*9ded0*/  STL [R1+0x2ae4], R29 ;  /* 0x002ae41d01007387 */ /* 0x0003e20000100800 */
[----:B------:R-:W-:Y:S02]  /*9dee0*/  PRMT R27, R27, 0x3340, R128 ;  /* 0x000033401b1b7816 */ /* 0x000fe40000000080 */
[----:B------:R-:W-:Y:S02]  /*9def0*/  SHF.R.U32.HI R33, RZ, 0x8, R25 ;  /* 0x00000008ff217819 */ /* 0x000fe40000011619 */
[----:B------:R-:W-:Y:S02]  /*9df00*/  PRMT R25, R25, 0x3340, R130 ;  /* 0x0000334019197816 */ /* 0x000fe40000000082 */
[----:B0-----:R-:W-:Y:S02]  /*9df10*/  SHF.R.U32.HI R30, RZ, 0x8, R128 ;  /* 0x00000008ff1e7819 */ /* 0x001fe40000011680 */
[----:B------:R-:W-:-:S02]  /*9df20*/  SHF.R.U32.HI R199, RZ, 0x8, R199 ;  /* 0x00000008ffc77819 */ /* 0x000fc400000116c7 */
[----:B-1----:R-:W-:Y:S01]  /*9df30*/  SHF.R.U32.HI R29, RZ, 0x8, R130 ;  /* 0x00000008ff1d7819 */ /* 0x002fe20000011682 */
[----:B------:R0:W-:Y:S01]  /*9df40*/  STL [R1+0x2ae0], R27 ;  /* 0x002ae01b01007387 */ /* 0x0001e20000100800 */
[----:B------:R-:W-:Y:S02]  /*9df50*/  LOP3.LUT R37, R37, 0xffff, RZ, 0xc0, !PT ;  /* 0x0000ffff25257812 */ /* 0x000fe400078ec0ff */
[----:B------:R-:W-:Y:S01]  /*9df60*/  LOP3.LUT R35, R35, 0xffff, RZ, 0xc0, !PT ;  /* 0x0000ffff23237812 */ /* 0x000fe200078ec0ff */
[----:B------:R1:W-:Y:S01]  /*9df70*/  STL [R1+0x2ae8], R25 ;  /* 0x002ae81901007387 */ /* 0x0003e20000100800 */
[----:B------:R-:W-:Y:S02]  /*9df80*/  LOP3.LUT R31, R31, 0xffff, RZ, 0xc0, !PT ;  /* 0x0000ffff1f1f7812 */ /* 0x000fe400078ec0ff */
[----:B------:R-:W-:Y:S02]  /*9df90*/  LOP3.LUT R30, R30, 0xffff, RZ, 0xc0, !PT ;  /* 0x0000ffff1e1e7812 */ /* 0x000fe400078ec0ff */
[----:B------:R-:W-:-:S02]  /*9dfa0*/  LOP3.LUT R33, R33, 0xffff, RZ, 0xc0, !PT ;  /* 0x0000ffff21217812 */ /* 0x000fc400078ec0ff */
[----:B------:R-:W-:Y:S02]  /*9dfb0*/  LOP3.LUT R29, R29, 0xffff, RZ, 0xc0, !PT ;  /* 0x0000ffff1d1d7812 */ /* 0x000fe400078ec0ff */
[----:B0-----:R-:W-:Y:S02]  /*9dfc0*/  LOP3.LUT R27, R38, 0xffff, RZ, 0xc0, !PT ;  /* 0x0000ffff261b7812 */ /* 0x001fe400078ec0ff */
[----:B-1----:R-:W-:Y:S02]  /*9dfd0*/  LOP3.LUT R25, R199, 0xffff, RZ, 0xc0, !PT ;  /* 0x0000ffffc7197812 */ /* 0x002fe400078ec0ff */
        /* <DEDUP_REMOVED lines=17> */
[----:B0-----:R-:W-:Y:S02]  /*9e0f0*/  LOP3.LUT R25, R41, 0xffff, RZ, 0xc0, !PT ;  /* 0x0000ffff29197812 */ /* 0x001fe400078ec0ff */
[----:B------:R-:W4:Y:S01]  /*9e100*/  LDL.LU R41, [R1+0x2680] ;  /* 0x0026800001297983 */ /* 0x000f220000300800 */
[----:B------:R-:W-:-:S02]  /*9e110*/  PRMT R31, R30, 0x3340, R201 ;  /* 0x000033401e1f7816 */ /* 0x000fc400000000c9 */
[----:B------:R-:W-:Y:S02]  /*9e120*/  LOP3.LUT R198, R198, 0xffff, RZ, 0xc0, !PT ;  /* 0x0000ffffc6c67812 */ /* 0x000fe400078ec0ff */
[----:B------:R-:W-:Y:S02]  /*9e130*/  LOP3.LUT R124, R124, 0xffff, RZ, 0xc0, !PT ;  /* 0x0000ffff7c7c7812 */ /* 0x000fe400078ec0ff */
[----:B------:R-:W-:Y:S02]  /*9e140*/  SHF.R.U32.HI R38, RZ, 0x8, R30 ;  /* 0x00000008ff267819 */ /* 0x000fe4000001161e */
[----:B------:R-:W-:Y:S01]  /*9e150*/  SHF.R.U32.HI R30, RZ, 0x8, R29 ;  /* 0x00000008ff1e7819 */ /* 0x000fe2000001161d */
[----:B------:R0:W-:Y:S01]  /*9e160*/  STL [R1+0x2ad4], R31 ;  /* 0x002ad41f01007387 */ /* 0x0001e20000100800 */
[----:B------:R-:W-:Y:S02]  /*9e170*/  PRMT R29, R29, 0x3340, R200 ;  /* 0x000033401d1d7816 */ /* 0x000fe400000000c8 */
[----:B------:R-:W-:-:S02]  /*9e180*/  SHF.R.U32.HI R37, RZ, 0x8, R27 ;  /* 0x00000008ff257819 */ /* 0x000fc4000001161b */
[--C-:B------:R-:W-:Y:S02]  /*9e190*/  PRMT R27, R27, 0x3340, R198.reuse ;  /* 0x000033401b1b7816 */ /* 0x100fe400000000c6 */
[----:B------:R-:W-:Y:S02]  /*9e1a0*/  SHF.R.U32.HI R35, RZ, 0x8, R198 ;  /* 0x00000008ff237819 */ /* 0x000fe400000116c6 */
[----:B------:R-:W-:Y:S02]  /*9e1b0*/  SHF.R.U32.HI R33, RZ, 0x8, R25 ;  /* 0x00000008ff217819 */ /* 0x000fe40000011619 */
[--C-:B------:R-:W-:Y:S02]  /*9e1c0*/  PRMT R25, R25, 0x3340, R124.reuse ;  /* 0x0000334019197816 */ /* 0x100fe4000000007c */
[----:B0-----:R-:W-:Y:S02]  /*9e1d0*/  SHF.R.U32.HI R31, RZ, 0x8, R124 ;  /* 0x00000008ff1f7819 */ /* 0x001fe4000001167c */
[----:B------:R-:W-:Y:S01]  /*9e1e0*/  SHF.R.U32.HI R201, RZ, 0x8, R201 ;  /* 0x00000008ffc97819 */ /* 0x000fe200000116c9 */
[----:B------:R0:W-:Y:S01]  /*9e1f0*/  STL [R1+0x2ad0], R29 ;  /* 0x002ad01d01007387 */ /* 0x0001e20000100800 */
[----:B------:R-:W-:-:S02]  /*9e200*/  SHF.R.U32.HI R200, RZ, 0x8, R200 ;  /* 0x00000008ffc87819 */ /* 0x000fc400000116c8 */
[----:B------:R-:W-:Y:S01]  /*9e210*/  LOP3.LUT R37, R37, 0xffff, RZ, 0xc0, !PT ;  /* 0x0000ffff25257812 */ /* 0x000fe200078ec0ff */
[----:B------:R1:W-:Y:S01]  /*9e220*/  STL [R1+0x2adc], R27 ;  /* 0x002adc1b01007387 */ /* 0x0003e20000100800 */
[----:B------:R-:W-:Y:S02]  /*9e230*/  LOP3.LUT R35, R35, 0xffff, RZ, 0xc0, !PT ;  /* 0x0000ffff23237812 */ /* 0x000fe400078ec0ff */
[----:B------:R-:W-:Y:S01]  /*9e240*/  LOP3.LUT R33, R33, 0xffff, RZ, 0xc0, !PT ;  /* 0x0000ffff21217812 */ /* 0x000fe200078ec0ff */
[----:B------:R1:W-:Y:S01]  /*9e250*/  STL [R1+0x2ad8], R25 ;  /* 0x002ad81901007387 */ /* 0x0003e20000100800 */
[----:B------:R-:W-:Y:S02]  /*9e260*/  LOP3.LUT R31, R31, 0xffff, RZ, 0xc0, !PT ;  /* 0x0000ffff1f1f7812 */ /* 0x000fe400078ec0ff */
[----:B0-----:R-:W-:Y:S02]  /*9e270*/  LOP3.LUT R29, R38, 0xffff, RZ, 0xc0, !PT ;  /* 0x0000ffff261d7812 */ /* 0x001fe400078ec0ff */
[----:B------:R-:W-:-:S02]  /*9e280*/  LOP3.LUT R30, R30, 0xffff, RZ, 0xc0, !PT ;  /* 0x0000ffff1e1e7812 */ /* 0x000fc400078ec0ff */
[----:B-1----:R-:W-:Y:S02]  /*9e290*/  LOP3.LUT R27, R201, 0xffff, RZ, 0xc0, !PT ;  /* 0x0000ffffc91b7812 */ /* 0x002fe400078ec0ff */
[----:B------:R-:W-:Y:S02]  /*9e2a0*/  PRMT R35, R37, 0x3340, R35 ;  /* 0x0000334025237816 */ /* 0x000fe40000000023 */
[----:B------:R-:W-:Y:S02]  /*9e2b0*/  LOP3.LUT R25, R200, 0xffff, RZ, 0xc0, !PT ;  /* 0x0000ffffc8197812 */ /* 0x000fe400078ec0ff */
        /* <DEDUP_REMOVED lines=15> */
[----:B------:R-:W-:Y:S02]  /*9e3b0*/  F2FP.SATFINITE.E4M3.F32.PACK_AB_MERGE_C R122, R123, R122, RZ ;  /* 0x0000007a7b7a723e */ /* 0x000fe400048070ff */
[----:B0-----:R-:W-:Y:S02]  /*9e3c0*/  LOP3.LUT R25, R41, 0xffff, RZ, 0xc0, !PT ;  /* 0x0000ffff29197812 */ /* 0x001fe400078ec0ff */
[----:B------:R-:W4:Y:S01]  /*9e3d0*/  LDL.LU R41, [R1+0x2688] ;  /* 0x0026880001297983 */ /* 0x000f220000300800 */
[----:B------:R-:W-:-:S02]  /*9e3e0*/  LOP3.LUT R202, R202, 0xffff, RZ, 0xc0, !PT ;  /* 0x0000ffffcaca7812 */ /* 0x000fc400078ec0ff */
[----:B------:R-:W-:Y:S02]  /*9e3f0*/  PRMT R31, R30, 0x3340, R203 ;  /* 0x000033401e1f7816 */ /* 0x000fe400000000cb */
[----:B------:R-:W-:Y:S02]  /*9e400*/  LOP3.LUT R120, R120, 0xffff, RZ, 0xc0, !PT ;  /* 0x0000ffff78787812 */ /* 0x000fe400078ec0ff */
[----:B------:R-:W-:Y:S02]  /*9e410*/  LOP3.LUT R122, R122, 0xffff, RZ, 0xc0, !PT ;  /* 0x0000ffff7a7a7812 */ /* 0x000fe400078ec0ff */
[----:B------:R-:W-:Y:S02]  /*9e420*/  SHF.R.U32.HI R38, RZ, 0x8, R30 ;  /* 0x00000008ff267819 */ /* 0x000fe4000001161e */
[----:B------:R-:W-:Y:S01]  /*9e430*/  SHF.R.U32.HI R30, RZ, 0x8, R29 ;  /* 0x00000008ff1e7819 */ /* 0x000fe2000001161d */
[----:B------:R0:W-:Y:S01]  /*9e440*/  STL [R1+0x2acc], R31 ;  /* 0x002acc1f01007387 */ /* 0x0001e20000100800 */
[----:B------:R-:W-:-:S02]  /*9e450*/  PRMT R29, R29, 0x3340, R202 ;  /* 0x000033401d1d7816 */ /* 0x000fc400000000ca */
[----:B------:R-:W-:Y:S02]  /*9e460*/  SHF.R.U32.HI R35, RZ, 0x8, R27 ;  /* 0x00000008ff237819 */ /* 0x000fe4000001161b */
[--C-:B------:R-:W-:Y:S02]  /*9e470*/  PRMT R27, R27, 0x3340, R120.reuse ;  /* 0x000033401b1b7816 */ /* 0x100fe40000000078 */
[----:B------:R-:W-:Y:S02]  /*9e480*/  SHF.R.U32.HI R37, RZ, 0x8, R25 ;  /* 0x00000008ff257819 */ /* 0x000fe40000011619 */
[----:B------:R-:W-:Y:S02]  /*9e490*/  SHF.R.U32.HI R33, RZ, 0x8, R120 ;  /* 0x00000008ff217819 */ /* 0x000fe40000011678 */
[--C-:B------:R-:W-:Y:S02]  /*9e4a0*/  PRMT R25, R25, 0x3340, R122.reuse ;  /* 0x0000334019197816 */ /* 0x100fe4000000007a */
[----:B0-----:R-:W-:-:S02]  /*9e4b0*/  SHF.R.U32.HI R31, RZ, 0x8, R122 ;  /* 0x00000008ff1f7819 */ /* 0x001fc4000001167a */
[----:B------:R-:W-:Y:S01]  /*9e4c0*/  SHF.R.U32.HI R203, RZ, 0x8, R203 ;  /* 0x00000008ffcb7819 */ /* 0x000fe200000116cb */
[----:B------:R0:W-:Y:S01]  /*9e4d0*/  STL [R1+0x2ac8], R29 ;  /* 0x002ac81d01007387 */ /* 0x0001e20000100800 */
[----:B------:R-:W-:Y:S02]  /*9e4e0*/  SHF.R.U32.HI R202, RZ, 0x8, R202 ;  /* 0x00000008ffca7819 */ /* 0x000fe400000116ca */
[----:B------:R-:W-:Y:S01]  /*9e4f0*/  LOP3.LUT R35, R35, 0xffff, RZ, 0xc0, !PT ;  /* 0x0000ffff23237812 */ /* 0x000fe200078ec0ff */
[----:B------:R1:W-:Y:S01]  /*9e500*/  STL [R1+0x2ac0], R27 ;  /* 0x002ac01b01007387 */ /* 0x0003e20000100800 */
[----:B------:R-:W-:Y:S02]  /*9e510*/  LOP3.LUT R33, R33, 0xffff, RZ, 0xc0, !PT ;  /* 0x0000ffff21217812 */ /* 0x000fe400078ec0ff */
[----:B------:R-:W-:Y:S01]  /*9e520*/  LOP3.LUT R37, R37, 0xffff, RZ, 0xc0, !PT ;  /* 0x0000ffff25257812 */ /* 0x000fe200078ec0ff */
[----:B------:R1:W-:Y:S01]  /*9e530*/  STL [R1+0x2ac4], R25 ;  /* 0x002ac41901007387 */ /* 0x0003e20000100800 */
[----:B------:R-:W-:-:S02]  /*9e540*/  LOP3.LUT R31, R31, 0xffff, RZ, 0xc0, !PT ;  /* 0x0000ffff1f1f7812 */ /* 0x000fc400078ec0ff */
[----:B0-----:R-:W-:Y:S02]  /*9e550*/  LOP3.LUT R29, R38, 0xffff, RZ, 0xc0, !PT ;  /* 0x0000ffff261d7812 */ /* 0x001fe400078ec0ff */
[----:B------:R-:W-:Y:S02]  /*9e560*/  LOP3.LUT R30, R30, 0xffff, RZ, 0xc0, !PT ;  /* 0x0000ffff1e1e7812 */ /* 0x000fe400078ec0ff */
[----:B-1----:R-:W-:Y:S02]  /*9e570*/  LOP3.LUT R27, R203, 0xffff, RZ, 0xc0, !PT ;  /* 0x0000ffffcb1b7812 */ /* 0x002fe400078ec0ff */
[----:B------:R-:W-:Y:S02]  /*9e580*/  PRMT R33, R35, 0x3340, R33 ;  /* 0x0000334023217816 */ /* 0x000fe40000000021 */
[----:B------:R-:W-:Y:S02]  /*9e590*/  LOP3.LUT R25, R202, 0xffff, RZ, 0xc0, !PT ;  /* 0x0000ffffca197812 */ /* 0x000fe400078ec0ff */
[----:B------:R-:W-:-:S02]  /*9e5a0*/  PRMT R31, R37, 0x3340, R31 ;  /* 0x00003340251f7816 */ /* 0x000fc4000000001f */
        /* <DEDUP_REMOVED lines=14> */
[----:B------:R-:W-:Y:S02]  /*9e690*/  PRMT R35, R30, 0x3340, R205 ;  /* 0x000033401e237816 */ /* 0x000fe400000000cd */
[----:B------:R-:W-:Y:S02]  /*9e6a0*/  LOP3.LUT R204, R204, 0xffff, RZ, 0xc0, !PT ;  /* 0x0000ffffcccc7812 */ /* 0x000fe400078ec0ff */
[----:B0-----:R-:W-:Y:S02]  /*9e6b0*/  LOP3.LUT R25, R41, 0xffff, RZ, 0xc0, !PT ;  /* 0x0000ffff29197812 */ /* 0x001fe400078ec0ff */
        /* <DEDUP_REMOVED lines=91> */
[----:B------:R-:W-:Y:S02]  /*9ec70*/  LOP3.LUT R208, R208, 0xffff, RZ, 0xc0, !PT ;  /* 0x0000ffffd0d07812 */ /* 0x000fe400078ec0ff */
[----:B0-----:R-:W-:-:S02]  /*9ec80*/  LOP3.LUT R25, R41, 0xffff, RZ, 0xc0, !PT ;  /* 0x0000ffff29197812 */ /* 0x001fc400078ec0ff */
[----:B------:R-:W4:Y:S01]  /*9ec90*/  LDL.LU R41, [R1+0x26b8] ;  /* 0x0026b80001297983 */ /* 0x000f220000300800 */
[----:B------:R-:W-:Y:S02]  /*9eca0*/  LOP3.LUT R104, R104, 0xffff, RZ, 0xc0, !PT ;  /* 0x0000ffff68687812 */ /* 0x000fe400078ec0ff */
[----:B------:R-:W-:Y:S01]  /*9ecb0*/  F2FP.SATFINITE.E4M3.F32.PACK_AB_MERGE_C R106, R107, R106, RZ ;  /* 0x0000006a6b6a723e */ /* 0x000fe200048070ff */
[----:B------:R0:W-:Y:S01]  /*9ecc0*/  STL [R1+0x26d8], R30 ;  /* 0x0026d81e01007387 */ /* 0x0001e20000100800 */
[----:B------:R-:W-:Y:S02]  /*9ecd0*/  PRMT R38, R27, 0x3340, R104 ;  /* 0x000033401b267816 */ /* 0x000fe40000000068 */
[----:B------:R-:W-:Y:S02]  /*9ece0*/  LOP3.LUT R106, R106, 0xffff, RZ, 0xc0, !PT ;  /* 0x0000ffff6a6a7812 */ /* 0x000fe400078ec0ff */
[----:B------:R-:W-:Y:S02]  /*9ecf0*/  SHF.R.U32.HI R33, RZ, 0x8, R209 ;  /* 0x00000008ff217819 */ /* 0x000fe400000116d1 */
[----:B0-----:R-:W-:-:S02]  /*9ed00*/  PRMT R30, R29, 0x3340, R208 ;  /* 0x000033401d1e7816 */ /* 0x001fc400000000d0 */
[----:B------:R-:W-:Y:S02]  /*9ed10*/  SHF.R.U32.HI R37, RZ, 0x8, R29 ;  /* 0x00000008ff257819 */ /* 0x000fe4000001161d */
[----:B------:R-:W-:Y:S01]  /*9ed20*/  SHF.R.U32.HI R31, RZ, 0x8, R208 ;  /* 0x00000008ff1f7819 */ /* 0x000fe200000116d0 */
[----:B------:R0:W-:Y:S01]  /*9ed30*/  STL [R1+0x26d0], R30 ;  /* 0x0026d01e01007387 */ /* 0x0001e20000100800 */
[----:B------:R-:W-:Y:S02]  /*9ed40*/  SHF.R.U32.HI R29, RZ, 0x8, R27 ;  /* 0x00000008ff1d7819 */ /* 0x000fe4000001161b */
[----:B------:R-:W-:Y:S01]  /*9ed50*/  SHF.R.U32.HI R27, RZ, 0x8, R104 ;  /* 0x00000008ff1b7819 */ /* 0x000fe20000011668 */
[----:B------:R1:W-:Y:S01]  /*9ed60*/  STL [R1+0x26cc], R38 ;  /* 0x0026cc2601007387 */ /* 0x0003e20000100800 */
[----:B------:R-:W-:Y:S02]  /*9ed70*/  LOP3.LUT R35, R35, 0xffff, RZ, 0xc0, !PT ;  /* 0x0000ffff23237812 */ /* 0x000fe400078ec0ff */
[----:B------:R-:W-:-:S02]  /*9ed80*/  LOP3.LUT R33, R33, 0xffff, RZ, 0xc0, !PT ;  /* 0x0000ffff21217812 */ /* 0x000fc400078ec0ff */
[----:B0-----:R-:W-:Y:S02]  /*9ed90*/  SHF.R.U32.HI R30, RZ, 0x8, R25 ;  /* 0x00000008ff1e7819 */ /* 0x001fe40000011619 */
[--C-:B-1----:R-:W-:Y:S02]  /*9eda0*/  PRMT R38, R25, 0x3340, R106.reuse ;  /* 0x0000334019267816 */ /* 0x102fe4000000006a */
[----:B------:R-:W-:Y:S02]  /*9edb0*/  SHF.R.U32.HI R25, RZ, 0x8, R106 ;  /* 0x00000008ff197819 */ /* 0x000fe4000001166a */
        /* <DEDUP_REMOVED lines=115> */
[----:B------:R-:W-:Y:S02]  /*9f4f0*/  PRMT R31, R30, 0x3340, R217 ;  /* 0x000033401e1f7816 */ /* 0x000fe400000000d9 */
[----:B0-----:R-:W-:Y:S02]  /*9f500*/  LOP3.LUT R25, R41, 0xffff, RZ, 0xc0, !PT ;  /* 0x0000ffff29197812 */ /* 0x001fe400078ec0ff */
[----:B------:R-:W4:Y:S01]  /*9f510*/  LDL.LU R41, [R1+0x26e0] ;  /* 0x0026e00001297983 */ /* 0x000f220000300800 */
[----:B------:R-:W-:-:S02]  /*9f520*/  LOP3.LUT R214, R214, 0xffff, RZ, 0xc0, !PT ;  /* 0x0000ffffd6d67812 */ /* 0x000fc400078ec0ff */
[----:B------:R-:W-:Y:S02]  /*9f530*/  LOP3.LUT R92, R92, 0xffff, RZ, 0xc0, !PT ;  /* 0x0000ffff5c5c7812 */ /* 0x000fe400078ec0ff */
[----:B------:R-:W-:Y:S02]  /*9f540*/  SHF.R.U32.HI R38, RZ, 0x8, R30 ;  /* 0x00000008ff267819 */ /* 0x000fe4000001161e */
[----:B------:R-:W-:Y:S01]  /*9f550*/  SHF.R.U32.HI R30, RZ, 0x8, R29 ;  /* 0x00000008ff1e7819 */ /* 0x000fe2000001161d */
[----:B------:R0:W-:Y:S01]  /*9f560*/  STL [R1+0x2698], R31 ;  /* 0x0026981f01007387 */ /* 0x0001e20000100800 */
[----:B------:R-:W-:Y:S02]  /*9f570*/  PRMT R29, R29, 0x3340, R216 ;  /* 0x000033401d1d7816 */ /* 0x000fe400000000d8 */
[----:B------:R-:W-:Y:S02]  /*9f580*/  SHF.R.U32.HI R37, RZ, 0x8, R27 ;  /* 0x00000008ff257819 */ /* 0x000fe4000001161b */
[----:B------:R-:W-:-:S02]  /*9f590*/  PRMT R27, R27, 0x3340, R214 ;  /* 0x000033401b1b7816 */ /* 0x000fc400000000d6 */
        /* <DEDUP_REMOVED lines=81> */
[----:B------:R-:W-:Y:S02]  /*9fab0*/  F2FP.SATFINITE.E4M3.F32.PACK_AB_MERGE_C R80, R81, R80, RZ ;  /* 0x000000505150723e */ /* 0x000fe400048070ff */
[----:B0-----:R-:W-:-:S02]  /*9fac0*/  LOP3.LUT R25, R41, 0xffff, RZ, 0xc0, !PT ;  /* 0x0000ffff29197812 */ /* 0x001fc400078ec0ff */
[----:B------:R-:W4:Y:S01]  /*9fad0*/  LDL.LU R41, [R1+0x2700] ;  /* 0x0027000001297983 */ /* 0x000f220000300800 */
[----:B------:R-:W-:-:S03]  /*9fae0*/  LOP3.LUT R84, R84, 0xffff, RZ, 0xc0, !PT ;  /* 0x0000ffff54547812 */ /* 0x000fc600078ec0ff */
[----:B------:R0:W-:Y:S01]  /*9faf0*/  STL [R1+0x267c], R35 ;  /* 0x00267c2301007387 */ /* 0x0001e20000100800 */
[----:B------:R-:W-:Y:S02]  /*9fb00*/  SHF.R.U32.HI R37, RZ, 0x8, R25 ;  /* 0x00000008ff257819 */ /* 0x000fe40000011619 */
[----:B------:R-:W-:Y:S02]  /*9fb10*/  LOP3.LUT R80, R80, 0xffff, RZ, 0xc0, !PT ;  /* 0x0000ffff50507812 */ /* 0x000fe400078ec0ff */
[----:B------:R-:W-:Y:S02]  /*9fb20*/  PRMT R25, R25, 0x3340, R84 ;  /* 0x0000334019197816 */ /* 0x000fe40000000054 */
[----:B0-----:R-:W-:Y:S02]  /*9fb30*/  PRMT R35, R29, 0x3340, R220 ;  /* 0x000033401d237816 */ /* 0x001fe400000000dc */
[----:B------:R-:W-:Y:S02]  /*9fb40*/  SHF.R.U32.HI R31, RZ, 0x8, R30 ;  /* 0x00000008ff1f7819 */ /* 0x000fe4000001161e */
[----:B------:R-:W-:Y:S01]  /*9fb50*/  SHF.R.U32.HI R38, RZ, 0x8, R27 ;  /* 0x00000008ff267819 */ /* 0x000fe2000001161b */
[----:B------:R0:W-:Y:S01]  /*9fb60*/  STL [R1+0x8f4], R35 ;  /* 0x0008f42301007387 */ /* 0x0001e20000100800 */
[----:B------:R-:W-:-:S02]  /*9fb70*/  SHF.R.U32.HI R30, RZ, 0x8, R221 ;  /* 0x00000008ff1e7819 */ /* 0x000fc400000116dd */
[----:B------:R-:W-:Y:S01]  /*9fb80*/  SHF.R.U32.HI R33, RZ, 0x8, R29 ;  /* 0x00000008ff217819 */ /* 0x000fe2000001161d */
[----:B------:R1:W-:Y:S01]  /*9fb90*/  STL [R1+0x2680], R25 ;  /* 0x0026801901007387 */ /* 0x0003e20000100800 */
[----:B------:R-:W-:Y:S02]  /*9fba0*/  PRMT R27, R27, 0x3340, R80 ;  /* 0x000033401b1b7816 */ /* 0x000fe40000000050 */
[----:B------:R-:W-:Y:S02]  /*9fbb0*/  SHF.R.U32.HI R29, RZ, 0x8, R220 ;  /* 0x00000008ff1d7819 */ /* 0x000fe400000116dc */
[----:B0-----:R-:W-:Y:S02]  /*9fbc0*/  SHF.R.U32.HI R35, RZ, 0x8, R84 ;  /* 0x00000008ff237819 */ /* 0x001fe40000011654 */
[----:B------:R-:W-:Y:S02]  /*9fbd0*/  LOP3.LUT R37, R37, 0xffff, RZ, 0xc0, !PT ;  /* 0x0000ffff25257812 */ /* 0x000fe400078ec0ff */
[----:B-1----:R-:W-:-:S02]  /*9fbe0*/  SHF.R.U32.HI R25, RZ, 0x8, R80 ;  /* 0x00000008ff197819 */ /* 0x002fc40000011650 */
[----:B------:R-:W-:Y:S01]  /*9fbf0*/  LOP3.LUT R35, R35, 0xffff, RZ, 0xc0, !PT ;  /* 0x0000ffff23237812 */ /* 0x000fe200078ec0ff */
[----:B------:R0:W-:Y:S01]  /*9fc00*/  STL [R1+0x8f0], R27 ;  /* 0x0008f01b01007387 */ /* 0x0001e20000100800 */
[----:B------:R-:W-:Y:S02]  /*9fc10*/  LOP3.LUT R31, R31, 0xffff, RZ, 0xc0, !PT ;  /* 0x0000ffff1f1f7812 */ /* 0x000fe400078ec0ff */
[----:B------:R-:W-:Y:S02]  /*9fc20*/  LOP3.LUT R30, R30, 0xffff, RZ, 0xc0, !PT ;  /* 0x0000ffff1e1e7812 */ /* 0x000fe400078ec0ff */
[----:B------:R-:W-:Y:S02]  /*9fc30*/  LOP3.LUT R33, R33, 0xffff, RZ, 0xc0, !PT ;  /* 0x0000ffff21217812 */ /* 0x000fe400078ec0ff */
[----:B------:R-:W-:Y:S02]  /*9fc40*/  LOP3.LUT R29, R29, 0xffff, RZ, 0xc0, !PT ;  /* 0x0000ffff1d1d7812 */ /* 0x000fe400078ec0ff */
[----:B------:R-:W-:-:S02]  /*9fc50*/  LOP3.LUT R25, R25, 0xffff, RZ, 0xc0, !PT ;  /* 0x0000ffff19197812 */ /* 0x000fc400078ec0ff */
[----:B0-----:R-:W-:Y:S02]  /*9fc60*/  LOP3.LUT R27, R38, 0xffff, RZ, 0xc0, !PT ;  /* 0x0000ffff261b7812 */ /* 0x001fe400078ec0ff */
[----:B------:R-:W-:Y:S02]  /*9fc70*/  PRMT R35, R37, 0x3340, R35 ;  /* 0x0000334025237816 */ /* 0x000fe40000000023 */
[----:B------:R-:W-:Y:S02]  /*9fc80*/  PRMT R30, R31, 0x3340, R30 ;  /* 0x000033401f1e7816 */ /* 0x000fe4000000001e */
[----:B------:R-:W-:Y:S02]  /*9fc90*/  PRMT R29, R33, 0x3340, R29 ;  /* 0x00003340211d7816 */ /* 0x000fe4000000001d */
        /* <DEDUP_REMOVED lines=275> */
[----:B------:R-:W-:Y:S01]  /*a0dd0*/  STL [R1+0x33c], R33 ;  /* 0x00033c2101007387 */ /* 0x000fe20000100800 */
[----:B------:R-:W-:-:S03]  /*a0de0*/  F2FP.SATFINITE.E4M3.F32.PACK_AB_MERGE_C R48, R49, R48, RZ ;  /* 0x000000303130723e */ /* 0x000fc600048070ff */
[----:B------:R-:W-:Y:S04]  /*a0df0*/  STL [R1+0x340], R31 ;  /* 0x0003401f01007387 */ /* 0x000fe80000100800 */
[----:B------:R4:W-:Y:S04]  /*a0e00*/  STL [R1+0x334], R27 ;  /* 0x0003341b01007387 */ /* 0x0009e80000100800 */
[----:B------:R0:W-:Y:S04]  /*a0e10*/  STL [R1+0x330], R25 ;  /* 0x0003301901007387 */ /* 0x0001e80000100800 */
[----:B------:R-:W4:Y:S01]  /*a0e20*/  LDL.LU R49, [R1+0x2858] ;  /* 0x0028580001317983 */ /* 0x000f220000300800 */
[----:B--2---:R-:W-:-:S03]  /*a0e30*/  LOP3.LUT R30, R47, 0xffff, RZ, 0xc0, !PT ;  /* 0x0000ffff2f1e7812 */ /* 0x004fc600078ec0ff */
[----:B------:R-:W2:Y:S01]  /*a0e40*/  LDL.LU R47, [R1+0x2854] ;  /* 0x00285400012f7983 */ /* 0x000ea20000300800 */
[----:B---3--:R-:W-:-:S03]  /*a0e50*/  LOP3.LUT R29, R45, 0xffff, RZ, 0xc0, !PT ;  /* 0x0000ffff2d1d7812 */ /* 0x008fc600078ec0ff */
[----:B------:R-:W3:Y:S01]  /*a0e60*/  LDL.LU R45, [R1+0x2780] ;  /* 0x00278000012d7983 */ /* 0x000ee20000300800 */
[----:B----4-:R-:W-:-:S03]  /*a0e70*/  LOP3.LUT R27, R43, 0xffff, RZ, 0xc0, !PT ;  /* 0x0000ffff2b1b7812 */ /* 0x010fc600078ec0ff */
[----:B------:R-:W4:Y:S01]  /*a0e80*/  LDL.LU R43, [R1+0x2774] ;  /* 0x00277400012b7983 */ /* 0x000f220000300800 */
[----:B------:R-:W-:Y:S02]  /*a0e90*/  F2FP.SATFINITE.E4M3.F32.PACK_AB_MERGE_C R52, R53, R52, RZ ;  /* 0x000000343534723e */ /* 0x000fe400048070ff */
[----:B------:R-:W-:Y:S02]  /*a0ea0*/  LOP3.LUT R239, R239, 0xffff, RZ, 0xc0, !PT ;  /* 0x0000ffffefef7812 */ /* 0x000fe400078ec0ff */
[----:B------:R-:W-:Y:S02]  /*a0eb0*/  LOP3.LUT R52, R52, 0xffff, RZ, 0xc0, !PT ;  /* 0x0000ffff34347812 */ /* 0x000fe400078ec0ff */
[----:B------:R-:W-:Y:S02]  /*a0ec0*/  LOP3.LUT R246, R246, 0xffff, RZ, 0xc0, !PT ;  /* 0x0000fffff6f67812 */ /* 0x000fe400078ec0ff */
[----:B0-----:R-:W-:Y:S02]  /*a0ed0*/  LOP3.LUT R25, R41, 0xffff, RZ, 0xc0, !PT ;  /* 0x0000ffff29197812 */ /* 0x001fe400078ec0ff */
[----:B------:R-:W-:-:S02]  /*a0ee0*/  SHF.R.U32.HI R38, RZ, 0x8, R29 ;  /* 0x00000008ff267819 */ /* 0x000fc4000001161d */
[----:B------:R-:W-:Y:S02]  /*a0ef0*/  LOP3.LUT R48, R48, 0xffff, RZ, 0xc0, !PT ;  /* 0x0000ffff30307812 */ /* 0x000fe400078ec0ff */
[----:B------:R-:W-:Y:S02]  /*a0f00*/  PRMT R29, R29, 0x3340, R239 ;  /* 0x000033401d1d7816 */ /* 0x000fe400000000ef */
[----:B------:R-:W-:Y:S02]  /*a0f10*/  SHF.R.U32.HI R37, RZ, 0x8, R25 ;  /* 0x00000008ff257819 */ /* 0x000fe40000011619 */
[----:B------:R-:W-:Y:S02]  /*a0f20*/  PRMT R25, R25, 0x3340, R52 ;  /* 0x0000334019197816 */ /* 0x000fe40000000034 */
[----:B------:R-:W-:Y:S02]  /*a0f30*/  SHF.R.U32.HI R33, RZ, 0x8, R30 ;  /* 0x00000008ff217819 */ /* 0x000fe4000001161e */
[----:B------:R-:W-:-:S02]  /*a0f40*/  PRMT R69, R30, 0x3340, R246 ;  /* 0x000033401e457816 */ /* 0x000fc400000000f6 */
[----:B------:R-:W-:Y:S01]  /*a0f50*/  SHF.R.U32.HI R30, RZ, 0x8, R27 ;  /* 0x00000008ff1e7819 */ /* 0x000fe2000001161b */
[----:B------:R0:W-:Y:S01]  /*a0f60*/  STL [R1+0x5b0], R29 ;  /* 0x0005b01d01007387 */ /* 0x0001e20000100800 */
[----:B------:R-:W-:Y:S02]  /*a0f70*/  PRMT R27, R27, 0x3340, R48 ;  /* 0x000033401b1b7816 */ /* 0x000fe40000000030 */
[----:B------:R-:W-:Y:S01]  /*a0f80*/  SHF.R.U32.HI R35, RZ, 0x8, R52 ;  /* 0x00000008ff237819 */ /* 0x000fe20000011634 */
[----:B------:R1:W-:Y:S01]  /*a0f90*/  STL [R1+0x5b4], R25 ;  /* 0x0005b41901007387 */ /* 0x0003e20000100800 */
[----:B------:R-:W-:Y:S02]  /*a0fa0*/  SHF.R.U32.HI R239, RZ, 0x8, R239 ;  /* 0x00000008ffef7819 */ /* 0x000fe400000116ef */
[----:B------:R-:W-:Y:S01]  /*a0fb0*/  LOP3.LUT R37, R37, 0xffff, RZ, 0xc0, !PT ;  /* 0x0000ffff25257812 */ /* 0x000fe200078ec0ff */
[----:B------:R1:W-:Y:S01]  /*a0fc0*/  STL [R1+0x5ac], R27 ;  /* 0x0005ac1b01007387 */ /* 0x0003e20000100800 */
[----:B------:R-:W-:-:S02]  /*a0fd0*/  LOP3.LUT R35, R35, 0xffff, RZ, 0xc0, !PT ;  /* 0x0000ffff23237812 */ /* 0x000fc400078ec0ff */
[----:B0-----:R-:W-:Y:S02]  /*a0fe0*/  LOP3.LUT R29, R38, 0xffff, RZ, 0xc0, !PT ;  /* 0x0000ffff261d7812 */ /* 0x001fe400078ec0ff */
[----:B-1----:R-:W-:Y:S02]  /*a0ff0*/  SHF.R.U32.HI R25, RZ, 0x8, R48 ;  /* 0x00000008ff197819 */ /* 0x002fe40000011630 */
[----:B------:R-:W-:Y:S02]  /*a1000*/  LOP3.LUT R30, R30, 0xffff, RZ, 0xc0, !PT ;  /* 0x0000ffff1e1e7812 */ /* 0x000fe400078ec0ff */
[----:B------:R-:W-:Y:S02]  /*a1010*/  LOP3.LUT R27, R239, 0xffff, RZ, 0xc0, !PT ;  /* 0x0000ffffef1b7812 */ /* 0x000fe400078ec0ff */
[----:B------:R-:W-:Y:S02]  /*a1020*/  LOP3.LUT R25, R25, 0xffff, RZ, 0xc0, !PT ;  /* 0x0000ffff19197812 */ /* 0x000fe400078ec0ff */
[----:B------:R-:W-:-:S02]  /*a1030*/  PRMT R35, R37, 0x3340, R35 ;  /* 0x0000334025237816 */ /* 0x000fc40000000023 */
[----:B------:R-:W-:Y:S02]  /*a1040*/  PRMT R27, R29, 0x3340, R27 ;  /* 0x000033401d1b7816 */ /* 0x000fe4000000001b */
[----:B------:R-:W-:Y:S01]  /*a1050*/  PRMT R25, R30, 0x3340, R25 ;  /* 0x000033401e197816 */ /* 0x000fe20000000019 */
[----:B------:R-:W-:Y:S04]  /*a1060*/  STL [R1+0x324], R35 ;  /* 0x0003242301007387 */ /* 0x000fe80000100800 */
[----:B------:R3:W-:Y:S04]  /*a1070*/  STL [R1+0x318], R27 ;  /* 0x0003181b01007387 */ /* 0x0007e80000100800 */
[----:B------:R4:W-:Y:S01]  /*a1080*/  STL [R1+0x314], R25 ;  /* 0x0003141901007387 */ /* 0x0009e20000100800 */
[----:B------:R-:W-:-:S03]  /*a1090*/  LOP3.LUT R30, R49, 0xffff, RZ, 0xc0, !PT ;  /* 0x0000ffff311e7812 */ /* 0x000fc600078ec0ff */
        /* <DEDUP_REMOVED lines=9> */
[----:B------:R-:W-:Y:S02]  /*a1130*/  SHF.R.U32.HI R31, RZ, 0x8, R246 ;  /* 0x00000008ff1f7819 */ /* 0x000fe400000116f6 */
[----:B------:R-:W-:Y:S02]  /*a1140*/  LOP3.LUT R247, R247, 0xffff, RZ, 0xc0, !PT ;  /* 0x0000fffff7f77812 */ /* 0x000fe400078ec0ff */
[----:B------:R-:W-:Y:S02]  /*a1150*/  SHF.R.U32.HI R37, RZ, 0x8, R30 ;  /* 0x00000008ff257819 */ /* 0x000fe4000001161e */
[----:B------:R-:W-:-:S02]  /*a1160*/  LOP3.LUT R50, R50, 0xffff, RZ, 0xc0, !PT ;  /* 0x0000ffff32327812 */ /* 0x000fc400078ec0ff */
[----:B------:R-:W-:Y:S02]  /*a1170*/  PRMT R30, R30, 0x3340, R248 ;  /* 0x000033401e1e7816 */ /* 0x000fe400000000f8 */
[----:B------:R-:W-:Y:S02]  /*a1180*/  LOP3.LUT R33, R33, 0xffff, RZ, 0xc0, !PT ;  /* 0x0000ffff21217812 */ /* 0x000fe400078ec0ff */
[----:B------:R-:W-:Y:S02]  /*a1190*/  LOP3.LUT R31, R31, 0xffff, RZ, 0xc0, !PT ;  /* 0x0000ffff1f1f7812 */ /* 0x000fe400078ec0ff */
[----:B------:R-:W-:Y:S02]  /*a11a0*/  SHF.R.U32.HI R38, RZ, 0x8, R29 ;  /* 0x00000008ff267819 */ /* 0x000fe4000001161d */
[----:B------:R-:W-:Y:S02]  /*a11b0*/  LOP3.LUT R44, R44, 0xffff, RZ, 0xc0, !PT ;  /* 0x0000ffff2c2c7812 */ /* 0x000fe400078ec0ff */
[----:B------:R-:W-:-:S02]  /*a11c0*/  PRMT R29, R29, 0x3340, R247 ;  /* 0x000033401d1d7816 */ /* 0x000fc400000000f7 */
[----:B------:R-:W-:Y:S01]  /*a11d0*/  SHF.R.U32.HI R35, RZ, 0x8, R25 ;  /* 0x00000008ff237819 */ /* 0x000fe20000011619 */
[----:B------:R0:W-:Y:S01]  /*a11e0*/  STL [R1+0x59c], R30 ;  /* 0x00059c1e01007387 */ /* 0x0001e20000100800 */
[--C-:B------:R-:W-:Y:S02]  /*a11f0*/  PRMT R25, R25, 0x3340, R50.reuse ;  /* 0x0000334019197816 */ /* 0x100fe40000000032 */
[----:B------:R-:W-:Y:S01]  /*a1200*/  PRMT R41, R33, 0x3340, R31 ;  /* 0x0000334021297816 */ /* 0x000fe2000000001f */
[----:B------:R-:W-:Y:S01]  /*a1210*/  STL [R1+0x594], R29 ;  /* 0x0005941d01007387 */ /* 0x000fe20000100800 */
[----:B------:R-:W-:Y:S02]  /*a1220*/  SHF.R.U32.HI R33, RZ, 0x8, R50 ;  /* 0x00000008ff217819 */ /* 0x000fe40000011632 */
[----:B------:R-:W-:Y:S02]  /*a1230*/  SHF.R.U32.HI R31, RZ, 0x8, R248 ;  /* 0x00000008ff1f7819 */ /* 0x000fe400000116f8 */
[----:B0-----:R-:W-:-:S02]  /*a1240*/  SHF.R.U32.HI R30, RZ, 0x8, R27 ;  /* 0x00000008ff1e7819 */ /* 0x001fc4000001161b */
[--C-:B------:R-:W-:Y:S01]  /*a1250*/  PRMT R27, R27, 0x3340, R44.reuse ;  /* 0x000033401b1b7816 */ /* 0x100fe2000000002c */
[----:B------:R0:W-:Y:S01]  /*a1260*/  STL [R1+0x598], R25 ;  /* 0x0005981901007387 */ /* 0x0001e20000100800 */
[----:B------:R-:W-:Y:S02]  /*a1270*/  SHF.R.U32.HI R247, RZ, 0x8, R247 ;  /* 0x00000008fff77819 */ /* 0x000fe400000116f7 */
[----:B------:R-:W-:Y:S01]  /*a1280*/  LOP3.LUT R35, R35, 0xffff, RZ, 0xc0, !PT ;  /* 0x0000ffff23237812 */ /* 0x000fe200078ec0ff */
[----:B------:R1:W-:Y:S01]  /*a1290*/  STL [R1+0x590], R27 ;  /* 0x0005901b01007387 */ /* 0x0003e20000100800 */
[----:B------:R-:W-:Y:S02]  /*a12a0*/  LOP3.LUT R33, R33, 0xffff, RZ, 0xc0, !PT ;  /* 0x0000ffff21217812 */ /* 0x000fe400078ec0ff */
[----:B------:R-:W-:Y:S02]  /*a12b0*/  LOP3.LUT R37, R37, 0xffff, RZ, 0xc0, !PT ;  /* 0x0000ffff25257812 */ /* 0x000fe400078ec0ff */
[----:B0-----:R-:W-:-:S02]  /*a12c0*/  SHF.R.U32.HI R25, RZ, 0x8, R44 ;  /* 0x00000008ff197819 */ /* 0x001fc4000001162c */
[----:B------:R-:W-:Y:S02]  /*a12d0*/  LOP3.LUT R31, R31, 0xffff, RZ, 0xc0, !PT ;  /* 0x0000ffff1f1f7812 */ /* 0x000fe400078ec0ff */
[----:B------:R-:W-:Y:S02]  /*a12e0*/  LOP3.LUT R29, R38, 0xffff, RZ, 0xc0, !PT ;  /* 0x0000ffff261d7812 */ /* 0x000fe400078ec0ff */
[----:B-1----:R-:W-:Y:S02]  /*a12f0*/  LOP3.LUT R27, R247, 0xffff, RZ, 0xc0, !PT ;  /* 0x0000fffff71b7812 */ /* 0x002fe400078ec0ff */
[----:B------:R-:W-:Y:S02]  /*a1300*/  LOP3.LUT R30, R30, 0xffff, RZ, 0xc0, !PT ;  /* 0x0000ffff1e1e7812 */ /* 0x000fe400078ec0ff */
[----:B------:R-:W-:Y:S02]  /*a1310*/  LOP3.LUT R25, R25, 0xffff, RZ, 0xc0, !PT ;  /* 0x0000ffff19197812 */ /* 0x000fe400078ec0ff */
[----:B------:R-:W-:-:S02]  /*a1320*/  PRMT R33, R35, 0x3340, R33 ;  /* 0x0000334023217816 */ /* 0x000fc40000000021 */
[----:B------:R-:W-:Y:S02]  /*a1330*/  PRMT R31, R37, 0x3340, R31 ;  /* 0x00003340251f7816 */ /* 0x000fe4000000001f */
[----:B------:R-:W-:Y:S02]  /*a1340*/  PRMT R27, R29, 0x3340, R27 ;  /* 0x000033401d1b7816 */ /* 0x000fe4000000001b */
[----:B------:R-:W-:Y:S01]  /*a1350*/  PRMT R25, R30, 0x3340, R25 ;  /* 0x000033401e197816 */ /* 0x000fe20000000019 */
[----:B------:R-:W-:Y:S04]  /*a1360*/  STL [R1+0x308], R33 ;  /* 0x0003082101007387 */ /* 0x000fe80000100800 */
[----:B------:R0:W-:Y:S04]  /*a1370*/  STL [R1+0x2fc], R31 ;  /* 0x0002fc1f01007387 */ /* 0x0001e80000100800 */
[----:B------:R-:W-:Y:S04]  /*a1380*/  STL [R1+0x2f8], R27 ;  /* 0x0002f81b01007387 */ /* 0x000fe80000100800 */
[----:B------:R1:W-:Y:S01]  /*a1390*/  STL [R1+0x2f4], R25 ;  /* 0x0002f41901007387 */ /* 0x0003e20000100800 */
[----:B0-----:R-:W-:-:S02]  /*a13a0*/  LOP3.LUT R31, R49, 0xffff, RZ, 0xc0, !PT ;  /* 0x0000ffff311f7812 */ /* 0x001fc400078ec0ff */
[----:B-1----:R-:W-:Y:S02]  /*a13b0*/  LOP3.LUT R25, R7, 0xffff, RZ, 0xc0, !PT ;  /* 0x0000ffff07197812 */ /* 0x002fe400078ec0ff */
[----:B------:R-:W4:Y:S04]  /*a13c0*/  LDL.LU R7, [R1+0x2cc8] ;  /* 0x002cc80001077983 */ /* 0x000f280000300800 */
[----:B------:R-:W4:Y:S04]  /*a13d0*/  LDL.LU R51, [R1+0x2884] ;  /* 0x0028840001337983 */ /* 0x000f280000300800 */
[----:B------:R-:W4:Y:S01]  /*a13e0*/  LDL.LU R49, [R1+0x2880] ;  /* 0x0028800001317983 */ /* 0x000f220000300800 */
        /* <DEDUP_REMOVED lines=8> */
[----:B------:R-:W-:Y:S02]  /*a1470*/  LOP3.LUT R40, R40, 0xffff, RZ, 0xc0, !PT ;  /* 0x0000ffff28287812 */ /* 0x000fe400078ec0ff */
[--C-:B------:R-:W-:Y:S02]  /*a1480*/  PRMT R68, R31, 0x3340, R25.reuse ;  /* 0x000033401f447816 */ /* 0x100fe40000000019 */
[----:B------:R-:W-:Y:S02]  /*a1490*/  SHF.R.U32.HI R35, RZ, 0x8, R25 ;  /* 0x00000008ff237819 */ /* 0x000fe40000011619 */
[----:B------:R-:W-:-:S02]  /*a14a0*/  SHF.R.U32.HI R38, RZ, 0x8, R27 ;  /* 0x00000008ff267819 */ /* 0x000fc4000001161b */
[----:B------:R-:W-:Y:S02]  /*a14b0*/  SHF.R.U32.HI R25, RZ, 0x8, R42 ;  /* 0x00000008ff197819 */ /* 0x000fe4000001162a */
[----:B------:R-:W-:Y:S02]  /*a14c0*/  SHF.R.U32.HI R37, RZ, 0x8, R31 ;  /* 0x00000008ff257819 */ /* 0x000fe4000001161f */
[----:B------:R-:W-:Y:S02]  /*a14d0*/  SHF.R.U32.HI R33, RZ, 0x8, R30 ;  /* 0x00000008ff217819 */ /* 0x000fe4000001161e */
[--C-:B------:R-:W-:Y:S02]  /*a14e0*/  PRMT R67, R30, 0x3340, R252.reuse ;  /* 0x000033401e437816 */ /* 0x100fe400000000fc */
[----:B------:R-:W-:Y:S02]  /*a14f0*/  SHF.R.U32.HI R31, RZ, 0x8, R252 ;  /* 0x00000008ff1f7819 */ /* 0x000fe400000116fc */
[----:B------:R-:W-:-:S02]  /*a1500*/  SHF.R.U32.HI R30, RZ, 0x8, R29 ;  /* 0x00000008ff1e7819 */ /* 0x000fc4000001161d */
[----:B------:R-:W-:Y:S02]  /*a1510*/  PRMT R66, R29, 0x3340, R40 ;  /* 0x000033401d427816 */ /* 0x000fe40000000028 */
[----:B------:R-:W-:Y:S02]  /*a1520*/  PRMT R65, R27, 0x3340, R42 ;  /* 0x000033401b417816 */ /* 0x000fe4000000002a */
[----:B------:R-:W-:Y:S02]  /*a1530*/  SHF.R.U32.HI R29, RZ, 0x8, R40 ;  /* 0x00000008ff1d7819 */ /* 0x000fe40000011628 */
        /* <DEDUP_REMOVED lines=10> */
[----:B------:R-:W-:Y:S02]  /*a15e0*/  LOP3.LUT R27, R11, 0xffff, RZ, 0xc0, !PT ;  /* 0x0000ffff0b1b7812 */ /* 0x000fe400078ec0ff */
[----:B------:R-:W-:Y:S01]  /*a15f0*/  PRMT R145, R33, 0x3340, R31 ;  /* 0x0000334021917816 */ /* 0x000fe2000000001f */
[----:B------:R-:W4:Y:S01]  /*a1600*/  LDL.LU R11, [R1+0x2cc4] ;  /* 0x002cc400010b7983 */ /* 0x000f220000300800 */
[----:B------:R-:W-:Y:S02]  /*a1610*/  PRMT R146, R30, 0x3340, R29 ;  /* 0x000033401e927816 */ /* 0x000fe4000000001d */
[----:B------:R-:W-:Y:S02]  /*a1620*/  LOP3.LUT R35, R51, 0xffff, RZ, 0xc0, !PT ;  /* 0x0000ffff33237812 */ /* 0x000fe400078ec0ff */
[----:B------:R-:W4:Y:S01]  /*a1630*/  LDL.LU R51, [R1+0x2894] ;  /* 0x0028940001337983 */ /* 0x000f220000300800 */
        /* <DEDUP_REMOVED lines=9> */
[----:B------:R-:W-:Y:S01]  /*a16d0*/  F2FP.SATFINITE.E4M3.F32.PACK_AB_MERGE_C R62, R63, R62, RZ ;  /* 0x0000003e3f3e723e */ /* 0x000fe200048070ff */
[----:B------:R-:W4:Y:S01]  /*a16e0*/  LDL.LU R0, [R1+0x2cc0] ;  /* 0x002cc00001007983 */ /* 0x000f220000300800 */
[----:B------:R-:W-:Y:S02]  /*a16f0*/  SHF.R.U32.HI R37, RZ, 0x8, R33 ;  /* 0x00000008ff257819 */ /* 0x000fe40000011621 */
[----:B------:R-:W-:Y:S02]  /*a1700*/  PRMT R63, R33, 0x3340, R27 ;  /* 0x00003340213f7816 */ /* 0x000fe4000000001b */
[----:B------:R-:W-:Y:S02]  /*a1710*/  SHF.R.U32.HI R33, RZ, 0x8, R31 ;  /* 0x00000008ff217819 */ /* 0x000fe4000001161f */
[----:B------:R-:W-:-:S02]  /*a1720*/  PRMT R61, R31, 0x3340, R25 ;  /* 0x000033401f3d7816 */ /* 0x000fc40000000019 */
[----:B------:R-:W-:Y:S02]  /*a1730*/  LOP3.LUT R36, R36, 0xffff, RZ, 0xc0, !PT ;  /* 0x0000ffff24247812 */ /* 0x000fe400078ec0ff */
[----:B------:R-:W-:Y:S02]  /*a1740*/  SHF.R.U32.HI R31, RZ, 0x8, R25 ;  /* 0x00000008ff1f7819 */ /* 0x000fe40000011619 */
[----:B------:R-:W-:Y:S02]  /*a1750*/  SHF.R.U32.HI R25, RZ, 0x8, R30 ;  /* 0x00000008ff197819 */ /* 0x000fe4000001161e */
[----:B------:R-:W-:Y:S02]  /*a1760*/  SHF.R.U32.HI R39, RZ, 0x8, R35 ;  /* 0x00000008ff277819 */ /* 0x000fe40000011623 */
[--C-:B------:R-:W-:Y:S02]  /*a1770*/  SHF.R.U32.HI R38, RZ, 0x8, R29.reuse ;  /* 0x00000008ff267819 */ /* 0x100fe4000001161d */
[----:B------:R-:W-:-:S02]  /*a1780*/  PRMT R64, R35, 0x3340, R29 ;  /* 0x0000334023407816 */ /* 0x000fc4000000001d */
[--C-:B------:R-:W-:Y:S02]  /*a1790*/  PRMT R60, R30, 0x3340, R36.reuse ;  /* 0x000033401e3c7816 */ /* 0x100fe40000000024 */
[----:B------:R-:W-:Y:S02]  /*a17a0*/  SHF.R.U32.HI R35, RZ, 0x8, R27 ;  /* 0x00000008ff237819 */ /* 0x000fe4000001161b */
        /* <DEDUP_REMOVED lines=9> */
[----:B------:R-:W-:-:S02]  /*a1840*/  LOP3.LUT R25, R7, 0xffff, RZ, 0xc0, !PT ;  /* 0x0000ffff07197812 */ /* 0x000fc400078ec0ff */
        /* <DEDUP_REMOVED lines=15> */
[----:B------:R-:W-:Y:S02]  /*a1940*/  PRMT R140, R36, 0x3340, R35 ;  /* 0x00003340248c7816 */ /* 0x000fe40000000023 */
[----:B------:R-:W-:Y:S02]  /*a1950*/  LOP3.LUT R34, R34, 0xffff, RZ, 0xc0, !PT ;  /* 0x0000ffff22227812 */ /* 0x000fe400078ec0ff */
[----:B------:R-:W-:-:S02]  /*a1960*/  SHF.R.U32.HI R37, RZ, 0x8, R33 ;  /* 0x00000008ff257819 */ /* 0x000fc40000011621 */
[----:B------:R-:W-:Y:S02]  /*a1970*/  PRMT R59, R33, 0x3340, R27 ;  /* 0x00003340213b7816 */ /* 0x000fe4000000001b */
[----:B------:R-:W-:Y:S02]  /*a1980*/  SHF.R.U32.HI R33, RZ, 0x8, R31 ;  /* 0x00000008ff217819 */ /* 0x000fe4000001161f */
[--C-:B------:R-:W-:Y:S02]  /*a1990*/  PRMT R58, R31, 0x3340, R25.reuse ;  /* 0x000033401f3a7816 */ /* 0x100fe40000000019 */
[----:B------:R-:W-:Y:S02]  /*a19a0*/  SHF.R.U32.HI R35, RZ, 0x8, R25 ;  /* 0x00000008ff237819 */ /* 0x000fe40000011619 */
[----:B------:R-:W-:Y:S02]  /*a19b0*/  SHF.R.U32.HI R25, RZ, 0x8, R30 ;  /* 0x00000008ff197819 */ /* 0x000fe4000001161e */
[----:B------:R-:W-:-:S02]  /*a19c0*/  SHF.R.U32.HI R31, RZ, 0x8, R32 ;  /* 0x00000008ff1f7819 */ /* 0x000fc40000011620 */
[----:B------:R-:W-:Y:S02]  /*a19d0*/  SHF.R.U32.HI R38, RZ, 0x8, R27 ;  /* 0x00000008ff267819 */ /* 0x000fe4000001161b */
[----:B------:R-:W-:Y:S02]  /*a19e0*/  PRMT R57, R30, 0x3340, R32 ;  /* 0x000033401e397816 */ /* 0x000fe40000000020 */
[----:B------:R-:W-:Y:S02]  /*a19f0*/  SHF.R.U32.HI R36, RZ, 0x8, R29 ;  /* 0x00000008ff247819 */ /* 0x000fe4000001161d */
[--C-:B------:R-:W-:Y:S02]  /*a1a00*/  SHF.R.U32.HI R27, RZ, 0x8, R34.reuse ;  /* 0x00000008ff1b7819 */ /* 0x100fe40000011622 */
[----:B------:R-:W-:Y:S02]  /*a1a10*/  PRMT R56, R29, 0x3340, R34 ;  /* 0x000033401d387816 */ /* 0x000fe40000000022 */
        /* <DEDUP_REMOVED lines=9> */
[----:B------:R-:W-:Y:S02]  /*a1ab0*/  PRMT R138, R34, 0x3340, R31 ;  /* 0x00003340228a7816 */ /* 0x000fe4000000001f */
[----:B------:R-:W-:Y:S02]  /*a1ac0*/  PRMT R132, R30, 0x3340, R25 ;  /* 0x000033401e847816 */ /* 0x000fe40000000019 */
[----:B------:R-:W-:Y:S02]  /*a1ad0*/  PRMT R139, R29, 0x3340, R27 ;  /* 0x000033401d8b7816 */ /* 0x000fe4000000001b */
[----:B------:R-:W-:-:S02]  /*a1ae0*/  LOP3.LUT R27, R0, 0xffff, RZ, 0xc0, !PT ;  /* 0x0000ffff001b7812 */ /* 0x000fc400078ec0ff */
[----:B------:R-:W-:Y:S02]  /*a1af0*/  LOP3.LUT R32, R49, 0xffff, RZ, 0xc0, !PT ;  /* 0x0000ffff31207812 */ /* 0x000fe400078ec0ff */
[----:B------:R-:W4:Y:S01]  /*a1b00*/  LDL.LU R49, [R1+0x28b4] ;  /* 0x0028b40001317983 */ /* 0x000f220000300800 */
[----:B--2---:R-:W-:-:S03]  /*a1b10*/  LOP3.LUT R31, R47, 0xffff, RZ, 0xc0, !PT ;  /* 0x0000ffff2f1f7812 */ /* 0x004fc600078ec0ff */
[----:B------:R-:W2:Y:S01]  /*a1b20*/  LDL.LU R47, [R1+0x28b0] ;  /* 0x0028b000012f7983 */ /* 0x000ea20000300800 */
[----:B---3--:R-:W-:-:S03]  /*a1b30*/  LOP3.LUT R30, R45, 0xffff, RZ, 0xc0, !PT ;  /* 0x0000ffff2d1e7812 */ /* 0x008fc600078ec0ff */
[----:B------:R-:W3:Y:S01]  /*a1b40*/  LDL.LU R45, [R1+0x27cc] ;  /* 0x0027cc00012d7983 */ /* 0x000ee20000300800 */
[----:B----4-:R-:W-:-:S03]  /*a1b50*/  LOP3.LUT R29, R43, 0xffff, RZ, 0xc0, !PT ;  /* 0x0000ffff2b1d7812 */ /* 0x010fc600078ec0ff */
[----:B------:R-:W4:Y:S04]  /*a1b60*/  LDL.LU R43, [R1+0x27c8] ;  /* 0x0027c800012b7983 */ /* 0x000f280000300800 */
[----:B------:R-:W2:Y:S01]  /*a1b70*/  LDL.LU R0, [R1+0x2cb8] ;  /* 0x002cb80001007983 */ /* 0x000ea20000300800 */
[----:B------:R-:W-:Y:S02]  /*a1b80*/  LOP3.LUT R25, R11, 0xffff, RZ, 0xc0, !PT ;  /* 0x0000ffff0b197812 */ /* 0x000fe400078ec0ff */
[----:B------:R-:W-:Y:S01]  /*a1b90*/  SHF.R.U32.HI R36, RZ, 0x8, R32 ;  /* 0x00000008ff247819 */ /* 0x000fe20000011620 */
[----:B------:R-:W4:Y:S01]  /*a1ba0*/  LDL.LU R11, [R1+0x2cb4] ;  /* 0x002cb400010b7983 */ /* 0x000f220000300800 */
[--C-:B------:R-:W-:Y:S02]  /*a1bb0*/  SHF.R.U32.HI R34, RZ, 0x8, R27.reuse ;  /* 0x00000008ff227819 */ /* 0x100fe4000001161b */
[----:B------:R-:W-:-:S02]  /*a1bc0*/  PRMT R53, R32, 0x3340, R27 ;  /* 0x0000334020357816 */ /* 0x000fc4000000001b */
[----:B------:R-:W-:Y:S02]  /*a1bd0*/  SHF.R.U32.HI R32, RZ, 0x8, R31 ;  /* 0x00000008ff207819 */ /* 0x000fe4000001161f */
[--C-:B------:R-:W-:Y:S02]  /*a1be0*/  PRMT R52, R31, 0x3340, R25.reuse ;  /* 0x000033401f347816 */ /* 0x100fe40000000019 */
[----:B------:R-:W-:Y:S02]  /*a1bf0*/  SHF.R.U32.HI R31, RZ, 0x8, R25 ;  /* 0x00000008ff1f7819 */ /* 0x000fe40000011619 */
[----:B------:R-:W-:Y:S02]  /*a1c00*/  LOP3.LUT R27, R36, 0xffff, RZ, 0xc0, !PT ;  /* 0x0000ffff241b7812 */ /* 0x000fe400078ec0ff */
[----:B------:R-:W-:-:S04]  /*a1c10*/  LOP3.LUT R25, R34, 0xffff, RZ, 0xc0, !PT ;  /* 0x0000ffff22197812 */ /* 0x000fc800078ec0ff */
[----:B------:R-:W-:Y:S02]  /*a1c20*/  PRMT R129, R27, 0x3340, R25 ;  /* 0x000033401b817816 */ /* 0x000fe40000000019 */
[----:B------:R-:W-:Y:S02]  /*a1c30*/  F2FP.SATFINITE.E4M3.F32.PACK_AB_MERGE_C R70, R71, R70, RZ ;  /* 0x000000464746723e */ /* 0x000fe400048070ff */
[----:B------:R-:W-:Y:S02]  /*a1c40*/  LOP3.LUT R33, R51, 0xffff, RZ, 0xc0, !PT ;  /* 0x0000ffff33217812 */ /* 0x000fe400078ec0ff */
[----:B--2---:R-:W-:Y:S02]  /*a1c50*/  LOP3.LUT R27, R0, 0xffff, RZ, 0xc0, !PT ;  /* 0x0000ffff001b7812 */ /* 0x004fe400078ec0ff */
[----:B------:R-:W2:Y:S04]  /*a1c60*/  LDL.LU R0, [R1+0x2cb0] ;  /* 0x002cb00001007983 */ /* 0x000ea80000300800 */
[----:B------:R-:W2:Y:S04]  /*a1c70*/  LDL.LU R73, [R1+0x28c4] ;  /* 0x0028c40001497983 */ /* 0x000ea80000300800 */
[----:B------:R-:W2:Y:S01]  /*a1c80*/  LDL.LU R71, [R1+0x28c0] ;  /* 0x0028c00001477983 */ /* 0x000ea20000300800 */
[----:B------:R-:W-:-:S02]  /*a1c90*/  LOP3.LUT R28, R28, 0xffff, RZ, 0xc0, !PT ;  /* 0x0000ffff1c1c7812 */ /* 0x000fc400078ec0ff */
[----:B------:R-:W-:Y:S02]  /*a1ca0*/  F2FP.SATFINITE.E4M3.F32.PACK_AB_MERGE_C R54, R55, R54, RZ ;  /* 0x000000363736723e */ /* 0x000fe400048070ff */
[----:B------:R-:W-:Y:S02]  /*a1cb0*/  SHF.R.U32.HI R37, RZ, 0x8, R33 ;  /* 0x00000008ff257819 */ /* 0x000fe40000011621 */
[----:B------:R-:W-:Y:S02]  /*a1cc0*/  PRMT R55, R33, 0x3340, R29 ;  /* 0x0000334021377816 */ /* 0x000fe4000000001d */
[----:B------:R-:W-:Y:S02]  /*a1cd0*/  SHF.R.U32.HI R33, RZ, 0x8, R30 ;  /* 0x00000008ff217819 */ /* 0x000fe4000001161e */
[--C-:B------:R-:W-:Y:S02]  /*a1ce0*/  PRMT R51, R30, 0x3340, R28.reuse ;  /* 0x000033401e337816 */ /* 0x100fe4000000001c */
[----:B------:R-:W-:-:S02]  /*a1cf0*/  SHF.R.U32.HI R30, RZ, 0x8, R28 ;  /* 0x00000008ff1e7819 */ /* 0x000fc4000001161c */
[----:B------:R-:W-:Y:S02]  /*a1d00*/  SHF.R.U32.HI R35, RZ, 0x8, R29 ;  /* 0x00000008ff237819 */ /* 0x000fe4000001161d */
        /* <DEDUP_REMOVED lines=8> */
[----:B------:R-:W-:Y:S02]  /*a1d90*/  LOP3.LUT R30, R47, 0xffff, RZ, 0xc0, !PT ;  /* 0x0000ffff2f1e7812 */ /* 0x000fe400078ec0ff */
[----:B------:R-:W-:Y:S02]  /*a1da0*/  LOP3.LUT R25, R7, 0xffff, RZ, 0xc0, !PT ;  /* 0x0000ffff07197812 */ /* 0x000fe400078ec0ff */
[----:B------:R-:W-:-:S02]  /*a1db0*/  PRMT R133, R32, 0x3340, R31 ;  /* 0x0000334020857816 */ /* 0x000fc4000000001f */
[----:B---3--:R-:W-:Y:S02]  /*a1dc0*/  LOP3.LUT R29, R45, 0xffff, RZ, 0xc0, !PT ;  /* 0x0000ffff2d1d7812 */ /* 0x008fe400078ec0ff */
[----:B------:R-:W-:Y:S01]  /*a1dd0*/  LOP3.LUT R31, R49, 0xffff, RZ, 0xc0, !PT ;  /* 0x0000ffff311f7812 */ /* 0x000fe200078ec0ff */
[----:B------:R-:W3:Y:S01]  /*a1de0*/  LDL.LU R45, [R1+0x27e0] ;  /* 0x0027e000012d7983 */ /* 0x000ee20000300800 */
[----:B----4-:R-:W-:Y:S02]  /*a1df0*/  LOP3.LUT R28, R43, 0xffff, RZ, 0xc0, !PT ;  /* 0x0000ffff2b1c7812 */ /* 0x010fe400078ec0ff */
[----:B------:R-:W-:Y:S01]  /*a1e00*/  LOP3.LUT R24, R24, 0xffff, RZ, 0xc0, !PT ;  /* 0x0000ffff18187812 */ /* 0x000fe200078ec0ff */
[----:B------:R-:W4:Y:S01]  /*a1e10*/  LDL.LU R43, [R1+0x27dc] ;  /* 0x0027dc00012b7983 */ /* 0x000f220000300800 */
[----:B------:R-:W-:Y:S02]  /*a1e20*/  LOP3.LUT R26, R26, 0xffff, RZ, 0xc0, !PT ;  /* 0x0000ffff1a1a7812 */ /* 0x000fe400078ec0ff */
[----:B------:R-:W-:Y:S01]  /*a1e30*/  SHF.R.U32.HI R34, RZ, 0x8, R30 ;  /* 0x00000008ff227819 */ /* 0x000fe2000001161e */
[----:B------:R-:W4:Y:S01]  /*a1e40*/  LDL.LU R7, [R1+0x2cac] ;  /* 0x002cac0001077983 */ /* 0x000f220000300800 */
[----:B------:R-:W-:-:S02]  /*a1e50*/  SHF.R.U32.HI R32, RZ, 0x8, R25 ;  /* 0x00000008ff207819 */ /* 0x000fc40000011619 */
[----:B------:R-:W-:Y:S02]  /*a1e60*/  SHF.R.U32.HI R35, RZ, 0x8, R31 ;  /* 0x00000008ff237819 */ /* 0x000fe4000001161f */
[----:B------:R-:W-:Y:S02]  /*a1e70*/  PRMT R50, R31, 0x3340, R27 ;  /* 0x000033401f327816 */ /* 0x000fe4000000001b */
[----:B------:R-:W-:Y:S02]  /*a1e80*/  PRMT R49, R30, 0x3340, R25 ;  /* 0x000033401e317816 */ /* 0x000fe40000000019 */
[----:B------:R-:W-:Y:S02]  /*a1e90*/  SHF.R.U32.HI R31, RZ, 0x8, R29 ;  /* 0x00000008ff1f7819 */ /* 0x000fe4000001161d */
[--C-:B------:R-:W-:Y:S02]  /*a1ea0*/  PRMT R48, R29, 0x3340, R24.reuse ;  /* 0x000033401d307816 */ /* 0x100fe40000000018 */
[----:B------:R-:W-:-:S02]  /*a1eb0*/  SHF.R.U32.HI R30, RZ, 0x8, R24 ;  /* 0x00000008ff1e7819 */ /* 0x000fc40000011618 */
[----:B------:R-:W-:Y:S02]  /*a1ec0*/  SHF.R.U32.HI R29, RZ, 0x8, R28 ;  /* 0x00000008ff1d7819 */ /* 0x000fe4000001161c */
[--C-:B------:R-:W-:Y:S02]  /*a1ed0*/  PRMT R47, R28, 0x3340, R26.reuse ;  /* 0x000033401c2f7816 */ /* 0x100fe4000000001a */
[----:B------:R-:W-:Y:S02]  /*a1ee0*/  LOP3.LUT R25, R34, 0xffff, RZ, 0xc0, !PT ;  /* 0x0000ffff22197812 */ /* 0x000fe400078ec0ff */
[----:B------:R-:W-:Y:S02]  /*a1ef0*/  LOP3.LUT R24, R32, 0xffff, RZ, 0xc0, !PT ;  /* 0x0000ffff20187812 */ /* 0x000fe400078ec0ff */
[----:B------:R-:W-:Y:S02]  /*a1f00*/  SHF.R.U32.HI R28, RZ, 0x8, R26 ;  /* 0x00000008ff1c7819 */ /* 0x000fe4000001161a */
[----:B------:R-:W-:-:S02]  /*a1f10*/  PRMT R125, R25, 0x3340, R24 ;  /* 0x00003340197d7816 */ /* 0x000fc40000000018 */
[----:B------:R-:W-:Y:S02]  /*a1f20*/  LOP3.LUT R29, R29, 0xffff, RZ, 0xc0, !PT ;  /* 0x0000ffff1d1d7812 */ /* 0x000fe400078ec0ff */
[----:B------:R-:W-:-:S04]  /*a1f30*/  LOP3.LUT R28, R28, 0xffff, RZ, 0xc0, !PT ;  /* 0x0000ffff1c1c7812 */ /* 0x000fc800078ec0ff */
[----:B------:R-:W-:Y:S02]  /*a1f40*/  PRMT R131, R29, 0x3340, R28 ;  /* 0x000033401d837816 */ /* 0x000fe4000000001c */
[----:B--2---:R-:W-:Y:S02]  /*a1f50*/  LOP3.LUT R25, R0, 0xffff, RZ, 0xc0, !PT ;  /* 0x0000ffff00197812 */ /* 0x004fe400078ec0ff */
[----:B------:R-:W2:Y:S01]  /*a1f60*/  LDL.LU R0, [R1+0x2ca8] ;  /* 0x002ca80001007983 */ /* 0x000ea20000300800 */
[----:B------:R-:W-:-:S03]  /*a1f70*/  LOP3.LUT R29, R73, 0xffff, RZ, 0xc0, !PT ;  /* 0x0000ffff491d7812 */ /* 0x000fc600078ec0ff */
[----:B------:R-:W2:Y:S01]  /*a1f80*/  LDL.LU R77, [R1+0x28d4] ;  /* 0x0028d400014d7983 */ /* 0x000ea20000300800 */
[----:B------:R-:W-:-:S03]  /*a1f90*/  LOP3.LUT R28, R71, 0xffff, RZ, 0xc0, !PT ;  /* 0x0000ffff471c7812 */ /* 0x000fc600078ec0ff */
[----:B------:R-:W2:Y:S04]  /*a1fa0*/  LDL.LU R75, [R1+0x28d0] ;  /* 0x0028d000014b7983 */ /* 0x000ea80000300800 */
[----:B------:R-:W2:Y:S04]  /*a1fb0*/  LDL.LU R73, [R1+0x27f8] ;  /* 0x0027f80001497983 */ /* 0x000ea80000300800 */
[----:B------:R-:W2:Y:S01]  /*a1fc0*/  LDL.LU R71, [R1+0x27ec] ;  /* 0x0027ec0001477983 */ /* 0x000ea20000300800 */
[----:B------:R-:W-:Y:S02]  /*a1fd0*/  SHF.R.U32.HI R33, RZ, 0x8, R27 ;  /* 0x00000008ff217819 */ /* 0x000fe4000001161b */
[----:B------:R-:W-:-:S02]  /*a1fe0*/  LOP3.LUT R27, R35, 0xffff, RZ, 0xc0, !PT ;  /* 0x0000ffff231b7812 */ /* 0x000fc400078ec0ff */
[----:B------:R-:W-:Y:S02]  /*a1ff0*/  LOP3.LUT R26, R33, 0xffff, RZ, 0xc0, !PT ;  /* 0x0000ffff211a7812 */ /* 0x000fe400078ec0ff */
[----:B------:R-:W-:Y:S02]  /*a2000*/  LOP3.LUT R31, R31, 0xffff, RZ, 0xc0, !PT ;  /* 0x0000ffff1f1f7812 */ /* 0x000fe400078ec0ff */
[----:B------:R-:W-:Y:S02]  /*a2010*/  LOP3.LUT R30, R30, 0xffff, RZ, 0xc0, !PT ;  /* 0x0000ffff1e1e7812 */ /* 0x000fe400078ec0ff */
[----:B------:R-:W-:Y:S02]  /*a2020*/  LOP3.LUT R24, R11, 0xffff, RZ, 0xc0, !PT ;  /* 0x0000ffff0b187812 */ /* 0x000fe400078ec0ff */
[----:B------:R-:W-:Y:S01]  /*a2030*/  PRMT R124, R27, 0x3340, R26 ;  /* 0x000033401b7c7816 */ /* 0x000fe2000000001a */
[----:B------:R-:W2:Y:S01]  /*a2040*/  LDL.LU R11, [R1+0x2ca4] ;  /* 0x002ca400010b7983 */ /* 0x000ea20000300800 */
[----:B------:R-:W-:-:S02]  /*a2050*/  LOP3.LUT R16, R16, 0xffff, RZ, 0xc0, !PT ;  /* 0x0000ffff10107812 */ /* 0x000fc400078ec0ff */
[----:B------:R-:W-:Y:S02]  /*a2060*/  PRMT R130, R31, 0x3340, R30 ;  /* 0x000033401f827816 */ /* 0x000fe4000000001e */
[----:B------:R-:W-:Y:S02]  /*a2070*/  LOP3.LUT R18, R18, 0xffff, RZ, 0xc0, !PT ;  /* 0x0000ffff12127812 */ /* 0x000fe400078ec0ff */
[----:B------:R-:W-:Y:S02]  /*a2080*/  SHF.R.U32.HI R33, RZ, 0x8, R28 ;  /* 0x00000008ff217819 */ /* 0x000fe4000001161c */
[--C-:B------:R-:W-:Y:S02]  /*a2090*/  SHF.R.U32.HI R31, RZ, 0x8, R24.reuse ;  /* 0x00000008ff1f7819 */ /* 0x100fe40000011618 */
[----:B------:R-:W-:Y:S02]  /*a20a0*/  PRMT R44, R28, 0x3340, R24 ;  /* 0x000033401c2c7816 */ /* 0x000fe40000000018 */
[----:B------:R-:W-:-:S02]  /*a20b0*/  SHF.R.U32.HI R28, RZ, 0x8, R16 ;  /* 0x00000008ff1c7819 */ /* 0x000fc40000011610 */
[----:B---3--:R-:W-:Y:S02]  /*a20c0*/  LOP3.LUT R27, R45, 0xffff, RZ, 0xc0, !PT ;  /* 0x0000ffff2d1b7812 */ /* 0x008fe400078ec0ff */
[----:B----4-:R-:W-:Y:S02]  /*a20d0*/  LOP3.LUT R26, R43, 0xffff, RZ, 0xc0, !PT ;  /* 0x0000ffff2b1a7812 */ /* 0x010fe400078ec0ff */
[----:B------:R-:W-:Y:S02]  /*a20e0*/  SHF.R.U32.HI R32, RZ, 0x8, R29 ;  /* 0x00000008ff207819 */ /* 0x000fe4000001161d */
[----:B------:R-:W-:Y:S02]  /*a20f0*/  PRMT R42, R26, 0x3340, R16 ;  /* 0x000033401a2a7816 */ /* 0x000fe40000000010 */
[----:B------:R-:W-:Y:S02]  /*a2100*/  SHF.R.U32.HI R30, RZ, 0x8, R25 ;  /* 0x00000008ff1e7819 */ /* 0x000fe40000011619 */
[----:B------:R-:W-:-:S02]  /*a2110*/  PRMT R43, R27, 0x3340, R18 ;  /* 0x000033401b2b7816 */ /* 0x000fc40000000012 */
[----:B------:R-:W-:Y:S02]  /*a2120*/  SHF.R.U32.HI R16, RZ, 0x8, R18 ;  /* 0x00000008ff107819 */ /* 0x000fe40000011612 */
[----:B------:R-:W-:Y:S02]  /*a2130*/  PRMT R45, R29, 0x3340, R25 ;  /* 0x000033401d2d7816 */ /* 0x000fe40000000019 */
[----:B------:R-:W-:Y:S02]  /*a2140*/  LOP3.LUT R24, R33, 0xffff, RZ, 0xc0, !PT ;  /* 0x0000ffff21187812 */ /* 0x000fe400078ec0ff */
[----:B------:R-:W-:Y:S02]  /*a2150*/  LOP3.LUT R18, R31, 0xffff, RZ, 0xc0, !PT ;  /* 0x0000ffff1f127812 */ /* 0x000fe400078ec0ff */
[----:B------:R-:W-:Y:S02]  /*a2160*/  SHF.R.U32.HI R25, RZ, 0x8, R27 ;  /* 0x00000008ff197819 */ /* 0x000fe4000001161b */
[----:B------:R-:W-:-:S02]  /*a2170*/  SHF.R.U32.HI R29, RZ, 0x8, R26 ;  /* 0x00000008ff1d7819 */ /* 0x000fc4000001161a */
[----:B------:R-:W-:Y:S02]  /*a2180*/  LOP3.LUT R27, R32, 0xffff, RZ, 0xc0, !PT ;  /* 0x0000ffff201b7812 */ /* 0x000fe400078ec0ff */
[----:B------:R-:W-:Y:S02]  /*a2190*/  LOP3.LUT R26, R30, 0xffff, RZ, 0xc0, !PT ;  /* 0x0000ffff1e1a7812 */ /* 0x000fe400078ec0ff */
[----:B------:R-:W-:Y:S02]  /*a21a0*/  PRMT R121, R24, 0x3340, R18 ;  /* 0x0000334018797816 */ /* 0x000fe40000000012 */
[----:B------:R-:W-:Y:S02]  /*a21b0*/  LOP3.LUT R25, R25, 0xffff, RZ, 0xc0, !PT ;  /* 0x0000ffff19197812 */ /* 0x000fe400078ec0ff */
[----:B------:R-:W-:Y:S02]  /*a21c0*/  LOP3.LUT R16, R16, 0xffff, RZ, 0xc0, !PT ;  /* 0x0000ffff10107812 */ /* 0x000fe400078ec0ff */
[----:B------:R-:W-:-:S02]  /*a21d0*/  PRMT R120, R27, 0x3340, R26 ;  /* 0x000033401b787816 */ /* 0x000fc4000000001a */
[----:B------:R-:W-:Y:S02]  /*a21e0*/  PRMT R122, R25, 0x3340, R16 ;  /* 0x00003340197a7816 */ /* 0x000fe40000000010 */
[----:B--2---:R-:W-:Y:S02]  /*a21f0*/  LOP3.LUT R18, R0, 0xffff, RZ, 0xc0, !PT ;  /* 0x0000ffff00127812 */ /* 0x004fe400078ec0ff */
[----:B------:R-:W2:Y:S01]  /*a2200*/  LDL.LU R0, [R1+0x2ca0] ;  /* 0x002ca00001007983 */ /* 0x000ea20000300800 */
[----:B------:R-:W-:-:S03]  /*a2210*/  LOP3.LUT R27, R77, 0xffff, RZ, 0xc0, !PT ;  /* 0x0000ffff4d1b7812 */ /* 0x000fc600078ec0ff */
[----:B------:R-:W3:Y:S01]  /*a2220*/  LDL.LU R77, [R1+0x28e4] ;  /* 0x0028e400014d7983 */ /* 0x000ee20000300800 */
[----:B------:R-:W-:-:S03]  /*a2230*/  LOP3.LUT R26, R75, 0xffff, RZ, 0xc0, !PT ;  /* 0x0000ffff4b1a7812 */ /* 0x000fc600078ec0ff */
[----:B------:R-:W4:Y:S01]  /*a2240*/  LDL.LU R75, [R1+0x28e0] ;  /* 0x0028e000014b7983 */ /* 0x000f220000300800 */
[----:B------:R-:W-:-:S03]  /*a2250*/  LOP3.LUT R25, R73, 0xffff, RZ, 0xc0, !PT ;  /* 0x0000ffff49197812 */ /* 0x000fc600078ec0ff */
[----:B------:R-:W4:Y:S01]  /*a2260*/  LDL.LU R73, [R1+0x2860] ;  /* 0x0028600001497983 */ /* 0x000f220000300800 */
[----:B------:R-:W-:-:S03]  /*a2270*/  LOP3.LUT R24, R71, 0xffff, RZ, 0xc0, !PT ;  /* 0x0000ffff47187812 */ /* 0x000fc600078ec0ff */
[----:B------:R-:W4:Y:S01]  /*a2280*/  LDL.LU R71, [R1+0x285c] ;  /* 0x00285c0001477983 */ /* 0x000f220000300800 */
[----:B------:R-:W-:Y:S02]  /*a2290*/  LOP3.LUT R17, R17, 0xffff, RZ, 0xc0, !PT ;  /* 0x0000ffff11117812 */ /* 0x000fe400078ec0ff */
[----:B------:R-:W-:Y:S02]  /*a22a0*/  LOP3.LUT R16, R7, 0xffff, RZ, 0xc0, !PT ;  /* 0x0000ffff07107812 */ /* 0x000fe400078ec0ff */
[----:B------:R-:W-:Y:S01]  /*a22b0*/  LOP3.LUT R29, R29, 0xffff, RZ, 0xc0, !PT ;  /* 0x0000ffff1d1d7812 */ /* 0x000fe200078ec0ff */
[----:B------:R-:W4:Y:S01]  /*a22c0*/  LDL.LU R7, [R1+0x2c9c] ;  /* 0x002c9c0001077983 */ /* 0x000f220000300800 */
[----:B------:R-:W-:Y:S02]  /*a22d0*/  LOP3.LUT R28, R28, 0xffff, RZ, 0xc0, !PT ;  /* 0x0000ffff1c1c7812 */ /* 0x000fe400078ec0ff */
[----:B------:R-:W-:Y:S02]  /*a22e0*/  LOP3.LUT R19, R19, 0xffff, RZ, 0xc0, !PT ;  /* 0x0000ffff13137812 */ /* 0x000fe400078ec0ff */
[----:B------:R-:W-:-:S02]  /*a22f0*/  PRMT R40, R27, 0x3340, R18 ;  /* 0x000033401b287816 */ /* 0x000fc40000000012 */
[--C-:B------:R-:W-:Y:S02]  /*a2300*/  PRMT R37, R24, 0x3340, R17.reuse ;  /* 0x0000334018257816 */ /* 0x100fe40000000011 */
[----:B------:R-:W-:Y:S02]  /*a2310*/  F2FP.SATFINITE.E4M3.F32.PACK_AB_MERGE_C R127, R127, R126, RZ ;  /* 0x0000007e7f7f723e */ /* 0x000fe400048070ff */
[----:B------:R-:W-:Y:S02]  /*a2320*/  SHF.R.U32.HI R18, RZ, 0x8, R18 ;  /* 0x00000008ff127819 */ /* 0x000fe40000011612 */
[--C-:B------:R-:W-:Y:S02]  /*a2330*/  PRMT R39, R26, 0x3340, R16.reuse ;  /* 0x000033401a277816 */ /* 0x100fe40000000010 */
[----:B------:R-:W-:Y:S02]  /*a2340*/  SHF.R.U32.HI R30, RZ, 0x8, R16 ;  /* 0x00000008ff1e7819 */ /* 0x000fe40000011610 */
[----:B------:R-:W-:-:S02]  /*a2350*/  SHF.R.U32.HI R17, RZ, 0x8, R17 ;  /* 0x00000008ff117819 */ /* 0x000fc40000011611 */
[----:B------:R-:W-:Y:S02]  /*a2360*/  PRMT R126, R29, 0x3340, R28 ;  /* 0x000033401d7e7816 */ /* 0x000fe4000000001c */
[----:B------:R-:W-:Y:S02]  /*a2370*/  SHF.R.U32.HI R31, RZ, 0x8, R26 ;  /* 0x00000008ff1f7819 */ /* 0x000fe4000001161a */
[----:B------:R-:W-:Y:S02]  /*a2380*/  SHF.R.U32.HI R16, RZ, 0x8, R25 ;  /* 0x00000008ff107819 */ /* 0x000fe40000011619 */
[--C-:B------:R-:W-:Y:S02]  /*a2390*/  SHF.R.U32.HI R28, RZ, 0x8, R19.reuse ;  /* 0x00000008ff1c7819 */ /* 0x100fe40000011613 */
[----:B------:R-:W-:Y:S02]  /*a23a0*/  SHF.R.U32.HI R26, RZ, 0x8, R24 ;  /* 0x00000008ff1a7819 */ /* 0x000fe40000011618 */
[----:B------:R-:W-:-:S02]  /*a23b0*/  PRMT R38, R25, 0x3340, R19 ;  /* 0x0000334019267816 */ /* 0x000fc40000000013 */
[----:B------:R-:W-:Y:S02]  /*a23c0*/  LOP3.LUT R25, R17, 0xffff, RZ, 0xc0, !PT ;  /* 0x0000ffff11197812 */ /* 0x000fe400078ec0ff */
[----:B------:R-:W-:Y:S02]  /*a23d0*/  LOP3.LUT R24, R18, 0xffff, RZ, 0xc0, !PT ;  /* 0x0000ffff12187812 */ /* 0x000fe400078ec0ff */
[----:B------:R-:W-:Y:S02]  /*a23e0*/  SHF.R.U32.HI R29, RZ, 0x8, R27 ;  /* 0x00000008ff1d7819 */ /* 0x000fe4000001161b */
[----:B------:R-:W-:Y:S02]  /*a23f0*/  LOP3.LUT R19, R16, 0xffff, RZ, 0xc0, !PT ;  /* 0x0000ffff10137812 */ /* 0x000fe400078ec0ff */
[----:B------:R-:W-:Y:S02]  /*a2400*/  LOP3.LUT R18, R31, 0xffff, RZ, 0xc0, !PT ;  /* 0x0000ffff1f127812 */ /* 0x000fe400078ec0ff */
[----:B------:R-:W-:-:S02]  /*a2410*/  LOP3.LUT R17, R30, 0xffff, RZ, 0xc0, !PT ;  /* 0x0000ffff1e117812 */ /* 0x000fc400078ec0ff */
[----:B------:R-:W-:Y:S02]  /*a2420*/  LOP3.LUT R16, R28, 0xffff, RZ, 0xc0, !PT ;  /* 0x0000ffff1c107812 */ /* 0x000fe400078ec0ff */
[----:B------:R-:W-:Y:S02]  /*a2430*/  LOP3.LUT R26, R26, 0xffff, RZ, 0xc0, !PT ;  /* 0x0000ffff1a1a7812 */ /* 0x000fe400078ec0ff */
[----:B------:R-:W-:Y:S02]  /*a2440*/  F2FP.SATFINITE.E4M3.F32.PACK_AB_MERGE_C R119, R119, R118, RZ ;  /* 0x000000767777723e */ /* 0x000fe400048070ff */
[----:B------:R-:W-:Y:S02]  /*a2450*/  LOP3.LUT R27, R29, 0xffff, RZ, 0xc0, !PT ;  /* 0x0000ffff1d1b7812 */ /* 0x000fe400078ec0ff */
[----:B------:R-:W-:Y:S02]  /*a2460*/  PRMT R117, R18, 0x3340, R17 ;  /* 0x0000334012757816 */ /* 0x000fe40000000011 */
[----:B------:R-:W-:-:S02]  /*a2470*/  PRMT R118, R19, 0x3340, R16 ;  /* 0x0000334013767816 */ /* 0x000fc40000000010 */
[----:B------:R-:W-:Y:S02]  /*a2480*/  LOP3.LUT R16, R11, 0xffff, RZ, 0xc0, !PT ;  /* 0x0000ffff0b107812 */ /* 0x000fe400078ec0ff */
[----:B------:R-:W-:Y:S02]  /*a2490*/  F2FP.SATFINITE.E4M3.F32.PACK_AB_MERGE_C R78, R79, R78, RZ ;  /* 0x0000004e4f4e723e */ /* 0x000fe400048070ff */
[----:B------:R-:W-:Y:S02]  /*a24a0*/  PRMT R123, R26, 0x3340, R25 ;  /* 0x000033401a7b7816 */ /* 0x000fe40000000019 */
[----:B------:R-:W-:Y:S02]  /*a24b0*/  PRMT R116, R27, 0x3340, R24 ;  /* 0x000033401b747816 */ /* 0x000fe40000000018 */
[----:B--2---:R-:W-:Y:S02]  /*a24c0*/  LOP3.LUT R17, R0, 0xffff, RZ, 0xc0, !PT ;  /* 0x0000ffff00117812 */ /* 0x004fe400078ec0ff */
[----:B------:R-:W2:Y:S01]  /*a24d0*/  LDL.LU R0, [R1+0x2c98] ;  /* 0x002c980001007983 */ /* 0x000ea20000300800 */
[----:B---3--:R-:W-:-:S03]  /*a24e0*/  LOP3.LUT R25, R77, 0xffff, RZ, 0xc0, !PT ;  /* 0x0000ffff4d197812 */ /* 0x008fc600078ec0ff */
[----:B------:R-:W3:Y:S01]  /*a24f0*/  LDL.LU R11, [R1+0x2c94] ;  /* 0x002c9400010b7983 */ /* 0x000ee20000300800 */
[----:B----4-:R-:W-:-:S03]  /*a2500*/  LOP3.LUT R24, R75, 0xffff, RZ, 0xc0, !PT ;  /* 0x0000ffff4b187812 */ /* 0x010fc600078ec0ff */
[----:B------:R-:W4:Y:S01]  /*a2510*/  LDL.LU R79, [R1+0x28f4] ;  /* 0x0028f400014f7983 */ /* 0x000f220000300800 */
[----:B------:R-:W-:-:S03]  /*a2520*/  LOP3.LUT R19, R73, 0xffff, RZ, 0xc0, !PT ;  /* 0x0000ffff49137812 */ /* 0x000fc600078ec0ff */
[----:B------:R-:W3:Y:S01]  /*a2530*/  LDL.LU R77, [R1+0x28f0] ;  /* 0x0028f000014d7983 */ /* 0x000ee20000300800 */
[----:B------:R-:W-:-:S03]  /*a2540*/  LOP3.LUT R18, R71, 0xffff, RZ, 0xc0, !PT ;  /* 0x0000ffff47127812 */ /* 0x000fc600078ec0ff */
[----:B------:R-:W3:Y:S04]  /*a2550*/  LDL.LU R75, [R1+0x28ec] ;  /* 0x0028ec00014b7983 */ /* 0x000ee80000300800 */
[----:B------:R-:W3:Y:S04]  /*a2560*/  LDL.LU R73, [R1+0x2878] ;  /* 0x0028780001497983 */ /* 0x000ee80000300800 */
[----:B------:R-:W3:Y:S01]  /*a2570*/  LDL.LU R71, [R1+0x438] ;  /* 0x0004380001477983 */ /* 0x000ee20000300800 */
[----:B------:R-:W-:Y:S02]  /*a2580*/  LOP3.LUT R21, R21, 0xffff, RZ, 0xc0, !PT ;  /* 0x0000ffff15157812 */ /* 0x000fe400078ec0ff */
[----:B------:R-:W-:-:S02]  /*a2590*/  LOP3.LUT R20, R20, 0xffff, RZ, 0xc0, !PT ;  /* 0x0000ffff14147812 */ /* 0x000fc400078ec0ff */
[--C-:B------:R-:W-:Y:S02]  /*a25a0*/  PRMT R35, R25, 0x3340, R17.reuse ;  /* 0x0000334019237816 */ /* 0x100fe40000000011 */
[----:B------:R-:W-:Y:S02]  /*a25b0*/  SHF.R.U32.HI R27, RZ, 0x8, R17 ;  /* 0x00000008ff1b7819 */ /* 0x000fe40000011611 */
[--C-:B------:R-:W-:Y:S02]  /*a25c0*/  PRMT R34, R24, 0x3340, R16.reuse ;  /* 0x0000334018227816 */ /* 0x100fe40000000010 */
[----:B------:R-:W-:Y:S02]  /*a25d0*/  SHF.R.U32.HI R26, RZ, 0x8, R16 ;  /* 0x00000008ff1a7819 */ /* 0x000fe40000011610 */
[----:B------:R-:W-:Y:S02]  /*a25e0*/  SHF.R.U32.HI R17, RZ, 0x8, R21 ;  /* 0x00000008ff117819 */ /* 0x000fe40000011615 */
[----:B------:R-:W-:-:S02]  /*a25f0*/  SHF.R.U32.HI R28, RZ, 0x8, R18 ;  /* 0x00000008ff1c7819 */ /* 0x000fc40000011612 */
[----:B------:R-:W-:Y:S02]  /*a2600*/  SHF.R.U32.HI R16, RZ, 0x8, R20 ;  /* 0x00000008ff107819 */ /* 0x000fe40000011614 */
[----:B------:R-:W-:Y:S02]  /*a2610*/  SHF.R.U32.HI R31, RZ, 0x8, R25 ;  /* 0x00000008ff1f7819 */ /* 0x000fe40000011619 */
[----:B------:R-:W-:Y:S02]  /*a2620*/  SHF.R.U32.HI R30, RZ, 0x8, R24 ;  /* 0x00000008ff1e7819 */ /* 0x000fe40000011618 */
[----:B------:R-:W-:Y:S02]  /*a2630*/  PRMT R32, R18, 0x3340, R20 ;  /* 0x0000334012207816 */ /* 0x000fe40000000014 */
[----:B------:R-:W-:Y:S02]  /*a2640*/  LOP3.LUT R18, R17, 0xffff, RZ, 0xc0, !PT ;  /* 0x0000ffff11127812 */ /* 0x000fe400078ec0ff */
[----:B------:R-:W-:-:S02]  /*a2650*/  SHF.R.U32.HI R29, RZ, 0x8, R19 ;  /* 0x00000008ff1d7819 */ /* 0x000fc40000011613 */
[----:B------:R-:W-:Y:S02]  /*a2660*/  LOP3.LUT R17, R28, 0xffff, RZ, 0xc0, !PT ;  /* 0x0000ffff1c117812 */ /* 0x000fe400078ec0ff */
[----:B------:R-:W-:Y:S02]  /*a2670*/  LOP3.LUT R16, R16, 0xffff, RZ, 0xc0, !PT ;  /* 0x0000ffff10107812 */ /* 0x000fe400078ec0ff */
[----:B------:R-:W-:Y:S02]  /*a2680*/  PRMT R33, R19, 0x3340, R21 ;  /* 0x0000334013217816 */ /* 0x000fe40000000015 */
[----:B------:R-:W-:Y:S02]  /*a2690*/  LOP3.LUT R25, R31, 0xffff, RZ, 0xc0, !PT ;  /* 0x0000ffff1f197812 */ /* 0x000fe400078ec0ff */
[----:B------:R-:W-:Y:S02]  /*a26a0*/  LOP3.LUT R24, R27, 0xffff, RZ, 0xc0, !PT ;  /* 0x0000ffff1b187812 */ /* 0x000fe400078ec0ff */
[----:B------:R-:W-:-:S02]  /*a26b0*/  LOP3.LUT R21, R30, 0xffff, RZ, 0xc0, !PT ;  /* 0x0000ffff1e157812 */ /* 0x000fc400078ec0ff */
[----:B------:R-:W-:Y:S02]  /*a26c0*/  LOP3.LUT R20, R26, 0xffff, RZ, 0xc0, !PT ;  /* 0x0000ffff1a147812 */ /* 0x000fe400078ec0ff */
[----:B------:R-:W-:Y:S02]  /*a26d0*/  LOP3.LUT R19, R29, 0xffff, RZ, 0xc0, !PT ;  /* 0x0000ffff1d137812 */ /* 0x000fe400078ec0ff */
[----:B------:R-:W-:Y:S02]  /*a26e0*/  PRMT R115, R17, 0x3340, R16 ;  /* 0x0000334011737816 */ /* 0x000fe40000000010 */
[----:B------:R-:W-:Y:S02]  /*a26f0*/  PRMT R112, R25, 0x3340, R24 ;  /* 0x0000334019707816 */ /* 0x000fe40000000018 */
[----:B------:R-:W-:Y:S02]  /*a2700*/  PRMT R113, R21, 0x3340, R20 ;  /* 0x0000334015717816 */ /* 0x000fe40000000014 */
[----:B------:R-:W-:-:S02]  /*a2710*/  PRMT R114, R19, 0x3340, R18 ;  /* 0x0000334013727816 */ /* 0x000fc40000000012 */
[----:B--2---:R-:W-:Y:S02]  /*a2720*/  LOP3.LUT R17, R0, 0xffff, RZ, 0xc0, !PT ;  /* 0x0000ffff00117812 */ /* 0x004fe400078ec0ff */
[----:B------:R-:W2:Y:S01]  /*a2730*/  LDL.LU R0, [R1+0x2c90] ;  /* 0x002c900001007983 */ /* 0x000ea20000300800 */
[----:B----4-:R-:W-:-:S03]  /*a2740*/  LOP3.LUT R24, R79, 0xffff, RZ, 0xc0, !PT ;  /* 0x0000ffff4f187812 */ /* 0x010fc600078ec0ff */
[----:B------:R-:W4:Y:S01]  /*a2750*/  LDL.LU R79, [R1+0x2904] ;  /* 0x00290400014f7983 */ /* 0x000f220000300800 */
[----:B---3--:R-:W-:-:S03]  /*a2760*/  LOP3.LUT R21, R77, 0xffff, RZ, 0xc0, !PT ;  /* 0x0000ffff4d157812 */ /* 0x008fc600078ec0ff */
[----:B------:R-:W3:Y:S01]  /*a2770*/  LDL.LU R77, [R1+0x2900] ;  /* 0x00290000014d7983 */ /* 0x000ee20000300800 */
[----:B------:R-:W-:-:S03]  /*a2780*/  LOP3.LUT R20, R75, 0xffff, RZ, 0xc0, !PT ;  /* 0x0000ffff4b147812 */ /* 0x000fc600078ec0ff */
[----:B------:R-:W2:Y:S01]  /*a2790*/  LDL.LU R75, [R1+0x288c] ;  /* 0x00288c00014b7983 */ /* 0x000ea20000300800 */
[----:B------:R-:W-:-:S03]  /*a27a0*/  LOP3.LUT R19, R73, 0xffff, RZ, 0xc0, !PT ;  /* 0x0000ffff49137812 */ /* 0x000fc600078ec0ff */
[----:B------:R-:W2:Y:S01]  /*a27b0*/  LDL.LU R73, [R1+0x2888] ;  /* 0x0028880001497983 */ /* 0x000ea20000300800 */
[----:B------:R-:W-:-:S03]  /*a27c0*/  LOP3.LUT R18, R71, 0xffff, RZ, 0xc0, !PT ;  /* 0x0000ffff47127812 */ /* 0x000fc600078ec0ff */
[----:B------:R-:W2:Y:S01]  /*a27d0*/  LDL.LU R71, [R1+0x440] ;  /* 0x0004400001477983 */ /* 0x000ea20000300800 */
[--C-:B------:R-:W-:Y:S02]  /*a27e0*/  PRMT R27, R24, 0x3340, R18.reuse ;  /* 0x00003340181b7816 */ /* 0x100fe40000000012 */
[----:B------:R-:W-:Y:S02]  /*a27f0*/  SHF.R.U32.HI R25, RZ, 0x8, R18 ;  /* 0x00000008ff197819 */ /* 0x000fe40000011612 */
[----:B------:R-:W-:Y:S02]  /*a2800*/  PRMT R18, R21, 0x3340, R17 ;  /* 0x0000334015127816 */ /* 0x000fe40000000011 */
[----:B------:R-:W-:Y:S02]  /*a2810*/  LOP3.LUT R16, R7, 0xffff, RZ, 0xc0, !PT ;  /* 0x0000ffff07107812 */ /* 0x000fe400078ec0ff */
[----:B------:R-:W2:Y:S01]  /*a2820*/  LDL.LU R7, [R1+0x2c8c] ;  /* 0x002c8c0001077983 */ /* 0x000ea20000300800 */
[----:B------:R-:W-:-:S02]  /*a2830*/  SHF.R.U32.HI R26, RZ, 0x8, R24 ;  /* 0x00000008ff1a7819 */ /* 0x000fc40000011618 */
[----:B------:R-:W-:Y:S01]  /*a2840*/  LOP3.LUT R22, R22, 0xffff, RZ, 0xc0, !PT ;  /* 0x0000ffff16167812 */ /* 0x000fe200078ec0ff */
[----:B------:R-:W-:Y:S01]  /*a2850*/  STL [R1+0x3ac], R27 ;  /* 0x0003ac1b01007387 */ /* 0x000fe20000100800 */
[----:B------:R-:W-:Y:S02]  /*a2860*/  SHF.R.U32.HI R24, RZ, 0x8, R21 ;  /* 0x00000008ff187819 */ /* 0x000fe40000011615 */
[----:B------:R-:W-:Y:S01]  /*a2870*/  SHF.R.U32.HI R21, RZ, 0x8, R20 ;  /* 0x00000008ff157819 */ /* 0x000fe20000011614 */
[----:B------:R0:W-:Y:S01]  /*a2880*/  STL [R1+0x384], R18 ;  /* 0x0003841201007387 */ /* 0x0001e20000100800 */
[----:B------:R-:W-:Y:S02]  /*a2890*/  SHF.R.U32.HI R17, RZ, 0x8, R17 ;  /* 0x00000008ff117819 */ /* 0x000fe40000011611 */
[--C-:B0-----:R-:W-:Y:S02]  /*a28a0*/  PRMT R18, R20, 0x3340, R16.reuse ;  /* 0x0000334014127816 */ /* 0x101fe40000000010 */
[----:B------:R-:W-:-:S02]  /*a28b0*/  SHF.R.U32.HI R20, RZ, 0x8, R16 ;  /* 0x00000008ff147819 */ /* 0x000fc40000011610 */
[----:B------:R-:W-:Y:S02]  /*a28c0*/  SHF.R.U32.HI R16, RZ, 0x8, R19 ;  /* 0x00000008ff107819 */ /* 0x000fe40000011613 */
[--C-:B------:R-:W-:Y:S01]  /*a28d0*/  PRMT R19, R19, 0x3340, R22.reuse ;  /* 0x0000334013137816 */ /* 0x100fe20000000016 */
[----:B------:R0:W-:Y:S01]  /*a28e0*/  STL [R1+0x380], R18 ;  /* 0x0003801201007387 */ /* 0x0001e20000100800 */
[----:B------:R-:W-:Y:S02]  /*a28f0*/  LOP3.LUT R24, R24, 0xffff, RZ, 0xc0, !PT ;  /* 0x0000ffff18187812 */ /* 0x000fe400078ec0ff */
[----:B------:R-:W-:Y:S01]  /*a2900*/  LOP3.LUT R21, R21, 0xffff, RZ, 0xc0, !PT ;  /* 0x0000ffff15157812 */ /* 0x000fe200078ec0ff */
[----:B------:R1:W-:Y:S01]  /*a2910*/  STL [R1+0x118], R19 ;  /* 0x0001181301007387 */ /* 0x0003e20000100800 */
[----:B------:R-:W-:Y:S02]  /*a2920*/  LOP3.LUT R20, R20, 0xffff, RZ, 0xc0, !PT ;  /* 0x0000ffff14147812 */ /* 0x000fe400078ec0ff */
[----:B0-----:R-:W-:-:S02]  /*a2930*/  SHF.R.U32.HI R18, RZ, 0x8, R22 ;  /* 0x00000008ff127819 */ /* 0x001fc40000011616 */
[----:B------:R-:W-:Y:S02]  /*a2940*/  LOP3.LUT R22, R17, 0xffff, RZ, 0xc0, !PT ;  /* 0x0000ffff11167812 */ /* 0x000fe400078ec0ff */
[----:B-1----:R-:W-:Y:S02]  /*a2950*/  LOP3.LUT R19, R16, 0xffff, RZ, 0xc0, !PT ;  /* 0x0000ffff10137812 */ /* 0x002fe400078ec0ff */
[----:B------:R-:W-:Y:S02]  /*a2960*/  LOP3.LUT R17, R26, 0xffff, RZ, 0xc0, !PT ;  /* 0x0000ffff1a117812 */ /* 0x000fe400078ec0ff */
[----:B------:R-:W-:Y:S02]  /*a2970*/  LOP3.LUT R16, R25, 0xffff, RZ, 0xc0, !PT ;  /* 0x0000ffff19107812 */ /* 0x000fe400078ec0ff */
[----:B------:R-:W-:Y:S02]  /*a2980*/  PRMT R22, R24, 0x3340, R22 ;  /* 0x0000334018167816 */ /* 0x000fe40000000016 */
[----:B------:R-:W-:-:S02]  /*a2990*/  PRMT R20, R21, 0x3340, R20 ;  /* 0x0000334015147816 */ /* 0x000fc40000000014 */
[----:B------:R-:W-:Y:S01]  /*a29a0*/  PRMT R16, R17, 0x3340, R16 ;  /* 0x0000334011107816 */ /* 0x000fe20000000010 */
[----:B------:R-:W-:Y:S01]  /*a29b0*/  STL [R1+0x74], R22 ;  /* 0x0000741601007387 */ /* 0x000fe20000100800 */
[----:B------:R-:W-:-:S03]  /*a29c0*/  LOP3.LUT R18, R18, 0xffff, RZ, 0xc0, !PT ;  /* 0x0000ffff12127812 */ /* 0x000fc600078ec0ff */
[----:B------:R-:W-:Y:S01]  /*a29d0*/  STL [R1+0x70], R20 ;  /* 0x0000701401007387 */ /* 0x000fe20000100800 */
[----:B------:R-:W-:-:S03]  /*a29e0*/  PRMT R248, R19, 0x3340, R18 ;  /* 0x0000334013f87816 */ /* 0x000fc60000000012 */
[----:B------:R0:W-:Y:S02]  /*a29f0*/  STL [R1+0x198], R16 ;  /* 0x0001981001007387 */ /* 0x0001e40000100800 */
[----:B0-----:R-:W-:Y:S02]  /*a2a00*/  LOP3.LUT R16, R11, 0xffff, RZ, 0xc0, !PT ;  /* 0x0000ffff0b107812 */ /* 0x001fe400078ec0ff */
[----:B------:R-:W2:Y:S01]  /*a2a10*/  LDL.LU R11, [R1+0x2c88] ;  /* 0x002c8800010b7983 */ /* 0x000ea20000300800 */
[----:B----4-:R-:W-:-:S03]  /*a2a20*/  LOP3.LUT R21, R79, 0xffff, RZ, 0xc0, !PT ;  /* 0x0000ffff4f157812 */ /* 0x010fc600078ec0ff */
[----:B------:R-:W4:Y:S01]  /*a2a30*/  LDL.LU R79, [R1+0x2914] ;  /* 0x00291400014f7983 */ /* 0x000f220000300800 */
[----:B---3--:R-:W-:-:S03]  /*a2a40*/  LOP3.LUT R20, R77, 0xffff, RZ, 0xc0, !PT ;  /* 0x0000ffff4d147812 */ /* 0x008fc600078ec0ff */
[----:B------:R-:W3:Y:S01]  /*a2a50*/  LDL.LU R77, [R1+0x2910] ;  /* 0x00291000014d7983 */ /* 0x000ee20000300800 */
[----:B--2---:R-:W-:-:S03]  /*a2a60*/  LOP3.LUT R19, R75, 0xffff, RZ, 0xc0, !PT ;  /* 0x0000ffff4b137812 */ /* 0x004fc600078ec0ff */
[----:B------:R-:W2:Y:S01]  /*a2a70*/  LDL.LU R75, [R1+0x290c] ;  /* 0x00290c00014b7983 */ /* 0x000ea20000300800 */
[----:B------:R-:W-:-:S03]  /*a2a80*/  LOP3.LUT R18, R73, 0xffff, RZ, 0xc0, !PT ;  /* 0x0000ffff49127812 */ /* 0x000fc600078ec0ff */
[----:B------:R-:W4:Y:S01]  /*a2a90*/  LDL.LU R73, [R1+0x2898] ;  /* 0x0028980001497983 */ /* 0x000f220000300800 */
[----:B------:R-:W-:-:S03]  /*a2aa0*/  LOP3.LUT R17, R71, 0xffff, RZ, 0xc0, !PT ;  /* 0x0000ffff47117812 */ /* 0x000fc600078ec0ff */
[----:B------:R-:W4:Y:S01]  /*a2ab0*/  LDL.LU R71, [R1+0x448] ;  /* 0x0004480001477983 */ /* 0x000f220000300800 */
[----:B------:R-:W-:Y:S02]  /*a2ac0*/  SHF.R.U32.HI R25, RZ, 0x8, R21 ;  /* 0x00000008ff197819 */ /* 0x000fe40000011615 */
[--C-:B------:R-:W-:Y:S02]  /*a2ad0*/  PRMT R21, R21, 0x3340, R17.reuse ;  /* 0x0000334015157816 */ /* 0x100fe40000000011 */
[----:B------:R-:W-:Y:S02]  /*a2ae0*/  SHF.R.U32.HI R26, RZ, 0x8, R17 ;  /* 0x00000008ff1a7819 */ /* 0x000fe40000011611 */
[----:B------:R-:W-:Y:S02]  /*a2af0*/  PRMT R17, R20, 0x3340, R16 ;  /* 0x0000334014117816 */ /* 0x000fe40000000010 */
[----:B------:R-:W-:Y:S01]  /*a2b00*/  LOP3.LUT R152, R152, 0xffff, RZ, 0xc0, !PT ;  /* 0x0000ffff98987812 */ /* 0x000fe200078ec0ff */
[----:B------:R-:W-:Y:S01]  /*a2b10*/  STL [R1+0x418], R21 ;  /* 0x0004181501007387 */ /* 0x000fe20000100800 */
[----:B------:R-:W-:-:S03]  /*a2b20*/  LOP3.LUT R23, R23, 0xffff, RZ, 0xc0, !PT ;  /* 0x0000ffff17177812 */ /* 0x000fc600078ec0ff */
[----:B------:R0:W-:Y:S01]  /*a2b30*/  STL [R1+0x424], R17 ;  /* 0x0004241101007387 */ /* 0x0001e20000100800 */
[----:B------:R-:W-:Y:S02]  /*a2b40*/  SHF.R.U32.HI R24, RZ, 0x8, R18 ;  /* 0x00000008ff187819 */ /* 0x000fe40000011612 */
[----:B------:R-:W-:Y:S02]  /*a2b50*/  SHF.R.U32.HI R22, RZ, 0x8, R20 ;  /* 0x00000008ff167819 */ /* 0x000fe40000011614 */
[----:B------:R-:W-:Y:S02]  /*a2b60*/  PRMT R18, R18, 0x3340, R23 ;  /* 0x0000334012127816 */ /* 0x000fe40000000017 */
[----:B0-----:R-:W-:Y:S02]  /*a2b70*/  PRMT R17, R19, 0x3340, R152 ;  /* 0x0000334013117816 */ /* 0x001fe40000000098 */
[----:B------:R-:W-:Y:S02]  /*a2b80*/  SHF.R.U32.HI R21, RZ, 0x8, R16 ;  /* 0x00000008ff157819 */ /* 0x000fe40000011610 */
[----:B------:R-:W-:Y:S01]  /*a2b90*/  SHF.R.U32.HI R16, RZ, 0x8, R19 ;  /* 0x00000008ff107819 */ /* 0x000fe20000011613 */
[----:B------:R0:W-:Y:S01]  /*a2ba0*/  STL [R1+0x420], R17 ;  /* 0x0004201101007387 */ /* 0x0001e20000100800 */
[----:B------:R-:W-:-:S02]  /*a2bb0*/  SHF.R.U32.HI R20, RZ, 0x8, R152 ;  /* 0x00000008ff147819 */ /* 0x000fc40000011698 */
[----:B------:R-:W-:Y:S01]  /*a2bc0*/  LOP3.LUT R22, R22, 0xffff, RZ, 0xc0, !PT ;  /* 0x0000ffff16167812 */ /* 0x000fe200078ec0ff */
[----:B------:R1:W-:Y:S01]  /*a2bd0*/  STL [R1+0x41c], R18 ;  /* 0x00041c1201007387 */ /* 0x0003e20000100800 */
[----:B------:R-:W-:Y:S02]  /*a2be0*/  LOP3.LUT R21, R21, 0xffff, RZ, 0xc0, !PT ;  /* 0x0000ffff15157812 */ /* 0x000fe400078ec0ff */
[----:B------:R-:W-:Y:S02]  /*a2bf0*/  LOP3.LUT R20, R20, 0xffff, RZ, 0xc0, !PT ;  /* 0x0000ffff14147812 */ /* 0x000fe400078ec0ff */
[----:B0-----:R-:W-:Y:S02]  /*a2c00*/  SHF.R.U32.HI R17, RZ, 0x8, R23 ;  /* 0x00000008ff117819 */ /* 0x001fe40000011617 */
[----:B------:R-:W-:Y:S02]  /*a2c10*/  LOP3.LUT R23, R16, 0xffff, RZ, 0xc0, !PT ;  /* 0x0000ffff10177812 */ /* 0x000fe400078ec0ff */
[----:B-1----:R-:W-:-:S02]  /*a2c20*/  LOP3.LUT R18, R24, 0xffff, RZ, 0xc0, !PT ;  /* 0x0000ffff18127812 */ /* 0x002fc400078ec0ff */
[----:B------:R-:W-:Y:S02]  /*a2c30*/  LOP3.LUT R17, R17, 0xffff, RZ, 0xc0, !PT ;  /* 0x0000ffff11117812 */ /* 0x000fe400078ec0ff */
[----:B------:R-:W-:Y:S02]  /*a2c40*/  LOP3.LUT R19, R25, 0xffff, RZ, 0xc0, !PT ;  /* 0x0000ffff19137812 */ /* 0x000fe400078ec0ff */
[----:B------:R-:W-:Y:S02]  /*a2c50*/  LOP3.LUT R16, R26, 0xffff, RZ, 0xc0, !PT ;  /* 0x0000ffff1a107812 */ /* 0x000fe400078ec0ff */
[----:B------:R-:W-:Y:S02]  /*a2c60*/  PRMT R21, R22, 0x3340, R21 ;  /* 0x0000334016157816 */ /* 0x000fe40000000015 */
[----:B------:R-:W-:Y:S02]  /*a2c70*/  PRMT R20, R23, 0x3340, R20 ;  /* 0x0000334017147816 */ /* 0x000fe40000000014 */
[----:B------:R-:W-:-:S02]  /*a2c80*/  PRMT R17, R18, 0x3340, R17 ;  /* 0x0000334012117816 */ /* 0x000fc40000000011 */
[----:B------:R-:W-:Y:S01]  /*a2c90*/  PRMT R16, R19, 0x3340, R16 ;  /* 0x0000334013107816 */ /* 0x000fe20000000010 */
[----:B------:R-:W-:Y:S04]  /*a2ca0*/  STL [R1+0x274], R21 ;  /* 0x0002741501007387 */ /* 0x000fe80000100800 */
[----:B------:R-:W-:Y:S04]  /*a2cb0*/  STL [R1+0x26c], R20 ;  /* 0x00026c1401007387 */ /* 0x000fe80000100800 */
[----:B------:R0:W-:Y:S04]  /*a2cc0*/  STL [R1+0x268], R17 ;  /* 0x0002681101007387 */ /* 0x0001e80000100800 */
[----:B------:R1:W-:Y:S01]  /*a2cd0*/  STL [R1+0x254], R16 ;  /* 0x0002541001007387 */ /* 0x0003e20000100800 */
[----:B0-----:R-:W-:-:S02]  /*a2ce0*/  LOP3.LUT R17, R7, 0xffff, RZ, 0xc0, !PT ;  /* 0x0000ffff07117812 */ /* 0x001fc400078ec0ff */
[----:B---3--:R-:W-:Y:S02]  /*a2cf0*/  LOP3.LUT R21, R77, 0xffff, RZ, 0xc0, !PT ;  /* 0x0000ffff4d157812 */ /* 0x008fe400078ec0ff */
[----:B------:R-:W3:Y:S01]  /*a2d00*/  LDL.LU R77, [R1+0x2924] ;  /* 0x00292400014d7983 */ /* 0x000ee20000300800 */
[----:B--2---:R-:W-:-:S03]  /*a2d10*/  LOP3.LUT R20, R75, 0xffff, RZ, 0xc0, !PT ;  /* 0x0000ffff4b147812 */ /* 0x004fc600078ec0ff */
[----:B------:R-:W2:Y:S01]  /*a2d20*/  LDL.LU R75, [R1+0x2920] ;  /* 0x00292000014b7983 */ /* 0x000ea20000300800 */
[----:B----4-:R-:W-:-:S03]  /*a2d30*/  LOP3.LUT R19, R73, 0xffff, RZ, 0xc0, !PT ;  /* 0x0000ffff49137812 */ /* 0x010fc600078ec0ff */
[----:B------:R-:W4:Y:S01]  /*a2d40*/  LDL.LU R73, [R1+0x28ac] ;  /* 0x0028ac0001497983 */ /* 0x000f220000300800 */
[----:B------:R-:W-:-:S03]  /*a2d50*/  LOP3.LUT R18, R71, 0xffff, RZ, 0xc0, !PT ;  /* 0x0000ffff47127812 */ /* 0x000fc600078ec0ff */
[----:B------:R-:W4:Y:S04]  /*a2d60*/  LDL.LU R71, [R1+0x28a8] ;  /* 0x0028a80001477983 */ /* 0x000f280000300800 */
[----:B------:R-:W4:Y:S01]  /*a2d70*/  LDL.LU R7, [R1+0x2c84] ;  /* 0x002c840001077983 */ /* 0x000f220000300800 */
[----:B------:R-:W-:Y:S02]  /*a2d80*/  LOP3.LUT R22, R79, 0xffff, RZ, 0xc0, !PT ;  /* 0x0000ffff4f167812 */ /* 0x000fe400078ec0ff */
[----:B------:R-:W-:Y:S02]  /*a2d90*/  SHF.R.U32.HI R25, RZ, 0x8, R21 ;  /* 0x00000008ff197819 */ /* 0x000fe40000011615 */
[----:B------:R-:W-:Y:S02]  /*a2da0*/  SHF.R.U32.HI R26, RZ, 0x8, R22 ;  /* 0x00000008ff1a7819 */ /* 0x000fe40000011616 */
[----:B------:R-:W-:-:S02]  /*a2db0*/  PRMT R22, R22, 0x3340, R18 ;  /* 0x0000334016167816 */ /* 0x000fc40000000012 */
[--C-:B------:R-:W-:Y:S02]  /*a2dc0*/  PRMT R21, R21, 0x3340, R17.reuse ;  /* 0x0000334015157816 */ /* 0x100fe40000000011 */
[----:B-1----:R-:W-:Y:S02]  /*a2dd0*/  LOP3.LUT R16, R0, 0xffff, RZ, 0xc0, !PT ;  /* 0x0000ffff00107812 */ /* 0x002fe400078ec0ff */
[----:B------:R-:W4:Y:S01]  /*a2de0*/  LDL.LU R0, [R1+0x2c80] ;  /* 0x002c800001007983 */ /* 0x000f220000300800 */
[----:B------:R-:W-:Y:S02]  /*a2df0*/  LOP3.LUT R153, R153, 0xffff, RZ, 0xc0, !PT ;  /* 0x0000ffff99997812 */ /* 0x000fe400078ec0ff */
[----:B------:R-:W-:Y:S01]  /*a2e00*/  SHF.R.U32.HI R24, RZ, 0x8, R17 ;  /* 0x00000008ff187819 */ /* 0x000fe20000011611 */
[----:B------:R0:W-:Y:S01]  /*a2e10*/  STL [R1+0x414], R22 ;  /* 0x0004141601007387 */ /* 0x0001e20000100800 */
[----:B------:R-:W-:-:S03]  /*a2e20*/  PRMT R17, R20, 0x3340, R16 ;  /* 0x0000334014117816 */ /* 0x000fc60000000010 */
[----:B------:R1:W-:Y:S01]  /*a2e30*/  STL [R1+0x410], R21 ;  /* 0x0004101501007387 */ /* 0x0003e20000100800 */
[----:B------:R-:W-:Y:S02]  /*a2e40*/  SHF.R.U32.HI R23, RZ, 0x8, R19 ;  /* 0x00000008ff177819 */ /* 0x000fe40000011613 */
[----:B------:R-:W-:Y:S02]  /*a2e50*/  SHF.R.U32.HI R18, RZ, 0x8, R18 ;  /* 0x00000008ff127819 */ /* 0x000fe40000011612 */
[----:B0-----:R-:W-:Y:S02]  /*a2e60*/  SHF.R.U32.HI R22, RZ, 0x8, R20 ;  /* 0x00000008ff167819 */ /* 0x001fe40000011614 */
[--C-:B------:R-:W-:Y:S02]  /*a2e70*/  SHF.R.U32.HI R20, RZ, 0x8, R153.reuse ;  /* 0x00000008ff147819 */ /* 0x100fe40000011699 */
[----:B-1----:R-:W-:Y:S02]  /*a2e80*/  SHF.R.U32.HI R21, RZ, 0x8, R16 ;  /* 0x00000008ff157819 */ /* 0x002fe40000011610 */
[----:B------:R-:W-:Y:S01]  /*a2e90*/  PRMT R16, R19, 0x3340, R153 ;  /* 0x0000334013107816 */ /* 0x000fe20000000099 */
        /* <DEDUP_REMOVED lines=14> */
[----:B------:R3:W-:Y:S04]  /*a2f80*/  STL [R1+0x244], R21 ;  /* 0x0002441501007387 */ /* 0x0007e80000100800 */
[----:B------:R2:W-:Y:S04]  /*a2f90*/  STL [R1+0x240], R20 ;  /* 0x0002401401007387 */ /* 0x0005e80000100800 */
[----:B------:R0:W-:Y:S04]  /*a2fa0*/  STL [R1+0x23c], R18 ;  /* 0x00023c1201007387 */ /* 0x0001e80000100800 */
[----:B------:R1:W-:Y:S01]  /*a2fb0*/  STL [R1+0x238], R16 ;  /* 0x0002381001007387 */ /* 0x0003e20000100800 */
[----:B---3--:R-:W-:-:S02]  /*a2fc0*/  LOP3.LUT R21, R77, 0xffff, RZ, 0xc0, !PT ;  /* 0x0000ffff4d157812 */ /* 0x008fc400078ec0ff */
[----:B--2---:R-:W-:Y:S02]  /*a2fd0*/  LOP3.LUT R20, R75, 0xffff, RZ, 0xc0, !PT ;  /* 0x0000ffff4b147812 */ /* 0x004fe400078ec0ff */
[----:B----4-:R-:W-:Y:S02]  /*a2fe0*/  LOP3.LUT R19, R73, 0xffff, RZ, 0xc0, !PT ;  /* 0x0000ffff49137812 */ /* 0x010fe400078ec0ff */
[----:B------:R-:W-:Y:S02]  /*a2ff0*/  LOP3.LUT R17, R7, 0xffff, RZ, 0xc0, !PT ;  /* 0x0000ffff07117812 */ /* 0x000fe400078ec0ff */
[----:B------:R-:W2:Y:S01]  /*a3000*/  LDL.LU R7, [R1+0x2c7c] ;  /* 0x002c7c0001077983 */ /* 0x000ea20000300800 */
[----:B0-----:R-:W-:-:S03]  /*a3010*/  LOP3.LUT R18, R71, 0xffff, RZ, 0xc0, !PT ;  /* 0x0000ffff47127812 */ /* 0x001fc600078ec0ff */
[----:B------:R-:W3:Y:S04]  /*a3020*/  LDL.LU R77, [R1+0x2934] ;  /* 0x00293400014d7983 */ /* 0x000ee80000300800 */
[----:B------:R-:W4:Y:S04]  /*a3030*/  LDL.LU R75, [R1+0x2930] ;  /* 0x00293000014b7983 */ /* 0x000f280000300800 */
[----:B------:R-:W4:Y:S04]  /*a3040*/  LDL.LU R73, [R1+0x28bc] ;  /* 0x0028bc0001497983 */ /* 0x000f280000300800 */
[----:B------:R-:W4:Y:S01]  /*a3050*/  LDL.LU R71, [R1+0x28b8] ;  /* 0x0028b80001477983 */ /* 0x000f220000300800 */
[----:B-1----:R-:W-:-:S02]  /*a3060*/  LOP3.LUT R16, R11, 0xffff, RZ, 0xc0, !PT ;  /* 0x0000ffff0b107812 */ /* 0x002fc400078ec0ff */
[----:B------:R-:W-:Y:S01]  /*a3070*/  SHF.R.U32.HI R25, RZ, 0x8, R21 ;  /* 0x00000008ff197819 */ /* 0x000fe20000011615 */
[----:B------:R-:W4:Y:S01]  /*a3080*/  LDL.LU R11, [R1+0x2c78] ;  /* 0x002c7800010b7983 */ /* 0x000f220000300800 */
[----:B------:R-:W-:Y:S02]  /*a3090*/  PRMT R21, R21, 0x3340, R17 ;  /* 0x0000334015157816 */ /* 0x000fe40000000011 */
[----:B------:R-:W-:Y:S02]  /*a30a0*/  SHF.R.U32.HI R24, RZ, 0x8, R20 ;  /* 0x00000008ff187819 */ /* 0x000fe40000011614 */
[----:B------:R-:W-:Y:S02]  /*a30b0*/  LOP3.LUT R155, R155, 0xffff, RZ, 0xc0, !PT ;  /* 0x0000ffff9b9b7812 */ /* 0x000fe400078ec0ff */
[----:B------:R-:W-:Y:S02]  /*a30c0*/  PRMT R20, R20, 0x3340, R16 ;  /* 0x0000334014147816 */ /* 0x000fe40000000010 */
[----:B------:R-:W-:Y:S01]  /*a30d0*/  LOP3.LUT R154, R154, 0xffff, RZ, 0xc0, !PT ;  /* 0x0000ffff9a9a7812 */ /* 0x000fe200078ec0ff */
[----:B------:R0:W-:Y:S01]  /*a30e0*/  STL [R1+0x3f0], R21 ;  /* 0x0003f01501007387 */ /* 0x0001e20000100800 */
[----:B------:R-:W-:-:S02]  /*a30f0*/  SHF.R.U32.HI R23, RZ, 0x8, R19 ;  /* 0x00000008ff177819 */ /* 0x000fc40000011613 */
[--C-:B------:R-:W-:Y:S01]  /*a3100*/  PRMT R19, R19, 0x3340, R155.reuse ;  /* 0x0000334013137816 */ /* 0x100fe2000000009b */
[----:B------:R1:W-:Y:S01]  /*a3110*/  STL [R1+0x3ec], R20 ;  /* 0x0003ec1401007387 */ /* 0x0003e20000100800 */
[----:B------:R-:W-:Y:S02]  /*a3120*/  SHF.R.U32.HI R22, RZ, 0x8, R155 ;  /* 0x00000008ff167819 */ /* 0x000fe4000001169b */
[----:B------:R-:W-:Y:S02]  /*a3130*/  SHF.R.U32.HI R17, RZ, 0x8, R17 ;  /* 0x00000008ff117819 */ /* 0x000fe40000011611 */
[----:B0-----:R-:W-:Y:S02]  /*a3140*/  SHF.R.U32.HI R21, RZ, 0x8, R18 ;  /* 0x00000008ff157819 */ /* 0x001fe40000011612 */
[--C-:B------:R-:W-:Y:S02]  /*a3150*/  PRMT R18, R18, 0x3340, R154.reuse ;  /* 0x0000334012127816 */ /* 0x100fe4000000009a */
[----:B-1----:R-:W-:Y:S01]  /*a3160*/  SHF.R.U32.HI R20, RZ, 0x8, R154 ;  /* 0x00000008ff147819 */ /* 0x002fe2000001169a */
[----:B------:R0:W-:Y:S01]  /*a3170*/  STL [R1+0x404], R19 ;  /* 0x0004041301007387 */ /* 0x0001e20000100800 */
[----:B------:R-:W-:-:S02]  /*a3180*/  SHF.R.U32.HI R16, RZ, 0x8, R16 ;  /* 0x00000008ff107819 */ /* 0x000fc40000011610 */
[----:B------:R-:W-:Y:S01]  /*a3190*/  LOP3.LUT R23, R23, 0xffff, RZ, 0xc0, !PT ;  /* 0x0000ffff17177812 */ /* 0x000fe200078ec0ff */
[----:B------:R1:W-:Y:S01]  /*a31a0*/  STL [R1+0x400], R18 ;  /* 0x0004001201007387 */ /* 0x0003e20000100800 */
[----:B------:R-:W-:Y:S02]  /*a31b0*/  LOP3.LUT R22, R22, 0xffff, RZ, 0xc0, !PT ;  /* 0x0000ffff16167812 */ /* 0x000fe400078ec0ff */
[----:B------:R-:W-:Y:S02]  /*a31c0*/  LOP3.LUT R21, R21, 0xffff, RZ, 0xc0, !PT ;  /* 0x0000ffff15157812 */ /* 0x000fe400078ec0ff */
[----:B------:R-:W-:Y:S02]  /*a31d0*/  LOP3.LUT R20, R20, 0xffff, RZ, 0xc0, !PT ;  /* 0x0000ffff14147812 */ /* 0x000fe400078ec0ff */
[----:B0-----:R-:W-:Y:S02]  /*a31e0*/  LOP3.LUT R19, R25, 0xffff, RZ, 0xc0, !PT ;  /* 0x0000ffff19137812 */ /* 0x001fe400078ec0ff */
[----:B------:R-:W-:-:S02]  /*a31f0*/  LOP3.LUT R16, R16, 0xffff, RZ, 0xc0, !PT ;  /* 0x0000ffff10107812 */ /* 0x000fc400078ec0ff */
[----:B-1----:R-:W-:Y:S02]  /*a3200*/  LOP3.LUT R18, R17, 0xffff, RZ, 0xc0, !PT ;  /* 0x0000ffff11127812 */ /* 0x002fe400078ec0ff */
[----:B------:R-:W-:Y:S02]  /*a3210*/  LOP3.LUT R17, R24, 0xffff, RZ, 0xc0, !PT ;  /* 0x0000ffff18117812 */ /* 0x000fe400078ec0ff */
        /* <DEDUP_REMOVED lines=14> */
[----:B------:R-:W-:-:S03]  /*a3300*/  LOP3.LUT R19, R73, 0xffff, RZ, 0xc0, !PT ;  /* 0x0000ffff49137812 */ /* 0x000fc600078ec0ff */
[----:B------:R-:W4:Y:S01]  /*a3310*/  LDL.LU R73, [R1+0x28cc] ;  /* 0x0028cc0001497983 */ /* 0x000f220000300800 */
[----:B0-----:R-:W-:-:S03]  /*a3320*/  LOP3.LUT R18, R71, 0xffff, RZ, 0xc0, !PT ;  /* 0x0000ffff47127812 */ /* 0x001fc600078ec0ff */
[----:B------:R-:W4:Y:S01]  /*a3330*/  LDL.LU R71, [R1+0x28c8] ;  /* 0x0028c80001477983 */ /* 0x000f220000300800 */
[----:B-1----:R-:W-:Y:S02]  /*a3340*/  LOP3.LUT R16, R0, 0xffff, RZ, 0xc0, !PT ;  /* 0x0000ffff00107812 */ /* 0x002fe400078ec0ff */
[----:B------:R-:W-:Y:S01]  /*a3350*/  LOP3.LUT R156, R156, 0xffff, RZ, 0xc0, !PT ;  /* 0x0000ffff9c9c7812 */ /* 0x000fe200078ec0ff */
[----:B------:R-:W4:Y:S01]  /*a3360*/  LDL.LU R0, [R1+0x2c70] ;  /* 0x002c700001007983 */ /* 0x000f220000300800 */
[----:B------:R-:W-:Y:S02]  /*a3370*/  SHF.R.U32.HI R25, RZ, 0x8, R21 ;  /* 0x00000008ff197819 */ /* 0x000fe40000011615 */
[----:B------:R-:W-:Y:S02]  /*a3380*/  PRMT R21, R21, 0x3340, R17 ;  /* 0x0000334015157816 */ /* 0x000fe40000000011 */
[----:B------:R-:W-:Y:S02]  /*a3390*/  SHF.R.U32.HI R26, RZ, 0x8, R20 ;  /* 0x00000008ff1a7819 */ /* 0x000fe40000011614 */
[----:B------:R-:W-:-:S02]  /*a33a0*/  PRMT R20, R20, 0x3340, R16 ;  /* 0x0000334014147816 */ /* 0x000fc40000000010 */
[----:B------:R-:W-:Y:S02]  /*a33b0*/  SHF.R.U32.HI R23, RZ, 0x8, R18 ;  /* 0x00000008ff177819 */ /* 0x000fe40000011612 */
[----:B------:R-:W-:Y:S01]  /*a33c0*/  PRMT R18, R18, 0x3340, R156 ;  /* 0x0000334012127816 */ /* 0x000fe2000000009c */
[----:B------:R-:W-:Y:S01]  /*a33d0*/  STL [R1+0x3d8], R21 ;  /* 0x0003d81501007387 */ /* 0x000fe20000100800 */
[----:B------:R-:W-:-:S03]  /*a33e0*/  LOP3.LUT R158, R158, 0xffff, RZ, 0xc0, !PT ;  /* 0x0000ffff9e9e7812 */ /* 0x000fc600078ec0ff */
[----:B------:R-:W-:Y:S01]  /*a33f0*/  STL [R1+0x3d4], R20 ;  /* 0x0003d41401007387 */ /* 0x000fe20000100800 */
[----:B------:R-:W-:-:S03]  /*a3400*/  SHF.R.U32.HI R22, RZ, 0x8, R156 ;  /* 0x00000008ff167819 */ /* 0x000fc6000001169c */
[----:B------:R0:W-:Y:S01]  /*a3410*/  STL [R1+0x3cc], R18 ;  /* 0x0003cc1201007387 */ /* 0x0001e20000100800 */
[----:B------:R-:W-:Y:S02]  /*a3420*/  SHF.R.U32.HI R17, RZ, 0x8, R17 ;  /* 0x00000008ff117819 */ /* 0x000fe40000011611 */
[----:B------:R-:W-:Y:S02]  /*a3430*/  SHF.R.U32.HI R24, RZ, 0x8, R16 ;  /* 0x00000008ff187819 */ /* 0x000fe40000011610 */
[----:B------:R-:W-:Y:S02]  /*a3440*/  SHF.R.U32.HI R16, RZ, 0x8, R19 ;  /* 0x00000008ff107819 */ /* 0x000fe40000011613 */
[--C-:B0-----:R-:W-:Y:S02]  /*a3450*/  PRMT R18, R19, 0x3340, R158.reuse ;  /* 0x0000334013127816 */ /* 0x101fe4000000009e */
[----:B------:R-:W-:Y:S02]  /*a3460*/  SHF.R.U32.HI R158, RZ, 0x8, R158 ;  /* 0x00000008ff9e7819 */ /* 0x000fe4000001169e */
[----:B------:R-:W-:Y:S01]  /*a3470*/  LOP3.LUT R23, R23, 0xffff, RZ, 0xc0, !PT ;  /* 0x0000ffff17177812 */ /* 0x000fe200078ec0ff */
[----:B------:R0:W-:Y:S01]  /*a3480*/  STL [R1+0x3d0], R18 ;  /* 0x0003d01201007387 */ /* 0x0001e20000100800 */
[----:B------:R-:W-:-:S02]  /*a3490*/  LOP3.LUT R22, R22, 0xffff, RZ, 0xc0, !PT ;  /* 0x0000ffff16167812 */ /* 0x000fc400078ec0ff */
[----:B------:R-:W-:Y:S02]  /*a34a0*/  LOP3.LUT R21, R25, 0xffff, RZ, 0xc0, !PT ;  /* 0x0000ffff19157812 */ /* 0x000fe400078ec0ff */
[----:B------:R-:W-:Y:S02]  /*a34b0*/  LOP3.LUT R20, R17, 0xffff, RZ, 0xc0, !PT ;  /* 0x0000ffff11147812 */ /* 0x000fe400078ec0ff */
[----:B------:R-:W-:Y:S02]  /*a34c0*/  LOP3.LUT R19, R16, 0xffff, RZ, 0xc0, !PT ;  /* 0x0000ffff10137812 */ /* 0x000fe400078ec0ff */
[----:B------:R-:W-:Y:S02]  /*a34d0*/  LOP3.LUT R17, R24, 0xffff, RZ, 0xc0, !PT ;  /* 0x0000ffff18117812 */ /* 0x000fe400078ec0ff */
[----:B0-----:R-:W-:Y:S02]  /*a34e0*/  LOP3.LUT R18, R26, 0xffff, RZ, 0xc0, !PT ;  /* 0x0000ffff1a127812 */ /* 0x001fe400078ec0ff */
[----:B------:R-:W-:-:S02]  /*a34f0*/  LOP3.LUT R16, R158, 0xffff, RZ, 0xc0, !PT ;  /* 0x0000ffff9e107812 */ /* 0x000fc400078ec0ff */
        /* <DEDUP_REMOVED lines=16> */
[----:B------:R-:W-:-:S03]  /*a3600*/  LOP3.LUT R18, R71, 0xffff, RZ, 0xc0, !PT ;  /* 0x0000ffff47127812 */ /* 0x000fc600078ec0ff */
[----:B------:R-:W4:Y:S01]  /*a3610*/  LDL.LU R71, [R1+0x28d8] ;  /* 0x0028d80001477983 */ /* 0x000f220000300800 */
[----:B0-----:R-:W-:Y:S02]  /*a3620*/  LOP3.LUT R16, R11, 0xffff, RZ, 0xc0, !PT ;  /* 0x0000ffff0b107812 */ /* 0x001fe400078ec0ff */
        /* <DEDUP_REMOVED lines=8> */
[----:B------:R0:W-:Y:S01]  /*a36b0*/  STL [R1+0x3b4], R21 ;  /* 0x0003b41501007387 */ /* 0x0001e20000100800 */
[----:B------:R-:W-:-:S03]  /*a36c0*/  LOP3.LUT R159, R159, 0xffff, RZ, 0xc0, !PT ;  /* 0x0000ffff9f9f7812 */ /* 0x000fc600078ec0ff */
[----:B------:R-:W-:Y:S01]  /*a36d0*/  STL [R1+0x3b0], R20 ;  /* 0x0003b01401007387 */ /* 0x000fe20000100800 */
[----:B------:R-:W-:-:S03]  /*a36e0*/  SHF.R.U32.HI R17, RZ, 0x8, R17 ;  /* 0x00000008ff117819 */ /* 0x000fc60000011611 */
[----:B------:R1:W-:Y:S01]  /*a36f0*/  STL [R1+0x3b8], R18 ;  /* 0x0003b81201007387 */ /* 0x0003e20000100800 */
[----:B------:R-:W-:Y:S02]  /*a3700*/  SHF.R.U32.HI R24, RZ, 0x8, R16 ;  /* 0x00000008ff187819 */ /* 0x000fe40000011610 */
[----:B0-----:R-:W-:Y:S02]  /*a3710*/  SHF.R.U32.HI R21, RZ, 0x8, R157 ;  /* 0x00000008ff157819 */ /* 0x001fe4000001169d */
[----:B------:R-:W-:Y:S02]  /*a3720*/  SHF.R.U32.HI R16, RZ, 0x8, R19 ;  /* 0x00000008ff107819 */ /* 0x000fe40000011613 */
[--C-:B-1----:R-:W-:Y:S02]  /*a3730*/  PRMT R18, R19, 0x3340, R159.reuse ;  /* 0x0000334013127816 */ /* 0x102fe4000000009f */
        /* <DEDUP_REMOVED lines=16> */
[----:B------:R-:W-:Y:S04]  /*a3840*/  STL [R1+0x1ac], R17 ;  /* 0x0001ac1101007387 */ /* 0x000fe80000100800 */
[----:B------:R0:W-:Y:S02]  /*a3850*/  STL [R1+0x1a8], R16 ;  /* 0x0001a81001007387 */ /* 0x0001e40000100800 */
[----:B0-----:R-:W-:-:S02]  /*a3860*/  LOP3.LUT R16, R0, 0xffff, RZ, 0xc0, !PT ;  /* 0x0000ffff00107812 */ /* 0x001fc400078ec0ff */
        /* <DEDUP_REMOVED lines=12> */
[--C-:B------:R-:W-:Y:S02]  /*a3930*/  PRMT R24, R21, 0x3340, R17.reuse ;  /* 0x0000334015187816 */ /* 0x100fe40000000011 */
[----:B------:R-:W-:-:S02]  /*a3940*/  SHF.R.U32.HI R22, RZ, 0x8, R17 ;  /* 0x00000008ff167819 */ /* 0x000fc40000011611 */
[----:B------:R-:W-:Y:S02]  /*a3950*/  LOP3.LUT R161, R161, 0xffff, RZ, 0xc0, !PT ;  /* 0x0000ffffa1a17812 */ /* 0x000fe400078ec0ff */
[----:B------:R-:W-:Y:S02]  /*a3960*/  PRMT R17, R20, 0x3340, R16 ;  /* 0x0000334014117816 */ /* 0x000fe40000000010 */
[----:B------:R-:W-:Y:S02]  /*a3970*/  SHF.R.U32.HI R23, RZ, 0x8, R21 ;  /* 0x00000008ff177819 */ /* 0x000fe40000011615 */
[----:B------:R-:W-:Y:S01]  /*a3980*/  SHF.R.U32.HI R21, RZ, 0x8, R20 ;  /* 0x00000008ff157819 */ /* 0x000fe20000011614 */
[----:B------:R0:W-:Y:S01]  /*a3990*/  STL [R1+0x394], R24 ;  /* 0x0003941801007387 */ /* 0x0001e20000100800 */
[----:B------:R-:W-:Y:S02]  /*a39a0*/  LOP3.LUT R160, R160, 0xffff, RZ, 0xc0, !PT ;  /* 0x0000ffffa0a07812 */ /* 0x000fe400078ec0ff */
[----:B------:R-:W-:Y:S01]  /*a39b0*/  SHF.R.U32.HI R20, RZ, 0x8, R16 ;  /* 0x00000008ff147819 */ /* 0x000fe20000011610 */
[----:B------:R1:W-:Y:S01]  /*a39c0*/  STL [R1+0x390], R17 ;  /* 0x0003901101007387 */ /* 0x0003e20000100800 */
[----:B------:R-:W-:-:S02]  /*a39d0*/  PRMT R16, R19, 0x3340, R161 ;  /* 0x0000334013107816 */ /* 0x000fc400000000a1 */
[----:B------:R-:W-:Y:S02]  /*a39e0*/  SHF.R.U32.HI R161, RZ, 0x8, R161 ;  /* 0x00000008ffa17819 */ /* 0x000fe400000116a1 */
[----:B0-----:R-:W-:Y:S01]  /*a39f0*/  SHF.R.U32.HI R24, RZ, 0x8, R19 ;  /* 0x00000008ff187819 */ /* 0x001fe20000011613 */
[----:B------:R0:W-:Y:S01]  /*a3a00*/  STL [R1+0x38c], R16 ;  /* 0x00038c1001007387 */ /* 0x0001e20000100800 */
[----:B-1----:R-:W-:Y:S02]  /*a3a10*/  SHF.R.U32.HI R17, RZ, 0x8, R18 ;  /* 0x00000008ff117819 */ /* 0x002fe40000011612 */
[----:B------:R-:W-:Y:S02]  /*a3a20*/  PRMT R18, R18, 0x3340, R160 ;  /* 0x0000334012127816 */ /* 0x000fe400000000a0 */
[----:B------:R-:W-:Y:S02]  /*a3a30*/  LOP3.LUT R23, R23, 0xffff, RZ, 0xc0, !PT ;  /* 0x0000ffff17177812 */ /* 0x000fe400078ec0ff */
[----:B------:R-:W-:-:S02]  /*a3a40*/  LOP3.LUT R22, R22, 0xffff, RZ, 0xc0, !PT ;  /* 0x0000ffff16167812 */ /* 0x000fc400078ec0ff */
[----:B0-----:R-:W-:Y:S01]  /*a3a50*/  SHF.R.U32.HI R16, RZ, 0x8, R160 ;  /* 0x00000008ff107819 */ /* 0x001fe200000116a0 */
        /* <DEDUP_REMOVED lines=15> */
[----:B--2---:R-:W-:-:S03]  /*a3b50*/  LOP3.LUT R17, R7, 0xffff, RZ, 0xc0, !PT ;  /* 0x0000ffff07117812 */ /* 0x004fc600078ec0ff */
[----:B------:R-:W2:Y:S01]  /*a3b60*/  LDL.LU R7, [R1+0x2c5c] ;  /* 0x002c5c0001077983 */ /* 0x000ea20000300800 */
[----:B----4-:R-:W-:-:S03]  /*a3b70*/  LOP3.LUT R22, R79, 0xffff, RZ, 0xc0, !PT ;  /* 0x0000ffff4f167812 */ /* 0x010fc600078ec0ff */
[----:B------:R-:W4:Y:S01]  /*a3b80*/  LDL.LU R79, [R1+0x2974] ;  /* 0x00297400014f7983 */ /* 0x000f220000300800 */
[----:B---3--:R-:W-:-:S03]  /*a3b90*/  LOP3.LUT R21, R77, 0xffff, RZ, 0xc0, !PT ;  /* 0x0000ffff4d157812 */ /* 0x008fc600078ec0ff */
[----:B------:R-:W3:Y:S01]  /*a3ba0*/  LDL.LU R77, [R1+0x2968] ;  /* 0x00296800014d7983 */ /* 0x000ee20000300800 */
[----:B0-----:R-:W-:-:S03]  /*a3bb0*/  LOP3.LUT R20, R75, 0xffff, RZ, 0xc0, !PT ;  /* 0x0000ffff4b147812 */ /* 0x001fc600078ec0ff */
[----:B------:R-:W2:Y:S01]  /*a3bc0*/  LDL.LU R75, [R1+0x28fc] ;  /* 0x0028fc00014b7983 */ /* 0x000ea20000300800 */
[----:B------:R-:W-:-:S03]  /*a3bd0*/  LOP3.LUT R19, R73, 0xffff, RZ, 0xc0, !PT ;  /* 0x0000ffff49137812 */ /* 0x000fc600078ec0ff */
[----:B------:R-:W2:Y:S01]  /*a3be0*/  LDL.LU R73, [R1+0x28f8] ;  /* 0x0028f80001497983 */ /* 0x000ea20000300800 */
[----:B-1----:R-:W-:-:S03]  /*a3bf0*/  LOP3.LUT R18, R71, 0xffff, RZ, 0xc0, !PT ;  /* 0x0000ffff47127812 */ /* 0x002fc600078ec0ff */
[----:B------:R-:W2:Y:S01]  /*a3c00*/  LDL.LU R71, [R1+0x480] ;  /* 0x0004800001477983 */ /* 0x000ea20000300800 */
[----:B------:R-:W-:Y:S02]  /*a3c10*/  SHF.R.U32.HI R25, RZ, 0x8, R22 ;  /* 0x00000008ff197819 */ /* 0x000fe40000011616 */
[--C-:B------:R-:W-:Y:S02]  /*a3c20*/  PRMT R22, R22, 0x3340, R18.reuse ;  /* 0x0000334016167816 */ /* 0x100fe40000000012 */
[----:B------:R-:W-:Y:S02]  /*a3c30*/  LOP3.LUT R16, R11, 0xffff, RZ, 0xc0, !PT ;  /* 0x0000ffff0b107812 */ /* 0x000fe400078ec0ff */
[----:B------:R-:W2:Y:S01]  /*a3c40*/  LDL.LU R11, [R1+0x2c58] ;  /* 0x002c5800010b7983 */ /* 0x000ea20000300800 */
[----:B------:R-:W-:Y:S02]  /*a3c50*/  SHF.R.U32.HI R24, RZ, 0x8, R18 ;  /* 0x00000008ff187819 */ /* 0x000fe40000011612 */
[----:B------:R-:W-:Y:S01]  /*a3c60*/  PRMT R18, R21, 0x3340, R17 ;  /* 0x0000334015127816 */ /* 0x000fe20000000011 */
[----:B------:R0:W-:Y:S01]  /*a3c70*/  STL [R1+0x36c], R22 ;  /* 0x00036c1601007387 */ /* 0x0001e20000100800 */
[----:B------:R-:W-:-:S02]  /*a3c80*/  LOP3.LUT R162, R162, 0xffff, RZ, 0xc0, !PT ;  /* 0x0000ffffa2a27812 */ /* 0x000fc400078ec0ff */
[----:B------:R-:W-:Y:S01]  /*a3c90*/  SHF.R.U32.HI R23, RZ, 0x8, R21 ;  /* 0x00000008ff177819 */ /* 0x000fe20000011615 */
[----:B------:R1:W-:Y:S01]  /*a3ca0*/  STL [R1+0x360], R18 ;  /* 0x0003601201007387 */ /* 0x0003e20000100800 */
[----:B0-----:R-:W-:Y:S02]  /*a3cb0*/  SHF.R.U32.HI R22, RZ, 0x8, R17 ;  /* 0x00000008ff167819 */ /* 0x001fe40000011611 */
[----:B------:R-:W-:Y:S02]  /*a3cc0*/  PRMT R17, R20, 0x3340, R16 ;  /* 0x0000334014117816 */ /* 0x000fe40000000010 */
[----:B------:R-:W-:Y:S02]  /*a3cd0*/  SHF.R.U32.HI R21, RZ, 0x8, R20 ;  /* 0x00000008ff157819 */ /* 0x000fe40000011614 */
[----:B------:R-:W-:Y:S01]  /*a3ce0*/  SHF.R.U32.HI R20, RZ, 0x8, R16 ;  /* 0x00000008ff147819 */ /* 0x000fe20000011610 */
[----:B------:R0:W-:Y:S01]  /*a3cf0*/  STL [R1+0x35c], R17 ;  /* 0x00035c1101007387 */ /* 0x0001e20000100800 */
[----:B------:R-:W-:-:S02]  /*a3d00*/  SHF.R.U32.HI R16, RZ, 0x8, R19 ;  /* 0x00000008ff107819 */ /* 0x000fc40000011613 */
[--C-:B-1----:R-:W-:Y:S02]  /*a3d10*/  SHF.R.U32.HI R18, RZ, 0x8, R162.reuse ;  /* 0x00000008ff127819 */ /* 0x102fe400000116a2 */
[----:B------:R-:W-:Y:S02]  /*a3d20*/  LOP3.LUT R23, R23, 0xffff, RZ, 0xc0, !PT ;  /* 0x0000ffff17177812 */ /* 0x000fe400078ec0ff */
[----:B------:R-:W-:Y:S02]  /*a3d30*/  LOP3.LUT R22, R22, 0xffff, RZ, 0xc0, !PT ;  /* 0x0000ffff16167812 */ /* 0x000fe400078ec0ff */
[----:B0-----:R-:W-:Y:S02]  /*a3d40*/  PRMT R17, R19, 0x3340, R162 ;  /* 0x0000334013117816 */ /* 0x001fe400000000a2 */
[----:B------:R-:W-:Y:S02]  /*a3d50*/  LOP3.LUT R21, R21, 0xffff, RZ, 0xc0, !PT ;  /* 0x0000ffff15157812 */ /* 0x000fe400078ec0ff */
[----:B------:R-:W-:Y:S01]  /*a3d60*/  LOP3.LUT R20, R20, 0xffff, RZ, 0xc0, !PT ;  /* 0x0000ffff14147812 */ /* 0x000fe200078ec0ff */
[----:B------:R0:W-:Y:S01]  /*a3d70*/  STL [R1+0x358], R17 ;  /* 0x0003581101007387 */ /* 0x0001e20000100800 */
[----:B------:R-:W-:-:S02]  /*a3d80*/  LOP3.LUT R19, R16, 0xffff, RZ, 0xc0, !PT ;  /* 0x0000ffff10137812 */ /* 0x000fc400078ec0ff */
[----:B------:R-:W-:Y:S02]  /*a3d90*/  LOP3.LUT R18, R18, 0xffff, RZ, 0xc0, !PT ;  /* 0x0000ffff12127812 */ /* 0x000fe400078ec0ff */
[----:B------:R-:W-:Y:S02]  /*a3da0*/  LOP3.LUT R16, R24, 0xffff, RZ, 0xc0, !PT ;  /* 0x0000ffff18107812 */ /* 0x000fe400078ec0ff */
[----:B------:R-:W-:Y:S02]  /*a3db0*/  PRMT R22, R23, 0x3340, R22 ;  /* 0x0000334017167816 */ /* 0x000fe40000000016 */
[----:B0-----:R-:W-:Y:S02]  /*a3dc0*/  LOP3.LUT R17, R25, 0xffff, RZ, 0xc0, !PT ;  /* 0x0000ffff19117812 */ /* 0x001fe400078ec0ff */
[----:B------:R-:W-:Y:S02]  /*a3dd0*/  PRMT R20, R21, 0x3340, R20 ;  /* 0x0000334015147816 */ /* 0x000fe40000000014 */
[----:B------:R-:W-:-:S02]  /*a3de0*/  PRMT R18, R19, 0x3340, R18 ;  /* 0x0000334013127816 */ /* 0x000fc40000000012 */
[----:B------:R-:W-:Y:S01]  /*a3df0*/  PRMT R16, R17, 0x3340, R16 ;  /* 0x0000334011107816 */ /* 0x000fe20000000010 */
[----:B------:R-:W-:Y:S04]  /*a3e00*/  STL [R1+0x164], R22 ;  /* 0x0001641601007387 */ /* 0x000fe80000100800 */
[----:B------:R-:W-:Y:S04]  /*a3e10*/  STL [R1+0x160], R20 ;  /* 0x0001601401007387 */ /* 0x000fe80000100800 */
[----:B------:R-:W-:Y:S04]  /*a3e20*/  STL [R1+0x15c], R18 ;  /* 0x00015c1201007387 */ /* 0x000fe80000100800 */
[----:B------:R0:W-:Y:S02]  /*a3e30*/  STL [R1+0x158], R16 ;  /* 0x0001581001007387 */ /* 0x0001e40000100800 */
[----:B0-----:R-:W-:-:S02]  /*a3e40*/  LOP3.LUT R16, R0, 0xffff, RZ, 0xc0, !PT ;  /* 0x0000ffff00107812 */ /* 0x001fc400078ec0ff */
        /* <DEDUP_REMOVED lines=16> */
[----:B------:R0:W-:Y:S01]  /*a3f50*/  STL [R1+0x338], R21 ;  /* 0x0003381501007387 */ /* 0x0001e20000100800 */
[----:B------:R-:W-:-:S03]  /*a3f60*/  LOP3.LUT R163, R163, 0xffff, RZ, 0xc0, !PT ;  /* 0x0000ffffa3a37812 */ /* 0x000fc600078ec0ff */
[----:B------:R1:W-:Y:S01]  /*a3f70*/  STL [R1+0x34c], R17 ;  /* 0x00034c1101007387 */ /* 0x0003e20000100800 */
[----:B------:R-:W-:Y:S02]  /*a3f80*/  SHF.R.U32.HI R22, RZ, 0x8, R20 ;  /* 0x00000008ff167819 */ /* 0x000fe40000011614 */
[----:B------:R-:W-:Y:S02]  /*a3f90*/  SHF.R.U32.HI R23, RZ, 0x8, R19 ;  /* 0x00000008ff177819 */ /* 0x000fe40000011613 */
[----:B0-----:R-:W-:Y:S02]  /*a3fa0*/  SHF.R.U32.HI R21, RZ, 0x8, R16 ;  /* 0x00000008ff157819 */ /* 0x001fe40000011610 */
[----:B-1----:R-:W-:Y:S02]  /*a3fb0*/  PRMT R17, R19, 0x3340, R164 ;  /* 0x0000334013117816 */ /* 0x002fe400000000a4 */
[----:B------:R-:W-:Y:S02]  /*a3fc0*/  SHF.R.U32.HI R16, RZ, 0x8, R18 ;  /* 0x00000008ff107819 */ /* 0x000fe40000011612 */
[----:B------:R-:W-:Y:S01]  /*a3fd0*/  PRMT R18, R18, 0x3340, R163 ;  /* 0x0000334012127816 */ /* 0x000fe200000000a3 */
        /* <DEDUP_REMOVED lines=125> */
[--C-:B------:R-:W-:Y:S02]  /*a47b0*/  PRMT R22, R21, 0x3340, R17.reuse ;  /* 0x0000334015167816 */ /* 0x100fe40000000011 */
[----:B------:R-:W-:Y:S02]  /*a47c0*/  SHF.R.U32.HI R25, RZ, 0x8, R17 ;  /* 0x00000008ff197819 */ /* 0x000fe40000011611 */
[----:B------:R-:W-:Y:S02]  /*a47d0*/  LOP3.LUT R170, R170, 0xffff, RZ, 0xc0, !PT ;  /* 0x0000ffffaaaa7812 */ /* 0x000fe400078ec0ff */
[----:B------:R-:W-:-:S02]  /*a47e0*/  PRMT R17, R20, 0x3340, R16 ;  /* 0x0000334014117816 */ /* 0x000fc40000000010 */
[----:B------:R-:W-:Y:S02]  /*a47f0*/  SHF.R.U32.HI R24, RZ, 0x8, R16 ;  /* 0x00000008ff187819 */ /* 0x000fe40000011610 */
[----:B------:R-:W-:Y:S01]  /*a4800*/  PRMT R16, R18, 0x3340, R168 ;  /* 0x0000334012107816 */ /* 0x000fe200000000a8 */
[----:B------:R0:W-:Y:S01]  /*a4810*/  STL [R1+0x2f0], R22 ;  /* 0x0002f01601007387 */ /* 0x0001e20000100800 */
[----:B------:R-:W-:Y:S02]  /*a4820*/  SHF.R.U32.HI R23, RZ, 0x8, R18 ;  /* 0x00000008ff177819 */ /* 0x000fe40000011612 */
[----:B------:R-:W-:Y:S01]  /*a4830*/  PRMT R18, R19, 0x3340, R170 ;  /* 0x0000334013127816 */ /* 0x000fe200000000aa */
[----:B------:R1:W-:Y:S01]  /*a4840*/  STL [R1+0x2ec], R17 ;  /* 0x0002ec1101007387 */ /* 0x0003e20000100800 */
[----:B------:R-:W-:Y:S02]  /*a4850*/  SHF.R.U32.HI R26, RZ, 0x8, R21 ;  /* 0x00000008ff1a7819 */ /* 0x000fe40000011615 */
[----:B------:R-:W-:Y:S01]  /*a4860*/  SHF.R.U32.HI R21, RZ, 0x8, R20 ;  /* 0x00000008ff157819 */ /* 0x000fe20000011614 */
[----:B------:R1:W-:Y:S01]  /*a4870*/  STL [R1+0x2e4], R16 ;  /* 0x0002e41001007387 */ /* 0x0003e20000100800 */
[----:B0-----:R-:W-:-:S02]  /*a4880*/  SHF.R.U32.HI R22, RZ, 0x8, R168 ;  /* 0x00000008ff167819 */ /* 0x001fc400000116a8 */
[----:B------:R-:W-:Y:S02]  /*a4890*/  LOP3.LUT R23, R23, 0xffff, RZ, 0xc0, !PT ;  /* 0x0000ffff17177812 */ /* 0x000fe400078ec0ff */
[----:B-1----:R-:W-:Y:S01]  /*a48a0*/  SHF.R.U32.HI R17, RZ, 0x8, R19 ;  /* 0x00000008ff117819 */ /* 0x002fe20000011613 */
[----:B------:R0:W-:Y:S01]  /*a48b0*/  STL [R1+0x2e8], R18 ;  /* 0x0002e81201007387 */ /* 0x0001e20000100800 */
[----:B------:R-:W-:Y:S02]  /*a48c0*/  LOP3.LUT R22, R22, 0xffff, RZ, 0xc0, !PT ;  /* 0x0000ffff16167812 */ /* 0x000fe400078ec0ff */
[----:B------:R-:W-:Y:S02]  /*a48d0*/  SHF.R.U32.HI R16, RZ, 0x8, R170 ;  /* 0x00000008ff107819 */ /* 0x000fe400000116aa */
[----:B------:R-:W-:Y:S02]  /*a48e0*/  LOP3.LUT R20, R26, 0xffff, RZ, 0xc0, !PT ;  /* 0x0000ffff1a147812 */ /* 0x000fe400078ec0ff */
[----:B------:R-:W-:-:S02]  /*a48f0*/  LOP3.LUT R19, R25, 0xffff, RZ, 0xc0, !PT ;  /* 0x0000ffff19137812 */ /* 0x000fc400078ec0ff */
[----:B------:R-:W-:Y:S02]  /*a4900*/  LOP3.LUT R21, R21, 0xffff, RZ, 0xc0, !PT ;  /* 0x0000ffff15157812 */ /* 0x000fe400078ec0ff */
[----:B0-----:R-:W-:Y:S02]  /*a4910*/  LOP3.LUT R18, R24, 0xffff, RZ, 0xc0, !PT ;  /* 0x0000ffff18127812 */ /* 0x001fe400078ec0ff */
[----:B------:R-:W-:Y:S02]  /*a4920*/  LOP3.LUT R17, R17, 0xffff, RZ, 0xc0, !PT ;  /* 0x0000ffff11117812 */ /* 0x000fe400078ec0ff */
[----:B------:R-:W-:Y:S02]  /*a4930*/  LOP3.LUT R16, R16, 0xffff, RZ, 0xc0, !PT ;  /* 0x0000ffff10107812 */ /* 0x000fe400078ec0ff */
[----:B------:R-:W-:Y:S02]  /*a4940*/  PRMT R22, R23, 0x3340, R22 ;  /* 0x0000334017167816 */ /* 0x000fe40000000016 */
[----:B------:R-:W-:-:S02]  /*a4950*/  PRMT R19, R20, 0x3340, R19 ;  /* 0x0000334014137816 */ /* 0x000fc40000000013 */
        /* <DEDUP_REMOVED lines=12> */
[----:B0-----:R-:W-:-:S03]  /*a4a20*/  LOP3.LUT R19, R73, 0xffff, RZ, 0xc0, !PT ;  /* 0x0000ffff49137812 */ /* 0x001fc600078ec0ff */
[----:B------:R-:W4:Y:S01]  /*a4a30*/  LDL.LU R73, [R1+0x2954] ;  /* 0x0029540001497983 */ /* 0x000f220000300800 */
[----:B-1----:R-:W-:-:S03]  /*a4a40*/  LOP3.LUT R18, R71, 0xffff, RZ, 0xc0, !PT ;  /* 0x0000ffff47127812 */ /* 0x002fc600078ec0ff */
[----:B------:R-:W4:Y:S01]  /*a4a50*/  LDL.LU R71, [R1+0x2950] ;  /* 0x0029500001477983 */ /* 0x000f220000300800 */
[----:B------:R-:W-:Y:S02]  /*a4a60*/  LOP3.LUT R16, R0, 0xffff, RZ, 0xc0, !PT ;  /* 0x0000ffff00107812 */ /* 0x000fe400078ec0ff */
        /* <DEDUP_REMOVED lines=48> */
[----:B------:R-:W-:Y:S02]  /*a4d70*/  SHF.R.U32.HI R22, RZ, 0x8, R21 ;  /* 0x00000008ff167819 */ /* 0x000fe40000011615 */
[----:B------:R-:W-:-:S02]  /*a4d80*/  PRMT R24, R21, 0x3340, R17 ;  /* 0x0000334015187816 */ /* 0x000fc40000000011 */
[----:B------:R-:W-:Y:S02]  /*a4d90*/  SHF.R.U32.HI R21, RZ, 0x8, R17 ;  /* 0x00000008ff157819 */ /* 0x000fe40000011611 */
[----:B------:R-:W-:Y:S02]  /*a4da0*/  LOP3.LUT R173, R173, 0xffff, RZ, 0xc0, !PT ;  /* 0x0000ffffadad7812 */ /* 0x000fe400078ec0ff */
[----:B------:R-:W-:Y:S02]  /*a4db0*/  PRMT R17, R20, 0x3340, R16 ;  /* 0x0000334014117816 */ /* 0x000fe40000000010 */
        /* <DEDUP_REMOVED lines=43> */
[----:B------:R-:W-:Y:S02]  /*a5070*/  SHF.R.U32.HI R24, RZ, 0x8, R18 ;  /* 0x00000008ff187819 */ /* 0x000fe40000011612 */
[----:B------:R-:W-:Y:S02]  /*a5080*/  PRMT R18, R21, 0x3340, R17 ;  /* 0x0000334015127816 */ /* 0x000fe40000000011 */
[----:B------:R-:W-:Y:S02]  /*a5090*/  LOP3.LUT R16, R0, 0xffff, RZ, 0xc0, !PT ;  /* 0x0000ffff00107812 */ /* 0x000fe400078ec0ff */
[----:B------:R-:W2:Y:S01]  /*a50a0*/  LDL.LU R0, [R1+0x2c24] ;  /* 0x002c240001007983 */ /* 0x000ea20000300800 */
[----:B------:R-:W-:-:S03]  /*a50b0*/  LOP3.LUT R174, R174, 0xffff, RZ, 0xc0, !PT ;  /* 0x0000ffffaeae7812 */ /* 0x000fc600078ec0ff */
[----:B------:R0:W-:Y:S01]  /*a50c0*/  STL [R1+0x2c0], R22 ;  /* 0x0002c01601007387 */ /* 0x0001e20000100800 */
[----:B------:R-:W-:-:S03]  /*a50d0*/  SHF.R.U32.HI R23, RZ, 0x8, R21 ;  /* 0x00000008ff177819 */ /* 0x000fc60000011615 */
[----:B------:R1:W-:Y:S01]  /*a50e0*/  STL [R1+0x2bc], R18 ;  /* 0x0002bc1201007387 */ /* 0x0003e20000100800 */
[----:B------:R-:W-:Y:S02]  /*a50f0*/  SHF.R.U32.HI R21, RZ, 0x8, R19 ;  /* 0x00000008ff157819 */ /* 0x000fe40000011613 */
[----:B------:R-:W-:Y:S02]  /*a5100*/  PRMT R19, R19, 0x3340, R174 ;  /* 0x0000334013137816 */ /* 0x000fe400000000ae */
[----:B0-----:R-:W-:Y:S02]  /*a5110*/  SHF.R.U32.HI R22, RZ, 0x8, R17 ;  /* 0x00000008ff167819 */ /* 0x001fe40000011611 */
[----:B-1----:R-:W-:Y:S02]  /*a5120*/  PRMT R18, R20, 0x3340, R16 ;  /* 0x0000334014127816 */ /* 0x002fe40000000010 */
[----:B------:R-:W-:Y:S02]  /*a5130*/  SHF.R.U32.HI R17, RZ, 0x8, R20 ;  /* 0x00000008ff117819 */ /* 0x000fe40000011614 */
[----:B------:R-:W-:Y:S01]  /*a5140*/  SHF.R.U32.HI R16, RZ, 0x8, R16 ;  /* 0x00000008ff107819 */ /* 0x000fe20000011610 */
[----:B------:R0:W-:Y:S01]  /*a5150*/  STL [R1+0x2b8], R18 ;  /* 0x0002b81201007387 */ /* 0x0001e20000100800 */
[----:B------:R-:W-:-:S02]  /*a5160*/  LOP3.LUT R23, R23, 0xffff, RZ, 0xc0, !PT ;  /* 0x0000ffff17177812 */ /* 0x000fc400078ec0ff */
[----:B------:R-:W-:Y:S01]  /*a5170*/  LOP3.LUT R22, R22, 0xffff, RZ, 0xc0, !PT ;  /* 0x0000ffff16167812 */ /* 0x000fe200078ec0ff */
[----:B------:R1:W-:Y:S01]  /*a5180*/  STL [R1+0x2b4], R19 ;  /* 0x0002b41301007387 */ /* 0x0003e20000100800 */
[----:B------:R-:W-:Y:S02]  /*a5190*/  LOP3.LUT R20, R17, 0xffff, RZ, 0xc0, !PT ;  /* 0x0000ffff11147812 */ /* 0x000fe400078ec0ff */
[----:B0-----:R-:W-:Y:S02]  /*a51a0*/  SHF.R.U32.HI R18, RZ, 0x8, R174 ;  /* 0x00000008ff127819 */ /* 0x001fe400000116ae */
[----:B------:R-:W-:Y:S02]  /*a51b0*/  LOP3.LUT R21, R21, 0xffff, RZ, 0xc0, !PT ;  /* 0x0000ffff15157812 */ /* 0x000fe400078ec0ff */
[----:B-1----:R-:W-:Y:S02]  /*a51c0*/  LOP3.LUT R19, R16, 0xffff, RZ, 0xc0, !PT ;  /* 0x0000ffff10137812 */ /* 0x002fe400078ec0ff */
[----:B------:R-:W-:-:S02]  /*a51d0*/  LOP3.LUT R18, R18, 0xffff, RZ, 0xc0, !PT ;  /* 0x0000ffff12127812 */ /* 0x000fc400078ec0ff */
[----:B------:R-:W-:Y:S02]  /*a51e0*/  LOP3.LUT R17, R25, 0xffff, RZ, 0xc0, !PT ;  /* 0x0000ffff19117812 */ /* 0x000fe400078ec0ff */
[----:B------:R-:W-:Y:S02]  /*a51f0*/  LOP3.LUT R16, R24, 0xffff, RZ, 0xc0, !PT ;  /* 0x0000ffff18107812 */ /* 0x000fe400078ec0ff */
        /* <DEDUP_REMOVED lines=20> */
[----:B------:R-:W-:Y:S02]  /*a5340*/  LOP3.LUT R176, R176, 0xffff, RZ, 0xc0, !PT ;  /* 0x0000ffffb0b07812 */ /* 0x000fe400078ec0ff */
[----:B------:R-:W-:Y:S02]  /*a5350*/  SHF.R.U32.HI R25, RZ, 0x8, R21 ;  /* 0x00000008ff197819 */ /* 0x000fe40000011615 */
[--C-:B------:R-:W-:Y:S02]  /*a5360*/  PRMT R21, R21, 0x3340, R17.reuse ;  /* 0x0000334015157816 */ /* 0x100fe40000000011 */
[----:B------:R-:W-:Y:S02]  /*a5370*/  SHF.R.U32.HI R24, RZ, 0x8, R17 ;  /* 0x00000008ff187819 */ /* 0x000fe40000011611 */
[--C-:B------:R-:W-:Y:S02]  /*a5380*/  PRMT R17, R20, 0x3340, R16.reuse ;  /* 0x0000334014117816 */ /* 0x100fe40000000010 */
[----:B------:R-:W-:-:S02]  /*a5390*/  SHF.R.U32.HI R22, RZ, 0x8, R16 ;  /* 0x00000008ff167819 */ /* 0x000fc40000011610 */
[----:B------:R-:W-:Y:S01]  /*a53a0*/  PRMT R16, R19, 0x3340, R176 ;  /* 0x0000334013107816 */ /* 0x000fe200000000b0 */
[----:B------:R0:W-:Y:S01]  /*a53b0*/  STL [R1+0x2a4], R21 ;  /* 0x0002a41501007387 */ /* 0x0001e20000100800 */
[----:B------:R-:W-:Y:S02]  /*a53c0*/  LOP3.LUT R175, R175, 0xffff, RZ, 0xc0, !PT ;  /* 0x0000ffffafaf7812 */ /* 0x000fe400078ec0ff */
[----:B------:R-:W-:Y:S01]  /*a53d0*/  SHF.R.U32.HI R23, RZ, 0x8, R20 ;  /* 0x00000008ff177819 */ /* 0x000fe20000011614 */
[----:B------:R-:W-:Y:S01]  /*a53e0*/  STL [R1+0x2b0], R17 ;  /* 0x0002b01101007387 */ /* 0x000fe20000100800 */
[----:B------:R-:W-:-:S03]  /*a53f0*/  SHF.R.U32.HI R20, RZ, 0x8, R176 ;  /* 0x00000008ff147819 */ /* 0x000fc600000116b0 */
[----:B------:R1:W-:Y:S01]  /*a5400*/  STL [R1+0x2ac], R16 ;  /* 0x0002ac1001007387 */ /* 0x0003e20000100800 */
[----:B0-----:R-:W-:Y:S02]  /*a5410*/  SHF.R.U32.HI R21, RZ, 0x8, R19 ;  /* 0x00000008ff157819 */ /* 0x001fe40000011613 */
[----:B------:R-:W-:Y:S02]  /*a5420*/  SHF.R.U32.HI R19, RZ, 0x8, R18 ;  /* 0x00000008ff137819 */ /* 0x000fe40000011612 */
[----:B------:R-:W-:Y:S02]  /*a5430*/  LOP3.LUT R23, R23, 0xffff, RZ, 0xc0, !PT ;  /* 0x0000ffff17177812 */ /* 0x000fe400078ec0ff */
        /* <DEDUP_REMOVED lines=10> */
[----:B------:R-:W-:-:S02]  /*a54e0*/  PRMT R22, R23, 0x3340, R22 ;  /* 0x0000334017167816 */ /* 0x000fc40000000016 */
[----:B------:R-:W-:Y:S02]  /*a54f0*/  PRMT R20, R21, 0x3340, R20 ;  /* 0x0000334015147816 */ /* 0x000fe40000000014 */
[----:B------:R-:W-:Y:S02]  /*a5500*/  PRMT R18, R19, 0x3340, R18 ;  /* 0x0000334013127816 */ /* 0x000fe40000000012 */
[----:B------:R-:W-:Y:S01]  /*a5510*/  PRMT R16, R17, 0x3340, R16 ;  /* 0x0000334011107816 */ /* 0x000fe20000000010 */
[----:B------:R-:W-:Y:S04]  /*a5520*/  STL [R1+0xc4], R22 ;  /* 0x0000c41601007387 */ /* 0x000fe80000100800 */
[----:B------:R2:W-:Y:S04]  /*a5530*/  STL [R1+0xc0], R20 ;  /* 0x0000c01401007387 */ /* 0x0005e80000100800 */
[----:B------:R0:W-:Y:S04]  /*a5540*/  STL [R1+0xbc], R18 ;  /* 0x0000bc1201007387 */ /* 0x0001e80000100800 */
[----:B------:R1:W-:Y:S01]  /*a5550*/  STL [R1+0xb8], R16 ;  /* 0x0000b81001007387 */ /* 0x0003e20000100800 */
[----:B------:R-:W-:-:S02]  /*a5560*/  LOP3.LUT R17, R0, 0xffff, RZ, 0xc0, !PT ;  /* 0x0000ffff00117812 */ /* 0x000fc400078ec0ff */
[----:B---3--:R-:W-:Y:S02]  /*a5570*/  LOP3.LUT R21, R77, 0xffff, RZ, 0xc0, !PT ;  /* 0x0000ffff4d157812 */ /* 0x008fe400078ec0ff */
[----:B------:R-:W3:Y:S01]  /*a5580*/  LDL.LU R77, [R1+0x2a5c] ;  /* 0x002a5c00014d7983 */ /* 0x000ee20000300800 */
[----:B--2---:R-:W-:-:S03]  /*a5590*/  LOP3.LUT R20, R75, 0xffff, RZ, 0xc0, !PT ;  /* 0x0000ffff4b147812 */ /* 0x004fc600078ec0ff */
[----:B------:R-:W2:Y:S01]  /*a55a0*/  LDL.LU R75, [R1+0x2a58] ;  /* 0x002a5800014b7983 */ /* 0x000ea20000300800 */
[----:B----4-:R-:W-:-:S03]  /*a55b0*/  LOP3.LUT R19, R73, 0xffff, RZ, 0xc0, !PT ;  /* 0x0000ffff49137812 */ /* 0x010fc600078ec0ff */
[----:B------:R-:W4:Y:S01]  /*a55c0*/  LDL.LU R73, [R1+0x298c] ;  /* 0x00298c0001497983 */ /* 0x000f220000300800 */
[----:B0-----:R-:W-:-:S03]  /*a55d0*/  LOP3.LUT R18, R71, 0xffff, RZ, 0xc0, !PT ;  /* 0x0000ffff47127812 */ /* 0x001fc600078ec0ff */
[----:B------:R-:W4:Y:S04]  /*a55e0*/  LDL.LU R71, [R1+0x2988] ;  /* 0x0029880001477983 */ /* 0x000f280000300800 */
[----:B------:R-:W4:Y:S01]  /*a55f0*/  LDL.LU R0, [R1+0x2c1c] ;  /* 0x002c1c0001007983 */ /* 0x000f220000300800 */
[----:B------:R-:W-:Y:S02]  /*a5600*/  LOP3.LUT R22, R79, 0xffff, RZ, 0xc0, !PT ;  /* 0x0000ffff4f167812 */ /* 0x000fe400078ec0ff */
[----:B------:R-:W-:Y:S02]  /*a5610*/  SHF.R.U32.HI R25, RZ, 0x8, R18 ;  /* 0x00000008ff197819 */ /* 0x000fe40000011612 */
[----:B------:R-:W-:Y:S02]  /*a5620*/  SHF.R.U32.HI R26, RZ, 0x8, R22 ;  /* 0x00000008ff1a7819 */ /* 0x000fe40000011616 */
[----:B------:R-:W-:-:S02]  /*a5630*/  PRMT R22, R22, 0x3340, R18 ;  /* 0x0000334016167816 */ /* 0x000fc40000000012 */
[----:B------:R-:W-:Y:S02]  /*a5640*/  SHF.R.U32.HI R18, RZ, 0x8, R21 ;  /* 0x00000008ff127819 */ /* 0x000fe40000011615 */
        /* <DEDUP_REMOVED lines=34> */
[----:B0-----:R-:W-:Y:S02]  /*a5870*/  LOP3.LUT R17, R0, 0xffff, RZ, 0xc0, !PT ;  /* 0x0000ffff00117812 */ /* 0x001fe400078ec0ff */
[----:B------:R-:W2:Y:S01]  /*a5880*/  LDL.LU R0, [R1+0x2c14] ;  /* 0x002c140001007983 */ /* 0x000ea20000300800 */
[----:B------:R-:W-:-:S03]  /*a5890*/  LOP3.LUT R18, R71, 0xffff, RZ, 0xc0, !PT ;  /* 0x0000ffff47127812 */ /* 0x000fc600078ec0ff */
        /* <DEDUP_REMOVED lines=97> */
[--C-:B------:R-:W-:Y:S01]  /*a5eb0*/  PRMT R23, R21, 0x3340, R17.reuse ;  /* 0x0000334015177816 */ /* 0x100fe20000000011 */
[----:B------:R-:W4:Y:S01]  /*a5ec0*/  LDL.LU R7, [R1+0x2c00] ;  /* 0x002c000001077983 */ /* 0x000f220000300800 */
[----:B------:R-:W-:Y:S02]  /*a5ed0*/  SHF.R.U32.HI R233, RZ, 0x8, R17 ;  /* 0x00000008ffe97819 */ /* 0x000fe40000011611 */
[----:B------:R-:W-:Y:S02]  /*a5ee0*/  LOP3.LUT R181, R181, 0xffff, RZ, 0xc0, !PT ;  /* 0x0000ffffb5b57812 */ /* 0x000fe400078ec0ff */
[--C-:B------:R-:W-:Y:S02]  /*a5ef0*/  PRMT R17, R20, 0x3340, R16.reuse ;  /* 0x0000334014117816 */ /* 0x100fe40000000010 */
[----:B------:R-:W-:Y:S01]  /*a5f00*/  SHF.R.U32.HI R235, RZ, 0x8, R16 ;  /* 0x00000008ffeb7819 */ /* 0x000fe20000011610 */
[----:B------:R-:W-:Y:S01]  /*a5f10*/  STL [R1+0x234], R23 ;  /* 0x0002341701007387 */ /* 0x000fe20000100800 */
[----:B------:R-:W-:-:S02]  /*a5f20*/  SHF.R.U32.HI R16, RZ, 0x8, R18 ;  /* 0x00000008ff107819 */ /* 0x000fc40000011612 */
[----:B------:R-:W-:Y:S01]  /*a5f30*/  PRMT R18, R18, 0x3340, R181 ;  /* 0x0000334012127816 */ /* 0x000fe200000000b5 */
[----:B------:R0:W-:Y:S01]  /*a5f40*/  STL [R1+0x230], R17 ;  /* 0x0002301101007387 */ /* 0x0001e20000100800 */
[----:B------:R-:W-:Y:S02]  /*a5f50*/  LOP3.LUT R183, R183, 0xffff, RZ, 0xc0, !PT ;  /* 0x0000ffffb7b77812 */ /* 0x000fe400078ec0ff */
[----:B------:R-:W-:Y:S01]  /*a5f60*/  SHF.R.U32.HI R22, RZ, 0x8, R21 ;  /* 0x00000008ff167819 */ /* 0x000fe20000011615 */
[----:B------:R1:W-:Y:S01]  /*a5f70*/  STL [R1+0x24c], R18 ;  /* 0x00024c1201007387 */ /* 0x0003e20000100800 */
[----:B------:R-:W-:Y:S02]  /*a5f80*/  SHF.R.U32.HI R21, RZ, 0x8, R20 ;  /* 0x00000008ff157819 */ /* 0x000fe40000011614 */
[----:B0-----:R-:W-:Y:S02]  /*a5f90*/  SHF.R.U32.HI R17, RZ, 0x8, R181 ;  /* 0x00000008ff117819 */ /* 0x001fe400000116b5 */
[----:B------:R-:W-:-:S02]  /*a5fa0*/  SHF.R.U32.HI R20, RZ, 0x8, R19 ;  /* 0x00000008ff147819 */ /* 0x000fc40000011613 */
[----:B-1----:R-:W-:Y:S02]  /*a5fb0*/  LOP3.LUT R18, R16, 0xffff, RZ, 0xc0, !PT ;  /* 0x0000ffff10127812 */ /* 0x002fe400078ec0ff */
[----:B------:R-:W-:Y:S02]  /*a5fc0*/  LOP3.LUT R17, R17, 0xffff, RZ, 0xc0, !PT ;  /* 0x0000ffff11117812 */ /* 0x000fe400078ec0ff */
[----:B------:R-:W-:Y:S02]  /*a5fd0*/  PRMT R19, R19, 0x3340, R183 ;  /* 0x0000334013137816 */ /* 0x000fe400000000b7 */
[----:B------:R-:W-:Y:S02]  /*a5fe0*/  PRMT R17, R18, 0x3340, R17 ;  /* 0x0000334012117816 */ /* 0x000fe40000000011 */
[----:B------:R-:W-:Y:S02]  /*a5ff0*/  SHF.R.U32.HI R247, RZ, 0x8, R183 ;  /* 0x00000008fff77819 */ /* 0x000fe400000116b7 */
[----:B------:R-:W-:-:S02]  /*a6000*/  LOP3.LUT R16, R22, 0xffff, RZ, 0xc0, !PT ;  /* 0x0000ffff16107812 */ /* 0x000fc400078ec0ff */
[----:B------:R-:W-:Y:S01]  /*a6010*/  LOP3.LUT R233, R233, 0xffff, RZ, 0xc0, !PT ;  /* 0x0000ffffe9e97812 */ /* 0x000fe200078ec0ff */
[----:B------:R0:W-:Y:S01]  /*a6020*/  STL [R1+0x22c], R19 ;  /* 0x00022c1301007387 */ /* 0x0001e20000100800 */
[----:B------:R-:W-:Y:S02]  /*a6030*/  LOP3.LUT R20, R20, 0xffff, RZ, 0xc0, !PT ;  /* 0x0000ffff14147812 */ /* 0x000fe400078ec0ff */
[----:B------:R-:W-:Y:S01]  /*a6040*/  LOP3.LUT R247, R247, 0xffff, RZ, 0xc0, !PT ;  /* 0x0000fffff7f77812 */ /* 0x000fe200078ec0ff */
[----:B------:R2:W-:Y:S01]  /*a6050*/  STL [R1+0x2c], R17 ;  /* 0x00002c1101007387 */ /* 0x0005e20000100800 */
[----:B------:R-:W-:Y:S02]  /*a6060*/  LOP3.LUT R235, R235, 0xffff, RZ, 0xc0, !PT ;  /* 0x0000ffffebeb7812 */ /* 0x000fe400078ec0ff */
[----:B------:R-:W-:Y:S02]  /*a6070*/  PRMT R233, R16, 0x3340, R233 ;  /* 0x0000334010e97816 */ /* 0x000fe400000000e9 */
[----:B------:R-:W-:-:S02]  /*a6080*/  LOP3.LUT R16, R11, 0xffff, RZ, 0xc0, !PT ;  /* 0x0000ffff0b107812 */ /* 0x000fc400078ec0ff */
[----:B0-----:R-:W-:Y:S02]  /*a6090*/  LOP3.LUT R19, R21, 0xffff, RZ, 0xc0, !PT ;  /* 0x0000ffff15137812 */ /* 0x001fe400078ec0ff */
        /* <DEDUP_REMOVED lines=11> */
[----:B------:R-:W4:Y:S04]  /*a6150*/  LDL.LU R75, [R1+0x2a94] ;  /* 0x002a9400014b7983 */ /* 0x000f280000300800 */
[----:B------:R-:W4:Y:S04]  /*a6160*/  LDL.LU R73, [R1+0x29d4] ;  /* 0x0029d40001497983 */ /* 0x000f280000300800 */
[----:B------:R-:W4:Y:S01]  /*a6170*/  LDL.LU R71, [R1+0x7f0] ;  /* 0x0007f00001477983 */ /* 0x000f220000300800 */
[----:B------:R-:W-:Y:S02]  /*a6180*/  SHF.R.U32.HI R22, RZ, 0x8, R21 ;  /* 0x00000008ff167819 */ /* 0x000fe40000011615 */
[----:B------:R-:W-:-:S02]  /*a6190*/  PRMT R21, R21, 0x3340, R17 ;  /* 0x0000334015157816 */ /* 0x000fc40000000011 */
[----:B------:R-:W-:Y:S02]  /*a61a0*/  SHF.R.U32.HI R234, RZ, 0x8, R17 ;  /* 0x00000008ffea7819 */ /* 0x000fe40000011611 */
[----:B------:R-:W-:Y:S02]  /*a61b0*/  LOP3.LUT R185, R185, 0xffff, RZ, 0xc0, !PT ;  /* 0x0000ffffb9b97812 */ /* 0x000fe400078ec0ff */
[----:B------:R-:W-:Y:S02]  /*a61c0*/  SHF.R.U32.HI R17, RZ, 0x8, R20 ;  /* 0x00000008ff117819 */ /* 0x000fe40000011614 */
[--C-:B------:R-:W-:Y:S02]  /*a61d0*/  PRMT R20, R20, 0x3340, R16.reuse ;  /* 0x0000334014147816 */ /* 0x100fe40000000010 */
[----:B------:R-:W-:Y:S02]  /*a61e0*/  LOP3.LUT R184, R184, 0xffff, RZ, 0xc0, !PT ;  /* 0x0000ffffb8b87812 */ /* 0x000fe400078ec0ff */
[----:B------:R-:W-:Y:S01]  /*a61f0*/  SHF.R.U32.HI R246, RZ, 0x8, R16 ;  /* 0x00000008fff67819 */ /* 0x000fe20000011610 */
[----:B------:R0:W-:Y:S01]  /*a6200*/  STL [R1+0x210], R21 ;  /* 0x0002101501007387 */ /* 0x0001e20000100800 */
[----:B------:R-:W-:-:S03]  /*a6210*/  PRMT R16, R19, 0x3340, R185 ;  /* 0x0000334013107816 */ /* 0x000fc600000000b9 */
[----:B------:R1:W-:Y:S01]  /*a6220*/  STL [R1+0x20c], R20 ;  /* 0x00020c1401007387 */ /* 0x0003e20000100800 */
[----:B------:R-:W-:Y:S02]  /*a6230*/  LOP3.LUT R234, R234, 0xffff, RZ, 0xc0, !PT ;  /* 0x0000ffffeaea7812 */ /* 0x000fe400078ec0ff */
[----:B0-----:R-:W-:Y:S02]  /*a6240*/  SHF.R.U32.HI R21, RZ, 0x8, R19 ;  /* 0x00000008ff157819 */ /* 0x001fe40000011613 */
[----:B------:R-:W-:Y:S02]  /*a6250*/  SHF.R.U32.HI R19, RZ, 0x8, R184 ;  /* 0x00000008ff137819 */ /* 0x000fe400000116b8 */
[----:B-1----:R-:W-:Y:S01]  /*a6260*/  SHF.R.U32.HI R20, RZ, 0x8, R18 ;  /* 0x00000008ff147819 */ /* 0x002fe20000011612 */
[----:B------:R0:W-:Y:S01]  /*a6270*/  STL [R1+0x200], R16 ;  /* 0x0002001001007387 */ /* 0x0001e20000100800 */
[----:B------:R-:W-:Y:S02]  /*a6280*/  LOP3.LUT R19, R19, 0xffff, RZ, 0xc0, !PT ;  /* 0x0000ffff13137812 */ /* 0x000fe400078ec0ff */
[----:B------:R-:W-:-:S02]  /*a6290*/  LOP3.LUT R20, R20, 0xffff, RZ, 0xc0, !PT ;  /* 0x0000ffff14147812 */ /* 0x000fc400078ec0ff */
[----:B------:R-:W-:Y:S02]  /*a62a0*/  PRMT R18, R18, 0x3340, R184 ;  /* 0x0000334012127816 */ /* 0x000fe400000000b8 */
[----:B0-----:R-:W-:Y:S02]  /*a62b0*/  LOP3.LUT R16, R22, 0xffff, RZ, 0xc0, !PT ;  /* 0x0000ffff16107812 */ /* 0x001fe400078ec0ff */
[----:B------:R-:W-:Y:S02]  /*a62c0*/  SHF.R.U32.HI R252, RZ, 0x8, R185 ;  /* 0x00000008fffc7819 */ /* 0x000fe400000116b9 */
[----:B------:R-:W-:Y:S02]  /*a62d0*/  PRMT R234, R16, 0x3340, R234 ;  /* 0x0000334010ea7816 */ /* 0x000fe400000000ea */
[----:B------:R-:W-:Y:S01]  /*a62e0*/  PRMT R16, R20, 0x3340, R19 ;  /* 0x0000334014107816 */ /* 0x000fe20000000013 */
[----:B------:R0:W-:Y:S01]  /*a62f0*/  STL [R1+0x1fc], R18 ;  /* 0x0001fc1201007387 */ /* 0x0001e20000100800 */
[----:B------:R-:W-:-:S02]  /*a6300*/  LOP3.LUT R252, R252, 0xffff, RZ, 0xc0, !PT ;  /* 0x0000fffffcfc7812 */ /* 0x000fc400078ec0ff */
[----:B------:R-:W-:Y:S01]  /*a6310*/  LOP3.LUT R17, R17, 0xffff, RZ, 0xc0, !PT ;  /* 0x0000ffff11117812 */ /* 0x000fe200078ec0ff */
[----:B------:R1:W-:Y:S01]  /*a6320*/  STL [R1], R16 ;  /* 0x0000001001007387 */ /* 0x0003e20000100800 */
[----:B------:R-:W-:Y:S02]  /*a6330*/  LOP3.LUT R246, R246, 0xffff, RZ, 0xc0, !PT ;  /* 0x0000fffff6f67812 */ /* 0x000fe400078ec0ff */
[----:B0-----:R-:W-:Y:S02]  /*a6340*/  LOP3.LUT R18, R21, 0xffff, RZ, 0xc0, !PT ;  /* 0x0000ffff15127812 */ /* 0x001fe400078ec0ff */
[----:B------:R-:W-:Y:S02]  /*a6350*/  PRMT R246, R17, 0x3340, R246 ;  /* 0x0000334011f67816 */ /* 0x000fe400000000f6 */
[----:B------:R-:W-:Y:S02]  /*a6360*/  PRMT R252, R18, 0x3340, R252 ;  /* 0x0000334012fc7816 */ /* 0x000fe400000000fc */
[----:B------:R-:W-:-:S02]  /*a6370*/  LOP3.LUT R17, R7, 0xffff, RZ, 0xc0, !PT ;  /* 0x0000ffff07117812 */ /* 0x000fc400078ec0ff */
[----:B--2---:R-:W-:Y:S02]  /*a6380*/  LOP3.LUT R18, R0, 0xffff, RZ, 0xc0, !PT ;  /* 0x0000ffff00127812 */ /* 0x004fe400078ec0ff */
[----:B---3--:R-:W-:Y:S02]  /*a6390*/  LOP3.LUT R22, R77, 0xffff, RZ, 0xc0, !PT ;  /* 0x0000ffff4d167812 */ /* 0x008fe400078ec0ff */
[----:B------:R-:W2:Y:S01]  /*a63a0*/  LDL.LU R77, [R1+0x2aa4] ;  /* 0x002aa400014d7983 */ /* 0x000ea20000300800 */
[----:B----4-:R-:W-:-:S03]  /*a63b0*/  LOP3.LUT R21, R75, 0xffff, RZ, 0xc0, !PT ;  /* 0x0000ffff4b157812 */ /* 0x010fc600078ec0ff */
[----:B------:R-:W3:Y:S01]  /*a63c0*/  LDL.LU R75, [R1+0x2aa0] ;  /* 0x002aa000014b7983 */ /* 0x000ee20000300800 */
[----:B------:R-:W-:-:S03]  /*a63d0*/  LOP3.LUT R20, R73, 0xffff, RZ, 0xc0, !PT ;  /* 0x0000ffff49147812 */ /* 0x000fc600078ec0ff */
[----:B------:R-:W4:Y:S01]  /*a63e0*/  LDL.LU R73, [R1+0x29e4] ;  /* 0x0029e40001497983 */ /* 0x000f220000300800 */
[----:B------:R-:W-:-:S03]  /*a63f0*/  LOP3.LUT R19, R71, 0xffff, RZ, 0xc0, !PT ;  /* 0x0000ffff47137812 */ /* 0x000fc600078ec0ff */
[----:B------:R-:W4:Y:S04]  /*a6400*/  LDL.LU R71, [R1+0x29e0] ;  /* 0x0029e00001477983 */ /* 0x000f280000300800 */
[----:B------:R-:W4:Y:S04]  /*a6410*/  LDL.LU R0, [R1+0x2bf4] ;  /* 0x002bf40001007983 */ /* 0x000f280000300800 */
[----:B------:R-:W4:Y:S01]  /*a6420*/  LDL.LU R7, [R1+0x2bf0] ;  /* 0x002bf00001077983 */ /* 0x000f220000300800 */
[----:B------:R-:W-:Y:S02]  /*a6430*/  LOP3.LUT R23, R79, 0xffff, RZ, 0xc0, !PT ;  /* 0x0000ffff4f177812 */ /* 0x000fe400078ec0ff */
[----:B-1----:R-:W-:-:S02]  /*a6440*/  LOP3.LUT R16, R8, 0xffff, RZ, 0xc0, !PT ;  /* 0x0000ffff08107812 */ /* 0x002fc400078ec0ff */
[----:B------:R-:W-:Y:S01]  /*a6450*/  SHF.R.U32.HI R24, RZ, 0x8, R23 ;  /* 0x00000008ff187819 */ /* 0x000fe20000011617 */
[----:B------:R-:W4:Y:S01]  /*a6460*/  LDL.LU R8, [R1+0x2bec] ;  /* 0x002bec0001087983 */ /* 0x000f220000300800 */
[--C-:B------:R-:W-:Y:S02]  /*a6470*/  PRMT R25, R23, 0x3340, R19.reuse ;  /* 0x0000334017197816 */ /* 0x100fe40000000013 */
[----:B------:R-:W-:Y:S02]  /*a6480*/  SHF.R.U32.HI R228, RZ, 0x8, R19 ;  /* 0x00000008ffe47819 */ /* 0x000fe40000011613 */
[----:B------:R-:W-:Y:S02]  /*a6490*/  SHF.R.U32.HI R23, RZ, 0x8, R22 ;  /* 0x00000008ff177819 */ /* 0x000fe40000011616 */
[----:B------:R-:W-:Y:S02]  /*a64a0*/  PRMT R22, R22, 0x3340, R18 ;  /* 0x0000334016167816 */ /* 0x000fe40000000012 */
[----:B------:R-:W-:-:S02]  /*a64b0*/  SHF.R.U32.HI R19, RZ, 0x8, R21 ;  /* 0x00000008ff137819 */ /* 0x000fc40000011615 */
[--C-:B------:R-:W-:Y:S02]  /*a64c0*/  PRMT R21, R21, 0x3340, R17.reuse ;  /* 0x0000334015157816 */ /* 0x100fe40000000011 */
[----:B------:R-:W-:Y:S02]  /*a64d0*/  SHF.R.U32.HI R222, RZ, 0x8, R17 ;  /* 0x00000008ffde7819 */ /* 0x000fe40000011611 */
[----:B------:R-:W-:Y:S01]  /*a64e0*/  PRMT R17, R20, 0x3340, R16 ;  /* 0x0000334014117816 */ /* 0x000fe20000000010 */
[----:B------:R-:W-:Y:S04]  /*a64f0*/  STL [R1+0x1c4], R25 ;  /* 0x0001c41901007387 */ /* 0x000fe80000100800 */
[----:B------:R-:W-:Y:S01]  /*a6500*/  STL [R1+0x1c0], R22 ;  /* 0x0001c01601007387 */ /* 0x000fe20000100800 */
[----:B------:R-:W-:-:S03]  /*a6510*/  LOP3.LUT R228, R228, 0xffff, RZ, 0xc0, !PT ;  /* 0x0000ffffe4e47812 */ /* 0x000fc600078ec0ff */
[----:B------:R-:W-:Y:S04]  /*a6520*/  STL [R1+0x1b8], R21 ;  /* 0x0001b81501007387 */ /* 0x000fe80000100800 */
[----:B------:R0:W-:Y:S01]  /*a6530*/  STL [R1+0x1b4], R17 ;  /* 0x0001b41101007387 */ /* 0x0001e20000100800 */
[----:B------:R-:W-:Y:S02]  /*a6540*/  SHF.R.U32.HI R223, RZ, 0x8, R16 ;  /* 0x00000008ffdf7819 */ /* 0x000fe40000011610 */
[----:B------:R-:W-:Y:S02]  /*a6550*/  LOP3.LUT R16, R23, 0xffff, RZ, 0xc0, !PT ;  /* 0x0000ffff17107812 */ /* 0x000fe400078ec0ff */
[----:B0-----:R-:W-:Y:S02]  /*a6560*/  LOP3.LUT R17, R19, 0xffff, RZ, 0xc0, !PT ;  /* 0x0000ffff13117812 */ /* 0x001fe400078ec0ff */
[----:B------:R-:W-:-:S04]  /*a6570*/  LOP3.LUT R19, R24, 0xffff, RZ, 0xc0, !PT ;  /* 0x0000ffff18137812 */ /* 0x000fc800078ec0ff */
[----:B------:R-:W-:Y:S02]  /*a6580*/  PRMT R228, R19, 0x3340, R228 ;  /* 0x0000334013e47816 */ /* 0x000fe400000000e4 */
[----:B------:R-:W-:Y:S02]  /*a6590*/  SHF.R.U32.HI R221, RZ, 0x8, R18 ;  /* 0x00000008ffdd7819 */ /* 0x000fe40000011612 */
[----:B------:R-:W-:Y:S02]  /*a65a0*/  SHF.R.U32.HI R18, RZ, 0x8, R20 ;  /* 0x00000008ff127819 */ /* 0x000fe40000011614 */
[----:B--2---:R-:W-:Y:S02]  /*a65b0*/  LOP3.LUT R23, R77, 0xffff, RZ, 0xc0, !PT ;  /* 0x0000ffff4d177812 */ /* 0x004fe400078ec0ff */
[----:B---3--:R-:W-:Y:S02]  /*a65c0*/  LOP3.LUT R22, R75, 0xffff, RZ, 0xc0, !PT ;  /* 0x0000ffff4b167812 */ /* 0x008fe400078ec0ff */
[----:B----4-:R-:W-:-:S02]  /*a65d0*/  LOP3.LUT R21, R73, 0xffff, RZ, 0xc0, !PT ;  /* 0x0000ffff49157812 */ /* 0x010fc400078ec0ff */
[----:B------:R-:W-:Y:S02]  /*a65e0*/  LOP3.LUT R20, R71, 0xffff, RZ, 0xc0, !PT ;  /* 0x0000ffff47147812 */ /* 0x000fe400078ec0ff */
[----:B------:R-:W-:Y:S02]  /*a65f0*/  LOP3.LUT R19, R7, 0xffff, RZ, 0xc0, !PT ;  /* 0x0000ffff07137812 */ /* 0x000fe400078ec0ff */
[----:B------:R-:W2:Y:S04]  /*a6600*/  LDL.LU R7, [R1+0x2be8] ;  /* 0x002be80001077983 */ /* 0x000ea80000300800 */
[----:B------:R-:W3:Y:S04]  /*a6610*/  LDL.LU R77, [R1+0x2aac] ;  /* 0x002aac00014d7983 */ /* 0x000ee80000300800 */
[----:B------:R-:W4:Y:S04]  /*a6620*/  LDL.LU R75, [R1+0x2aa8] ;  /* 0x002aa800014b7983 */ /* 0x000f280000300800 */
[----:B------:R-:W4:Y:S04]  /*a6630*/  LDL.LU R73, [R1+0x29f4] ;  /* 0x0029f40001497983 */ /* 0x000f280000300800 */
[----:B------:R-:W4:Y:S01]  /*a6640*/  LDL.LU R71, [R1+0x29f0] ;  /* 0x0029f00001477983 */ /* 0x000f220000300800 */
[----:B------:R-:W-:-:S02]  /*a6650*/  LOP3.LUT R18, R18, 0xffff, RZ, 0xc0, !PT ;  /* 0x0000ffff12127812 */ /* 0x000fc400078ec0ff */
[----:B------:R-:W-:Y:S02]  /*a6660*/  LOP3.LUT R223, R223, 0xffff, RZ, 0xc0, !PT ;  /* 0x0000ffffdfdf7812 */ /* 0x000fe400078ec0ff */
[----:B------:R-:W-:Y:S02]  /*a6670*/  LOP3.LUT R222, R222, 0xffff, RZ, 0xc0, !PT ;  /* 0x0000ffffdede7812 */ /* 0x000fe400078ec0ff */
[----:B------:R-:W-:Y:S02]  /*a6680*/  LOP3.LUT R221, R221, 0xffff, RZ, 0xc0, !PT ;  /* 0x0000ffffdddd7812 */ /* 0x000fe400078ec0ff */
[----:B------:R-:W-:Y:S02]  /*a6690*/  PRMT R223, R18, 0x3340, R223 ;  /* 0x0000334012df7816 */ /* 0x000fe400000000df */
[----:B------:R-:W-:Y:S02]  /*a66a0*/  PRMT R222, R17, 0x3340, R222 ;  /* 0x0000334011de7816 */ /* 0x000fe400000000de */
[----:B------:R-:W-:-:S02]  /*a66b0*/  LOP3.LUT R18, R11, 0xffff, RZ, 0xc0, !PT ;  /* 0x0000ffff0b127812 */ /* 0x000fc400078ec0ff */
[----:B------:R-:W-:Y:S01]  /*a66c0*/  PRMT R221, R16, 0x3340, R221 ;  /* 0x0000334010dd7816 */ /* 0x000fe200000000dd */
[----:B------:R-:W4:Y:S01]  /*a66d0*/  LDL.LU R11, [R1+0x2be4] ;  /* 0x002be400010b7983 */ /* 0x000f220000300800 */
[----:B------:R-:W-:Y:S02]  /*a66e0*/  LOP3.LUT R17, R3, 0xffff, RZ, 0xc0, !PT ;  /* 0x0000ffff03117812 */ /* 0x000fe400078ec0ff */
[----:B------:R-:W-:Y:S01]  /*a66f0*/  LOP3.LUT R16, R6, 0xffff, RZ, 0xc0, !PT ;  /* 0x0000ffff06107812 */ /* 0x000fe200078ec0ff */
[----:B------:R-:W4:Y:S01]  /*a6700*/  LDL.LU R3, [R1+0x2be0] ;  /* 0x002be00001037983 */ /* 0x000f220000300800 */
[----:B------:R-:W-:Y:S02]  /*a6710*/  SHF.R.U32.HI R24, RZ, 0x8, R23 ;  /* 0x00000008ff187819 */ /* 0x000fe40000011617 */
[--C-:B------:R-:W-:Y:S01]  /*a6720*/  PRMT R25, R23, 0x3340, R19.reuse ;  /* 0x0000334017197816 */ /* 0x100fe20000000013 */
[----:B------:R-:W4:Y:S01]  /*a6730*/  LDL.LU R6, [R1+0x2bdc] ;  /* 0x002bdc0001067983 */ /* 0x000f220000300800 */
[----:B------:R-:W-:-:S02]  /*a6740*/  SHF.R.U32.HI R213, RZ, 0x8, R19 ;  /* 0x00000008ffd57819 */ /* 0x000fc40000011613 */
[----:B------:R-:W-:Y:S02]  /*a6750*/  SHF.R.U32.HI R23, RZ, 0x8, R22 ;  /* 0x00000008ff177819 */ /* 0x000fe40000011616 */
[----:B------:R-:W-:Y:S02]  /*a6760*/  PRMT R22, R22, 0x3340, R18 ;  /* 0x0000334016167816 */ /* 0x000fe40000000012 */
[----:B------:R-:W-:Y:S02]  /*a6770*/  SHF.R.U32.HI R19, RZ, 0x8, R21 ;  /* 0x00000008ff137819 */ /* 0x000fe40000011615 */
        /* <DEDUP_REMOVED lines=16> */
[----:B------:R-:W2:Y:S01]  /*a6880*/  LDL.LU R7, [R1+0x2bd8] ;  /* 0x002bd80001077983 */ /* 0x000ea20000300800 */
[----:B---3--:R-:W-:-:S03]  /*a6890*/  LOP3.LUT R23, R77, 0xffff, RZ, 0xc0, !PT ;  /* 0x0000ffff4d177812 */ /* 0x008fc600078ec0ff */
[----:B------:R-:W3:Y:S01]  /*a68a0*/  LDL.LU R77, [R1+0x2abc] ;  /* 0x002abc00014d7983 */ /* 0x000ee20000300800 */
[----:B----4-:R-:W-:-:S03]  /*a68b0*/  LOP3.LUT R22, R75, 0xffff, RZ, 0xc0, !PT ;  /* 0x0000ffff4b167812 */ /* 0x010fc600078ec0ff */
[----:B------:R-:W4:Y:S01]  /*a68c0*/  LDL.LU R75, [R1+0x2a38] ;  /* 0x002a3800014b7983 */ /* 0x000f220000300800 */
[----:B------:R-:W-:-:S03]  /*a68d0*/  LOP3.LUT R21, R73, 0xffff, RZ, 0xc0, !PT ;  /* 0x0000ffff49157812 */ /* 0x000fc600078ec0ff */
[----:B------:R-:W2:Y:S01]  /*a68e0*/  LDL.LU R73, [R1+0x2a34] ;  /* 0x002a340001497983 */ /* 0x000ea20000300800 */
[----:B------:R-:W-:-:S03]  /*a68f0*/  LOP3.LUT R20, R71, 0xffff, RZ, 0xc0, !PT ;  /* 0x0000ffff47147812 */ /* 0x000fc600078ec0ff */
[----:B------:R-:W2:Y:S01]  /*a6900*/  LDL.LU R71, [R1+0x2a18] ;  /* 0x002a180001477983 */ /* 0x000ea20000300800 */
[----:B------:R-:W-:Y:S02]  /*a6910*/  LOP3.LUT R230, R230, 0xffff, RZ, 0xc0, !PT ;  /* 0x0000ffffe6e67812 */ /* 0x000fe400078ec0ff */
[----:B------:R-:W-:Y:S02]  /*a6920*/  LOP3.LUT R229, R229, 0xffff, RZ, 0xc0, !PT ;  /* 0x0000ffffe5e57812 */ /* 0x000fe400078ec0ff */
[----:B------:R-:W-:Y:S02]  /*a6930*/  LOP3.LUT R18, R18, 0xffff, RZ, 0xc0, !PT ;  /* 0x0000ffff12127812 */ /* 0x000fe400078ec0ff */
[----:B------:R-:W-:Y:S02]  /*a6940*/  LOP3.LUT R231, R231, 0xffff, RZ, 0xc0, !PT ;  /* 0x0000ffffe7e77812 */ /* 0x000fe400078ec0ff */
[----:B------:R-:W-:Y:S02]  /*a6950*/  PRMT R230, R17, 0x3340, R230 ;  /* 0x0000334011e67816 */ /* 0x000fe400000000e6 */
[----:B------:R-:W-:-:S02]  /*a6960*/  PRMT R229, R16, 0x3340, R229 ;  /* 0x0000334010e57816 */ /* 0x000fc400000000e5 */
[----:B------:R-:W-:Y:S02]  /*a6970*/  LOP3.LUT R17, R4, 0xffff, RZ, 0xc0, !PT ;  /* 0x0000ffff04117812 */ /* 0x000fe400078ec0ff */
[----:B------:R-:W-:Y:S02]  /*a6980*/  LOP3.LUT R16, R5, 0xffff, RZ, 0xc0, !PT ;  /* 0x0000ffff05107812 */ /* 0x000fe400078ec0ff */
[--C-:B------:R-:W-:Y:S02]  /*a6990*/  PRMT R25, R23, 0x3340, R19.reuse ;  /* 0x0000334017197816 */ /* 0x100fe40000000013 */
[----:B------:R-:W-:Y:S02]  /*a69a0*/  SHF.R.U32.HI R215, RZ, 0x8, R19 ;  /* 0x00000008ffd77819 */ /* 0x000fe40000011613 */
[----:B------:R-:W-:Y:S02]  /*a69b0*/  PRMT R231, R18, 0x3340, R231 ;  /* 0x0000334012e77816 */ /* 0x000fe400000000e7 */
[----:B------:R-:W-:-:S02]  /*a69c0*/  SHF.R.U32.HI R19, RZ, 0x8, R21 ;  /* 0x00000008ff137819 */ /* 0x000fc40000011615 */
[----:B------:R-:W-:Y:S02]  /*a69d0*/  LOP3.LUT R18, R0, 0xffff, RZ, 0xc0, !PT ;  /* 0x0000ffff00127812 */ /* 0x000fe400078ec0ff */
[--C-:B------:R-:W-:Y:S01]  /*a69e0*/  PRMT R21, R21, 0x3340, R17.reuse ;  /* 0x0000334015157816 */ /* 0x100fe20000000011 */
[----:B------:R-:W2:Y:S01]  /*a69f0*/  LDL.LU R0, [R1+0x2bd4] ;  /* 0x002bd40001007983 */ /* 0x000ea20000300800 */
[----:B------:R-:W-:Y:S02]  /*a6a00*/  SHF.R.U32.HI R219, RZ, 0x8, R17 ;  /* 0x00000008ffdb7819 */ /* 0x000fe40000011611 */
[----:B------:R-:W-:Y:S01]  /*a6a10*/  PRMT R17, R20, 0x3340, R16 ;  /* 0x0000334014117816 */ /* 0x000fe20000000010 */
[----:B------:R-:W2:Y:S01]  /*a6a20*/  LDL.LU R4, [R1+0x2bd0] ;  /* 0x002bd00001047983 */ /* 0x000ea20000300800 */
[----:B------:R-:W-:-:S03]  /*a6a30*/  SHF.R.U32.HI R24, RZ, 0x8, R23 ;  /* 0x00000008ff187819 */ /* 0x000fc60000011617 */
[----:B------:R-:W2:Y:S04]  /*a6a40*/  LDL.LU R5, [R1+0x2bcc] ;  /* 0x002bcc0001057983 */ /* 0x000ea80000300800 */
[----:B------:R-:W-:Y:S01]  /*a6a50*/  STL [R1+0x90], R25 ;  /* 0x0000901901007387 */ /* 0x000fe20000100800 */
[----:B------:R-:W-:-:S03]  /*a6a60*/  LOP3.LUT R215, R215, 0xffff, RZ, 0xc0, !PT ;  /* 0x0000ffffd7d77812 */ /* 0x000fc600078ec0ff */
[----:B------:R-:W-:Y:S01]  /*a6a70*/  STL [R1+0x154], R21 ;  /* 0x0001541501007387 */ /* 0x000fe20000100800 */
[----:B------:R-:W-:-:S03]  /*a6a80*/  SHF.R.U32.HI R23, RZ, 0x8, R22 ;  /* 0x00000008ff177819 */ /* 0x000fc60000011616 */
[----:B------:R0:W-:Y:S01]  /*a6a90*/  STL [R1+0x150], R17 ;  /* 0x0001501101007387 */ /* 0x0001e20000100800 */
[----:B------:R-:W-:Y:S02]  /*a6aa0*/  SHF.R.U32.HI R220, RZ, 0x8, R16 ;  /* 0x00000008ffdc7819 */ /* 0x000fe40000011610 */
[----:B------:R-:W-:Y:S02]  /*a6ab0*/  LOP3.LUT R16, R23, 0xffff, RZ, 0xc0, !PT ;  /* 0x0000ffff17107812 */ /* 0x000fe400078ec0ff */
[----:B0-----:R-:W-:Y:S02]  /*a6ac0*/  LOP3.LUT R17, R19, 0xffff, RZ, 0xc0, !PT ;  /* 0x0000ffff13117812 */ /* 0x001fe400078ec0ff */
[----:B------:R-:W-:Y:S02]  /*a6ad0*/  LOP3.LUT R19, R24, 0xffff, RZ, 0xc0, !PT ;  /* 0x0000ffff18137812 */ /* 0x000fe400078ec0ff */
[----:B------:R-:W-:Y:S02]  /*a6ae0*/  PRMT R227, R22, 0x3340, R18 ;  /* 0x0000334016e37816 */ /* 0x000fe40000000012 */
[----:B------:R-:W-:-:S02]  /*a6af0*/  PRMT R215, R19, 0x3340, R215 ;  /* 0x0000334013d77816 */ /* 0x000fc400000000d7 */
[----:B------:R-:W-:Y:S02]  /*a6b00*/  LOP3.LUT R19, R8, 0xffff, RZ, 0xc0, !PT ;  /* 0x0000ffff08137812 */ /* 0x000fe400078ec0ff */
[----:B------:R-:W2:Y:S01]  /*a6b10*/  LDL.LU R8, [R1+0x2bc8] ;  /* 0x002bc80001087983 */ /* 0x000ea20000300800 */
[----:B------:R-:W-:Y:S02]  /*a6b20*/  SHF.R.U32.HI R214, RZ, 0x8, R18 ;  /* 0x00000008ffd67819 */ /* 0x000fe40000011612 */
[----:B------:R-:W-:Y:S02]  /*a6b30*/  SHF.R.U32.HI R18, RZ, 0x8, R20 ;  /* 0x00000008ff127819 */ /* 0x000fe40000011614 */
[----:B---3--:R-:W-:Y:S02]  /*a6b40*/  LOP3.LUT R23, R77, 0xffff, RZ, 0xc0, !PT ;  /* 0x0000ffff4d177812 */ /* 0x008fe400078ec0ff */
[----:B------:R-:W3:Y:S01]  /*a6b50*/  LDL.LU R77, [R1+0x2a78] ;  /* 0x002a7800014d7983 */ /* 0x000ee20000300800 */
[----:B----4-:R-:W-:-:S03]  /*a6b60*/  LOP3.LUT R22, R75, 0xffff, RZ, 0xc0, !PT ;  /* 0x0000ffff4b167812 */ /* 0x010fc600078ec0ff */
[----:B------:R-:W4:Y:S01]  /*a6b70*/  LDL.LU R75, [R1+0x2a54] ;  /* 0x002a5400014b7983 */ /* 0x000f220000300800 */
[----:B--2---:R-:W-:-:S03]  /*a6b80*/  LOP3.LUT R21, R73, 0xffff, RZ, 0xc0, !PT ;  /* 0x0000ffff49157812 */ /* 0x004fc600078ec0ff */
[----:B------:R-:W2:Y:S01]  /*a6b90*/  LDL.LU R73, [R1+0x2a30] ;  /* 0x002a300001497983 */ /* 0x000ea20000300800 */
[----:B------:R-:W-:-:S03]  /*a6ba0*/  LOP3.LUT R20, R71, 0xffff, RZ, 0xc0, !PT ;  /* 0x0000ffff47147812 */ /* 0x000fc600078ec0ff */
[----:B------:R-:W2:Y:S01]  /*a6bb0*/  LDL.LU R71, [R1+0x2a14] ;  /* 0x002a140001477983 */ /* 0x000ea20000300800 */
[----:B------:R-:W-:Y:S02]  /*a6bc0*/  LOP3.LUT R214, R214, 0xffff, RZ, 0xc0, !PT ;  /* 0x0000ffffd6d67812 */ /* 0x000fe400078ec0ff */
[----:B------:R-:W-:Y:S02]  /*a6bd0*/  LOP3.LUT R219, R219, 0xffff, RZ, 0xc0, !PT ;  /* 0x0000ffffdbdb7812 */ /* 0x000fe400078ec0ff */
[----:B------:R-:W-:Y:S02]  /*a6be0*/  PRMT R214, R16, 0x3340, R214 ;  /* 0x0000334010d67816 */ /* 0x000fe400000000d6 */
[----:B------:R-:W-:Y:S02]  /*a6bf0*/  LOP3.LUT R16, R14, 0xffff, RZ, 0xc0, !PT ;  /* 0x0000ffff0e107812 */ /* 0x000fe400078ec0ff */
[----:B------:R-:W-:Y:S02]  /*a6c00*/  PRMT R219, R17, 0x3340, R219 ;  /* 0x0000334011db7816 */ /* 0x000fe400000000db */
[----:B------:R-:W-:-:S02]  /*a6c10*/  LOP3.LUT R17, R9, 0xffff, RZ, 0xc0, !PT ;  /* 0x0000ffff09117812 */ /* 0x000fc400078ec0ff */
[----:B------:R-:W-:Y:S02]  /*a6c20*/  LOP3.LUT R18, R18, 0xffff, RZ, 0xc0, !PT ;  /* 0x0000ffff12127812 */ /* 0x000fe400078ec0ff */
[----:B------:R-:W-:Y:S02]  /*a6c30*/  LOP3.LUT R220, R220, 0xffff, RZ, 0xc0, !PT ;  /* 0x0000ffffdcdc7812 */ /* 0x000fe400078ec0ff */
[--C-:B------:R-:W-:Y:S02]  /*a6c40*/  PRMT R226, R23, 0x3340, R19.reuse ;  /* 0x0000334017e27816 */ /* 0x100fe40000000013 */
[----:B------:R-:W-:Y:S02]  /*a6c50*/  SHF.R.U32.HI R216, RZ, 0x8, R19 ;  /* 0x00000008ffd87819 */ /* 0x000fe40000011613 */
[----:B------:R-:W-:Y:S02]  /*a6c60*/  SHF.R.U32.HI R19, RZ, 0x8, R20 ;  /* 0x00000008ff137819 */ /* 0x000fe40000011614 */
[----:B------:R-:W-:-:S02]  /*a6c70*/  SHF.R.U32.HI R232, RZ, 0x8, R16 ;  /* 0x00000008ffe87819 */ /* 0x000fc40000011610 */
[--C-:B------:R-:W-:Y:S02]  /*a6c80*/  PRMT R224, R21, 0x3340, R17.reuse ;  /* 0x0000334015e07816 */ /* 0x100fe40000000011 */
[----:B------:R-:W-:Y:S02]  /*a6c90*/  SHF.R.U32.HI R218, RZ, 0x8, R17 ;  /* 0x00000008ffda7819 */ /* 0x000fe40000011611 */
[----:B------:R-:W-:Y:S02]  /*a6ca0*/  PRMT R220, R18, 0x3340, R220 ;  /* 0x0000334012dc7816 */ /* 0x000fe400000000dc */
[----:B------:R-:W-:Y:S02]  /*a6cb0*/  PRMT R17, R20, 0x3340, R16 ;  /* 0x0000334014117816 */ /* 0x000fe40000000010 */
[----:B------:R-:W-:Y:S02]  /*a6cc0*/  LOP3.LUT R18, R2, 0xffff, RZ, 0xc0, !PT ;  /* 0x0000ffff02127812 */ /* 0x000fe400078ec0ff */
[----:B------:R-:W-:Y:S01]  /*a6cd0*/  SHF.R.U32.HI R24, RZ, 0x8, R23 ;  /* 0x00000008ff187819 */ /* 0x000fe20000011617 */
[----:B------:R-:W2:Y:S01]  /*a6ce0*/  LDL.LU R2, [R1+0x2bc4] ;  /* 0x002bc40001027983 */ /* 0x000ea20000300800 */
[----:B------:R-:W-:-:S02]  /*a6cf0*/  LOP3.LUT R19, R19, 0xffff, RZ, 0xc0, !PT ;  /* 0x0000ffff13137812 */ /* 0x000fc400078ec0ff */
[----:B------:R-:W-:Y:S01]  /*a6d00*/  LOP3.LUT R232, R232, 0xffff, RZ, 0xc0, !PT ;  /* 0x0000ffffe8e87812 */ /* 0x000fe200078ec0ff */
[----:B------:R-:W2:Y:S01]  /*a6d10*/  LDL.LU R9, [R1+0x2bc0] ;  /* 0x002bc00001097983 */ /* 0x000ea20000300800 */
[----:B------:R-:W-:Y:S02]  /*a6d20*/  SHF.R.U32.HI R23, RZ, 0x8, R22 ;  /* 0x00000008ff177819 */ /* 0x000fe40000011616 */
[----:B------:R-:W-:Y:S01]  /*a6d30*/  PRMT R232, R19, 0x3340, R232 ;  /* 0x0000334013e87816 */ /* 0x000fe200000000e8 */
[----:B------:R-:W2:Y:S01]  /*a6d40*/  LDL.LU R14, [R1+0x2bbc] ;  /* 0x002bbc00010e7983 */ /* 0x000ea20000300800 */
[----:B------:R-:W-:-:S03]  /*a6d50*/  LOP3.LUT R19, R236, 0xffff, RZ, 0xc0, !PT ;  /* 0x0000ffffec137812 */ /* 0x000fc600078ec0ff */
[----:B------:R0:W-:Y:S01]  /*a6d60*/  STL [R1+0x148], R17 ;  /* 0x0001481101007387 */ /* 0x0001e20000100800 */
[--C-:B------:R-:W-:Y:S02]  /*a6d70*/  PRMT R225, R22, 0x3340, R18.reuse ;  /* 0x0000334016e17816 */ /* 0x100fe40000000012 */
[----:B------:R-:W-:Y:S01]  /*a6d80*/  SHF.R.U32.HI R217, RZ, 0x8, R18 ;  /* 0x00000008ffd97819 */ /* 0x000fe20000011612 */
[----:B------:R-:W2:Y:S01]  /*a6d90*/  LDL.LU R236, [R1+0x2bb8] ;  /* 0x002bb80001ec7983 */ /* 0x000ea20000300800 */
[----:B------:R-:W-:Y:S02]  /*a6da0*/  SHF.R.U32.HI R18, RZ, 0x8, R21 ;  /* 0x00000008ff127819 */ /* 0x000fe40000011615 */
[----:B0-----:R-:W-:Y:S02]  /*a6db0*/  LOP3.LUT R17, R23, 0xffff, RZ, 0xc0, !PT ;  /* 0x0000ffff17117812 */ /* 0x001fe400078ec0ff */
        /* <DEDUP_REMOVED lines=10> */
[----:B------:R-:W-:Y:S02]  /*a6e60*/  LOP3.LUT R217, R217, 0xffff, RZ, 0xc0, !PT ;  /* 0x0000ffffd9d97812 */ /* 0x000fe400078ec0ff */
[----:B------:R-:W-:Y:S02]  /*a6e70*/  PRMT R218, R18, 0x3340, R218 ;  /* 0x0000334012da7816 */ /* 0x000fe400000000da */
[----:B------:R-:W-:Y:S02]  /*a6e80*/  LOP3.LUT R18, R238, 0xffff, RZ, 0xc0, !PT ;  /* 0x0000ffffee127812 */ /* 0x000fe400078ec0ff */
[----:B------:R-:W-:Y:S01]  /*a6e90*/  LOP3.LUT R16, R24, 0xffff, RZ, 0xc0, !PT ;  /* 0x0000ffff18107812 */ /* 0x000fe200078ec0ff */
[----:B------:R-:W2:Y:S01]  /*a6ea0*/  LDL.LU R238, [R1+0x2bb4] ;  /* 0x002bb40001ee7983 */ /* 0x000ea20000300800 */
[----:B------:R-:W-:-:S02]  /*a6eb0*/  LOP3.LUT R216, R216, 0xffff, RZ, 0xc0, !PT ;  /* 0x0000ffffd8d87812 */ /* 0x000fc400078ec0ff */
[----:B------:R-:W-:Y:S02]  /*a6ec0*/  SHF.R.U32.HI R27, RZ, 0x8, R23 ;  /* 0x00000008ff1b7819 */ /* 0x000fe40000011617 */
[----:B------:R-:W-:Y:S02]  /*a6ed0*/  PRMT R23, R23, 0x3340, R19 ;  /* 0x0000334017177816 */ /* 0x000fe40000000013 */
[----:B------:R-:W-:Y:S02]  /*a6ee0*/  SHF.R.U32.HI R26, RZ, 0x8, R22 ;  /* 0x00000008ff1a7819 */ /* 0x000fe40000011616 */
[----:B------:R-:W-:Y:S02]  /*a6ef0*/  PRMT R217, R17, 0x3340, R217 ;  /* 0x0000334011d97816 */ /* 0x000fe400000000d9 */
[----:B------:R-:W-:Y:S02]  /*a6f00*/  PRMT R22, R22, 0x3340, R18 ;  /* 0x0000334016167816 */ /* 0x000fe40000000012 */
[----:B------:R-:W-:-:S02]  /*a6f10*/  PRMT R216, R16, 0x3340, R216 ;  /* 0x0000334010d87816 */ /* 0x000fc400000000d8 */
[----:B------:R-:W-:Y:S02]  /*a6f20*/  LOP3.LUT R17, R237, 0xffff, RZ, 0xc0, !PT ;  /* 0x0000ffffed117812 */ /* 0x000fe400078ec0ff */
[----:B------:R-:W2:Y:S01]  /*a6f30*/  LDL.LU R237, [R1+0x2bb0] ;  /* 0x002bb00001ed7983 */ /* 0x000ea20000300800 */
[----:B------:R-:W-:Y:S02]  /*a6f40*/  LOP3.LUT R16, R15, 0xffff, RZ, 0xc0, !PT ;  /* 0x0000ffff0f107812 */ /* 0x000fe400078ec0ff */
[----:B------:R-:W-:Y:S01]  /*a6f50*/  SHF.R.U32.HI R19, RZ, 0x8, R19 ;  /* 0x00000008ff137819 */ /* 0x000fe20000011613 */
[----:B------:R-:W2:Y:S01]  /*a6f60*/  LDL.LU R15, [R1+0x2bac] ;  /* 0x002bac00010f7983 */ /* 0x000ea20000300800 */
[----:B------:R-:W-:Y:S02]  /*a6f70*/  SHF.R.U32.HI R25, RZ, 0x8, R21 ;  /* 0x00000008ff197819 */ /* 0x000fe40000011615 */
[----:B------:R-:W-:Y:S01]  /*a6f80*/  PRMT R21, R21, 0x3340, R17 ;  /* 0x0000334015157816 */ /* 0x000fe20000000011 */
[----:B------:R0:W-:Y:S01]  /*a6f90*/  STL [R1+0x138], R23 ;  /* 0x0001381701007387 */ /* 0x0001e20000100800 */
[----:B------:R-:W-:-:S02]  /*a6fa0*/  SHF.R.U32.HI R24, RZ, 0x8, R20 ;  /* 0x00000008ff187819 */ /* 0x000fc40000011614 */
[----:B------:R-:W-:Y:S01]  /*a6fb0*/  PRMT R20, R20, 0x3340, R16 ;  /* 0x0000334014147816 */ /* 0x000fe20000000010 */
[----:B------:R1:W-:Y:S01]  /*a6fc0*/  STL [R1+0x14c], R22 ;  /* 0x00014c1601007387 */ /* 0x0003e20000100800 */
[----:B------:R-:W-:Y:S02]  /*a6fd0*/  SHF.R.U32.HI R18, RZ, 0x8, R18 ;  /* 0x00000008ff127819 */ /* 0x000fe40000011612 */
[----:B0-----:R-:W-:Y:S02]  /*a6fe0*/  SHF.R.U32.HI R23, RZ, 0x8, R17 ;  /* 0x00000008ff177819 */ /* 0x001fe40000011611 */
[----:B------:R-:W-:Y:S02]  /*a6ff0*/  LOP3.LUT R17, R27, 0xffff, RZ, 0xc0, !PT ;  /* 0x0000ffff1b117812 */ /* 0x000fe400078ec0ff */
[----:B-1----:R-:W-:Y:S02]  /*a7000*/  SHF.R.U32.HI R22, RZ, 0x8, R16 ;  /* 0x00000008ff167819 */ /* 0x002fe40000011610 */
[----:B------:R-:W-:Y:S01]  /*a7010*/  LOP3.LUT R16, R19, 0xffff, RZ, 0xc0, !PT ;  /* 0x0000ffff13107812 */ /* 0x000fe200078ec0ff */
[----:B------:R0:W-:Y:S01]  /*a7020*/  STL [R1+0x168], R21 ;  /* 0x0001681501007387 */ /* 0x0001e20000100800 */
[----:B------:R-:W-:-:S02]  /*a7030*/  LOP3.LUT R19, R26, 0xffff, RZ, 0xc0, !PT ;  /* 0x0000ffff1a137812 */ /* 0x000fc400078ec0ff */
[----:B------:R-:W-:Y:S01]  /*a7040*/  LOP3.LUT R18, R18, 0xffff, RZ, 0xc0, !PT ;  /* 0x0000ffff12127812 */ /* 0x000fe200078ec0ff */
[----:B------:R1:W-:Y:S01]  /*a7050*/  STL [R1+0x170], R20 ;  /* 0x0001701401007387 */ /* 0x0003e20000100800 */
[----:B------:R-:W-:Y:S02]  /*a7060*/  PRMT R16, R17, 0x3340, R16 ;  /* 0x0000334011107816 */ /* 0x000fe40000000010 */
[----:B------:R-:W-:Y:S02]  /*a7070*/  LOP3.LUT R22, R22, 0xffff, RZ, 0xc0, !PT ;  /* 0x0000ffff16167812 */ /* 0x000fe400078ec0ff */
[----:B0-----:R-:W-:Y:S02]  /*a7080*/  LOP3.LUT R21, R25, 0xffff, RZ, 0xc0, !PT ;  /* 0x0000ffff19157812 */ /* 0x001fe400078ec0ff */
[----:B-1----:R-:W-:Y:S02]  /*a7090*/  LOP3.LUT R20, R23, 0xffff, RZ, 0xc0, !PT ;  /* 0x0000ffff17147812 */ /* 0x002fe400078ec0ff */
[----:B------:R-:W-:Y:S01]  /*a70a0*/  LOP3.LUT R23, R24, 0xffff, RZ, 0xc0, !PT ;  /* 0x0000ffff18177812 */ /* 0x000fe200078ec0ff */
[----:B------:R0:W-:Y:S01]  /*a70b0*/  STL [R1+0x4], R16 ;  /* 0x0000041001007387 */ /* 0x0001e20000100800 */
[----:B------:R-:W-:-:S02]  /*a70c0*/  PRMT R18, R19, 0x3340, R18 ;  /* 0x0000334013127816 */ /* 0x000fc40000000012 */
[----:B------:R-:W-:-:S03]  /*a70d0*/  PRMT R17, R21, 0x3340, R20 ;  /* 0x0000334015117816 */ /* 0x000fc60000000014 */
[----:B------:R1:W-:Y:S01]  /*a70e0*/  STL [R1+0x8], R18 ;  /* 0x0000081201007387 */ /* 0x0003e20000100800 */
[----:B0-----:R-:W-:-:S03]  /*a70f0*/  PRMT R16, R23, 0x3340, R22 ;  /* 0x0000334017107816 */ /* 0x001fc60000000016 */
[----:B------:R0:W-:Y:S01]  /*a7100*/  STL [R1+0xc], R17 ;  /* 0x00000c1101007387 */ /* 0x0001e20000100800 */
[----:B------:R-:W-:-:S03]  /*a7110*/  LOP3.LUT R19, R241, 0xffff, RZ, 0xc0, !PT ;  /* 0x0000fffff1137812 */ /* 0x000fc600078ec0ff */
[----:B------:R0:W-:Y:S04]  /*a7120*/  STL [R1+0x10], R16 ;  /* 0x0000101001007387 */ /* 0x0001e80000100800 */
[----:B------:R-:W2:Y:S01]  /*a7130*/  LDL.LU R241, [R1+0x2ba8] ;  /* 0x002ba80001f17983 */ /* 0x000ea20000300800 */
[----:B---3--:R-:W-:-:S03]  /*a7140*/  LOP3.LUT R23, R77, 0xffff, RZ, 0xc0, !PT ;  /* 0x0000ffff4d177812 */ /* 0x008fc600078ec0ff */
[----:B------:R-:W3:Y:S01]  /*a7150*/  LDL.LU R77, [R1+0x2a70] ;  /* 0x002a7000014d7983 */ /* 0x000ee20000300800 */
[----:B----4-:R-:W-:-:S03]  /*a7160*/  LOP3.LUT R22, R75, 0xffff, RZ, 0xc0, !PT ;  /* 0x0000ffff4b167812 */ /* 0x010fc600078ec0ff */
[----:B------:R-:W4:Y:S01]  /*a7170*/  LDL.LU R75, [R1+0x2a4c] ;  /* 0x002a4c00014b7983 */ /* 0x000f220000300800 */
[----:B--2---:R-:W-:-:S03]  /*a7180*/  LOP3.LUT R21, R73, 0xffff, RZ, 0xc0, !PT ;  /* 0x0000ffff49157812 */ /* 0x004fc600078ec0ff */
[----:B------:R-:W2:Y:S01]  /*a7190*/  LDL.LU R73, [R1+0x2a28] ;  /* 0x002a280001497983 */ /* 0x000ea20000300800 */
[----:B------:R-:W-:-:S03]  /*a71a0*/  LOP3.LUT R20, R71, 0xffff, RZ, 0xc0, !PT ;  /* 0x0000ffff47147812 */ /* 0x000fc600078ec0ff */
[----:B------:R-:W2:Y:S01]  /*a71b0*/  LDL.LU R71, [R1+0x2a0c] ;  /* 0x002a0c0001477983 */ /* 0x000ea20000300800 */
[----:B-1----:R-:W-:Y:S02]  /*a71c0*/  LOP3.LUT R18, R242, 0xffff, RZ, 0xc0, !PT ;  /* 0x0000fffff2127812 */ /* 0x002fe400078ec0ff */
[----:B------:R-:W-:Y:S01]  /*a71d0*/  SHF.R.U32.HI R27, RZ, 0x8, R23 ;  /* 0x00000008ff1b7819 */ /* 0x000fe20000011617 */
[----:B------:R-:W2:Y:S01]  /*a71e0*/  LDL.LU R242, [R1+0x2ba4] ;  /* 0x002ba40001f27983 */ /* 0x000ea20000300800 */
[----:B------:R-:W-:Y:S02]  /*a71f0*/  PRMT R23, R23, 0x3340, R19 ;  /* 0x0000334017177816 */ /* 0x000fe40000000013 */
[----:B------:R-:W-:Y:S02]  /*a7200*/  SHF.R.U32.HI R26, RZ, 0x8, R22 ;  /* 0x00000008ff1a7819 */ /* 0x000fe40000011616 */
[----:B------:R-:W-:Y:S02]  /*a7210*/  PRMT R22, R22, 0x3340, R18 ;  /* 0x0000334016167816 */ /* 0x000fe40000000012 */
[----:B0-----:R-:W-:-:S02]  /*a7220*/  LOP3.LUT R17, R243, 0xffff, RZ, 0xc0, !PT ;  /* 0x0000fffff3117812 */ /* 0x001fc400078ec0ff */
[----:B------:R-:W2:Y:S01]  /*a7230*/  LDL.LU R243, [R1+0x2ba0] ;  /* 0x002ba00001f37983 */ /* 0x000ea20000300800 */
[----:B------:R-:W-:Y:S02]  /*a7240*/  LOP3.LUT R16, R244, 0xffff, RZ, 0xc0, !PT ;  /* 0x0000fffff4107812 */ /* 0x000fe400078ec0ff */
[----:B------:R-:W-:Y:S01]  /*a7250*/  SHF.R.U32.HI R19, RZ, 0x8, R19 ;  /* 0x00000008ff137819 */ /* 0x000fe20000011613 */
[----:B------:R-:W2:Y:S01]  /*a7260*/  LDL.LU R244, [R1+0x2b9c] ;  /* 0x002b9c0001f47983 */ /* 0x000ea20000300800 */
[----:B------:R-:W-:Y:S02]  /*a7270*/  SHF.R.U32.HI R25, RZ, 0x8, R21 ;  /* 0x00000008ff197819 */ /* 0x000fe40000011615 */
[----:B------:R-:W-:Y:S01]  /*a7280*/  PRMT R21, R21, 0x3340, R17 ;  /* 0x0000334015157816 */ /* 0x000fe20000000011 */
[----:B------:R0:W-:Y:S01]  /*a7290*/  STL [R1+0x16c], R23 ;  /* 0x00016c1701007387 */ /* 0x0001e20000100800 */
[----:B------:R-:W-:Y:S02]  /*a72a0*/  SHF.R.U32.HI R24, RZ, 0x8, R20 ;  /* 0x00000008ff187819 */ /* 0x000fe40000011614 */
[----:B------:R-:W-:Y:S01]  /*a72b0*/  PRMT R20, R20, 0x3340, R16 ;  /* 0x0000334014147816 */ /* 0x000fe20000000010 */
[----:B------:R1:W-:Y:S01]  /*a72c0*/  STL [R1+0x178], R22 ;  /* 0x0001781601007387 */ /* 0x0003e20000100800 */
[----:B------:R-:W-:-:S02]  /*a72d0*/  SHF.R.U32.HI R18, RZ, 0x8, R18 ;  /* 0x00000008ff127819 */ /* 0x000fc40000011612 */
[----:B0-----:R-:W-:Y:S02]  /*a72e0*/  SHF.R.U32.HI R23, RZ, 0x8, R17 ;  /* 0x00000008ff177819 */ /* 0x001fe40000011611 */
[----:B------:R-:W-:Y:S02]  /*a72f0*/  LOP3.LUT R17, R27, 0xffff, RZ, 0xc0, !PT ;  /* 0x0000ffff1b117812 */ /* 0x000fe400078ec0ff */
[----:B-1----:R-:W-:Y:S02]  /*a7300*/  SHF.R.U32.HI R22, RZ, 0x8, R16 ;  /* 0x00000008ff167819 */ /* 0x002fe40000011610 */
[----:B------:R-:W-:Y:S01]  /*a7310*/  LOP3.LUT R16, R19, 0xffff, RZ, 0xc0, !PT ;  /* 0x0000ffff13107812 */ /* 0x000fe200078ec0ff */
[----:B------:R0:W-:Y:S01]  /*a7320*/  STL [R1+0x19c], R21 ;  /* 0x00019c1501007387 */ /* 0x0001e20000100800 */
[----:B------:R-:W-:Y:S02]  /*a7330*/  LOP3.LUT R19, R26, 0xffff, RZ, 0xc0, !PT ;  /* 0x0000ffff1a137812 */ /* 0x000fe400078ec0ff */
[----:B------:R-:W-:Y:S01]  /*a7340*/  LOP3.LUT R18, R18, 0xffff, RZ, 0xc0, !PT ;  /* 0x0000ffff12127812 */ /* 0x000fe200078ec0ff */
[----:B------:R1:W-:Y:S01]  /*a7350*/  STL [R1+0x1a4], R20 ;  /* 0x0001a41401007387 */ /* 0x0003e20000100800 */
[----:B------:R-:W-:-:S02]  /*a7360*/  PRMT R16, R17, 0x3340, R16 ;  /* 0x0000334011107816 */ /* 0x000fc40000000010 */
[----:B------:R-:W-:Y:S02]  /*a7370*/  LOP3.LUT R22, R22, 0xffff, RZ, 0xc0, !PT ;  /* 0x0000ffff16167812 */ /* 0x000fe400078ec0ff */
[----:B0-----:R-:W-:Y:S02]  /*a7380*/  LOP3.LUT R21, R25, 0xffff, RZ, 0xc0, !PT ;  /* 0x0000ffff19157812 */ /* 0x001fe400078ec0ff */
[----:B-1----:R-:W-:Y:S02]  /*a7390*/  LOP3.LUT R20, R23, 0xffff, RZ, 0xc0, !PT ;  /* 0x0000ffff17147812 */ /* 0x002fe400078ec0ff */
[----:B------:R-:W-:Y:S01]  /*a73a0*/  LOP3.LUT R23, R24, 0xffff, RZ, 0xc0, !PT ;  /* 0x0000ffff18177812 */ /* 0x000fe200078ec0ff */
[----:B------:R0:W-:Y:S01]  /*a73b0*/  STL [R1+0x14], R16 ;  /* 0x0000141001007387 */ /* 0x0001e20000100800 */
[----:B------:R-:W-:Y:S02]  /*a73c0*/  PRMT R18, R19, 0x3340, R18 ;  /* 0x0000334013127816 */ /* 0x000fe40000000012 */
        /* <DEDUP_REMOVED lines=16> */
[----:B0-----:R-:W-:Y:S01]  /*a74d0*/  LOP3.LUT R17, R10, 0xffff, RZ, 0xc0, !PT ;  /* 0x0000ffff0a117812 */ /* 0x001fe200078ec0ff */
[----:B------:R-:W2:Y:S01]  /*a74e0*/  LDL.LU R249, [R1+0x2b94] ;  /* 0x002b940001f97983 */ /* 0x000ea20000300800 */
[----:B------:R-:W-:Y:S02]  /*a74f0*/  SHF.R.U32.HI R27, RZ, 0x8, R23 ;  /* 0x00000008ff1b7819 */ /* 0x000fe40000011617 */
[----:B------:R-:W-:Y:S01]  /*a7500*/  LOP3.LUT R16, R250, 0xffff, RZ, 0xc0, !PT ;  /* 0x0000fffffa107812 */ /* 0x000fe200078ec0ff */
[----:B------:R-:W2:Y:S01]  /*a7510*/  LDL.LU R10, [R1+0x2b90] ;  /* 0x002b9000010a7983 */ /* 0x000ea20000300800 */
[--C-:B------:R-:W-:Y:S02]  /*a7520*/  PRMT R23, R23, 0x3340, R19.reuse ;  /* 0x0000334017177816 */ /* 0x100fe40000000013 */
[----:B------:R-:W-:Y:S01]  /*a7530*/  SHF.R.U32.HI R24, RZ, 0x8, R19 ;  /* 0x00000008ff187819 */ /* 0x000fe20000011613 */
[----:B------:R-:W2:Y:S01]  /*a7540*/  LDL.LU R250, [R1+0x2b8c] ;  /* 0x002b8c0001fa7983 */ /* 0x000ea20000300800 */
[----:B------:R-:W-:-:S02]  /*a7550*/  SHF.R.U32.HI R26, RZ, 0x8, R22 ;  /* 0x00000008ff1a7819 */ /* 0x000fc40000011616 */
[--C-:B------:R-:W-:Y:S02]  /*a7560*/  PRMT R22, R22, 0x3340, R18.reuse ;  /* 0x0000334016167816 */ /* 0x100fe40000000012 */
[----:B------:R-:W-:Y:S02]  /*a7570*/  SHF.R.U32.HI R19, RZ, 0x8, R18 ;  /* 0x00000008ff137819 */ /* 0x000fe40000011612 */
[----:B------:R-:W-:Y:S02]  /*a7580*/  SHF.R.U32.HI R25, RZ, 0x8, R21 ;  /* 0x00000008ff197819 */ /* 0x000fe40000011615 */
[--C-:B------:R-:W-:Y:S02]  /*a7590*/  PRMT R21, R21, 0x3340, R17.reuse ;  /* 0x0000334015157816 */ /* 0x100fe40000000011 */
[----:B------:R-:W-:Y:S02]  /*a75a0*/  SHF.R.U32.HI R18, RZ, 0x8, R17 ;  /* 0x00000008ff127819 */ /* 0x000fe40000011611 */
[----:B------:R-:W-:-:S02]  /*a75b0*/  SHF.R.U32.HI R17, RZ, 0x8, R20 ;  /* 0x00000008ff117819 */ /* 0x000fc40000011614 */
[--C-:B------:R-:W-:Y:S01]  /*a75c0*/  PRMT R20, R20, 0x3340, R16.reuse ;  /* 0x0000334014147816 */ /* 0x100fe20000000010 */
[----:B------:R0:W-:Y:S01]  /*a75d0*/  STL [R1+0x1a0], R23 ;  /* 0x0001a01701007387 */ /* 0x0001e20000100800 */
[----:B------:R-:W-:-:S03]  /*a75e0*/  SHF.R.U32.HI R16, RZ, 0x8, R16 ;  /* 0x00000008ff107819 */ /* 0x000fc60000011610 */
[----:B------:R1:W-:Y:S01]  /*a75f0*/  STL [R1+0x1bc], R22 ;  /* 0x0001bc1601007387 */ /* 0x0003e20000100800 */
[----:B------:R-:W-:-:S03]  /*a7600*/  LOP3.LUT R18, R18, 0xffff, RZ, 0xc0, !PT ;  /* 0x0000ffff12127812 */ /* 0x000fc600078ec0ff */
[----:B------:R1:W-:Y:S01]  /*a7610*/  STL [R1+0x1d0], R21 ;  /* 0x0001d01501007387 */ /* 0x0003e20000100800 */
[----:B0-----:R-:W-:-:S03]  /*a7620*/  LOP3.LUT R23, R27, 0xffff, RZ, 0xc0, !PT ;  /* 0x0000ffff1b177812 */ /* 0x001fc600078ec0ff */
[----:B------:R0:W-:Y:S01]  /*a7630*/  STL [R1+0x1d8], R20 ;  /* 0x0001d81401007387 */ /* 0x0001e20000100800 */
[----:B-1----:R-:W-:Y:S02]  /*a7640*/  LOP3.LUT R22, R24, 0xffff, RZ, 0xc0, !PT ;  /* 0x0000ffff18167812 */ /* 0x002fe400078ec0ff */
        /* <DEDUP_REMOVED lines=9> */
[----:B------:R4:W-:Y:S01]  /*a76e0*/  STL [R1+0x24], R22 ;  /* 0x0000241601007387 */ /* 0x0009e20000100800 */
[----:B------:R-:W-:-:S03]  /*a76f0*/  LOP3.LUT R19, R240, 0xffff, RZ, 0xc0, !PT ;  /* 0x0000fffff0137812 */ /* 0x000fc600078ec0ff */
[----:B------:R0:W-:Y:S04]  /*a7700*/  STL [R1+0x28], R20 ;  /* 0x0000281401007387 */ /* 0x0001e80000100800 */
[----:B------:R1:W-:Y:S04]  /*a7710*/  STL [R1+0x30], R18 ;  /* 0x0000301201007387 */ /* 0x0003e80000100800 */
        /* <DEDUP_REMOVED lines=8> */
[----:B0-----:R-:W-:-:S03]  /*a77a0*/  LOP3.LUT R20, R71, 0xffff, RZ, 0xc0, !PT ;  /* 0x0000ffff47147812 */ /* 0x001fc600078ec0ff */
[----:B------:R-:W2:Y:S01]  /*a77b0*/  LDL.LU R71, [R1+0x2a04] ;  /* 0x002a040001477983 */ /* 0x000ea20000300800 */
[----:B-1----:R-:W-:Y:S02]  /*a77c0*/  LOP3.LUT R18, R251, 0xffff, RZ, 0xc0, !PT ;  /* 0x0000fffffb127812 */ /* 0x002fe400078ec0ff */
[----:B------:R-:W-:Y:S01]  /*a77d0*/  LOP3.LUT R17, R13, 0xffff, RZ, 0xc0, !PT ;  /* 0x0000ffff0d117812 */ /* 0x000fe200078ec0ff */
        /* <DEDUP_REMOVED lines=36> */
[----:B---3--:R-:W-:-:S03]  /*a7a20*/  LOP3.LUT R23, R77, 0xffff, RZ, 0xc0, !PT ;  /* 0x0000ffff4d177812 */ /* 0x008fc600078ec0ff */
[----:B------:R-:W3:Y:S01]  /*a7a30*/  LDL.LU R77, [R1+0x2a64] ;  /* 0x002a6400014d7983 */ /* 0x000ee20000300800 */
[----:B----4-:R-:W-:-:S03]  /*a7a40*/  LOP3.LUT R22, R75, 0xffff, RZ, 0xc0, !PT ;  /* 0x0000ffff4b167812 */ /* 0x010fc600078ec0ff */
[----:B------:R-:W4:Y:S01]  /*a7a50*/  LDL.LU R75, [R1+0x2a40] ;  /* 0x002a4000014b7983 */ /* 0x000f220000300800 */
[----:B--2---:R-:W-:-:S03]  /*a7a60*/  LOP3.LUT R21, R73, 0xffff, RZ, 0xc0, !PT ;  /* 0x0000ffff49157812 */ /* 0x004fc600078ec0ff */
[----:B------:R-:W2:Y:S01]  /*a7a70*/  LDL.LU R73, [R1+0x2a1c] ;  /* 0x002a1c0001497983 */ /* 0x000ea20000300800 */
[----:B0-----:R-:W-:-:S03]  /*a7a80*/  LOP3.LUT R20, R71, 0xffff, RZ, 0xc0, !PT ;  /* 0x0000ffff47147812 */ /* 0x001fc600078ec0ff */
[----:B------:R-:W3:Y:S01]  /*a7a90*/  LDL.LU R71, [R1+0x2a00] ;  /* 0x002a000001477983 */ /* 0x000ee20000300800 */
[----:B------:R-:W-:Y:S02]  /*a7aa0*/  LOP3.LUT R19, R46, 0xffff, RZ, 0xc0, !PT ;  /* 0x0000ffff2e137812 */ /* 0x000fe400078ec0ff */
[----:B-1----:R-:W-:Y:S02]  /*a7ab0*/  LOP3.LUT R18, R54, 0xffff, RZ, 0xc0, !PT ;  /* 0x0000ffff36127812 */ /* 0x002fe400078ec0ff */
[----:B------:R-:W-:Y:S02]  /*a7ac0*/  LOP3.LUT R17, R62, 0xffff, RZ, 0xc0, !PT ;  /* 0x0000ffff3e117812 */ /* 0x000fe400078ec0ff */
[----:B------:R-:W-:Y:S02]  /*a7ad0*/  SHF.R.U32.HI R27, RZ, 0x8, R23 ;  /* 0x00000008ff1b7819 */ /* 0x000fe40000011617 */
[----:B------:R-:W-:Y:S02]  /*a7ae0*/  LOP3.LUT R16, R70, 0xffff, RZ, 0xc0, !PT ;  /* 0x0000ffff46107812 */ /* 0x000fe400078ec0ff */
[----:B------:R-:W-:-:S02]  /*a7af0*/  PRMT R23, R23, 0x3340, R19 ;  /* 0x0000334017177816 */ /* 0x000fc40000000013 */
[----:B------:R-:W-:Y:S02]  /*a7b00*/  SHF.R.U32.HI R24, RZ, 0x8, R19 ;  /* 0x00000008ff187819 */ /* 0x000fe40000011613 */
[----:B------:R-:W-:Y:S02]  /*a7b10*/  SHF.R.U32.HI R26, RZ, 0x8, R22 ;  /* 0x00000008ff1a7819 */ /* 0x000fe40000011616 */
[--C-:B------:R-:W-:Y:S02]  /*a7b20*/  PRMT R22, R22, 0x3340, R18.reuse ;  /* 0x0000334016167816 */ /* 0x100fe40000000012 */
[----:B------:R-:W-:Y:S02]  /*a7b30*/  SHF.R.U32.HI R19, RZ, 0x8, R18 ;  /* 0x00000008ff137819 */ /* 0x000fe40000011612 */
[----:B------:R-:W-:Y:S02]  /*a7b40*/  SHF.R.U32.HI R25, RZ, 0x8, R21 ;  /* 0x00000008ff197819 */ /* 0x000fe40000011615 */
[----:B------:R-:W-:-:S02]  /*a7b50*/  PRMT R21, R21, 0x3340, R17 ;  /* 0x0000334015157816 */ /* 0x000fc40000000011 */
[----:B------:R-:W-:Y:S02]  /*a7b60*/  SHF.R.U32.HI R18, RZ, 0x8, R17 ;  /* 0x00000008ff127819 */ /* 0x000fe40000011611 */
[----:B------:R-:W-:Y:S02]  /*a7b70*/  SHF.R.U32.HI R17, RZ, 0x8, R20 ;  /* 0x00000008ff117819 */ /* 0x000fe40000011614 */
        /* <DEDUP_REMOVED lines=22> */
[----:B----4-:R-:W-:-:S03]  /*a7ce0*/  LOP3.LUT R22, R75, 0xffff, RZ, 0xc0, !PT ;  /* 0x0000ffff4b167812 */ /* 0x010fc600078ec0ff */
[----:B------:R-:W4:Y:S01]  /*a7cf0*/  LDL.LU R75, [R1+0x2a60] ;  /* 0x002a6000014b7983 */ /* 0x000f220000300800 */
[----:B--2---:R-:W-:-:S03]  /*a7d00*/  LOP3.LUT R21, R73, 0xffff, RZ, 0xc0, !PT ;  /* 0x0000ffff49157812 */ /* 0x004fc600078ec0ff */
[----:B------:R-:W2:Y:S01]  /*a7d10*/  LDL.LU R73, [R1+0x2a3c] ;  /* 0x002a3c0001497983 */ /* 0x000ea20000300800 */
[----:B---3--:R-:W-:-:S03]  /*a7d20*/  LOP3.LUT R20, R71, 0xffff, RZ, 0xc0, !PT ;  /* 0x0000ffff47147812 */ /* 0x008fc600078ec0ff */
[----:B------:R-:W3:Y:S01]  /*a7d30*/  LDL.LU R71, [R1+0x273c] ;  /* 0x00273c0001477983 */ /* 0x000ee20000300800 */
[----:B------:R-:W-:Y:S02]  /*a7d40*/  F2FP.SATFINITE.E4M3.F32.PACK_AB_MERGE_C R86, R87, R86, RZ ;  /* 0x000000565756723e */ /* 0x000fe400048070ff */
[----:B------:R-:W-:Y:S02]  /*a7d50*/  F2FP.SATFINITE.E4M3.F32.PACK_AB_MERGE_C R94, R95, R94, RZ ;  /* 0x0000005e5f5e723e */ /* 0x000fe400048070ff */
[----:B------:R-:W-:Y:S02]  /*a7d60*/  LOP3.LUT R23, R77, 0xffff, RZ, 0xc0, !PT ;  /* 0x0000ffff4d177812 */ /* 0x000fe400078ec0ff */
[----:B------:R-:W-:Y:S02]  /*a7d70*/  F2FP.SATFINITE.E4M3.F32.PACK_AB_MERGE_C R102, R103, R102, RZ ;  /* 0x000000666766723e */ /* 0x000fe400048070ff */
[----:B------:R-:W-:Y:S02]  /*a7d80*/  LOP3.LUT R19, R78, 0xffff, RZ, 0xc0, !PT ;  /* 0x0000ffff4e137812 */ /* 0x000fe400078ec0ff */
[----:B0-----:R-:W-:-:S02]  /*a7d90*/  LOP3.LUT R18, R86, 0xffff, RZ, 0xc0, !PT ;  /* 0x0000ffff56127812 */ /* 0x001fc400078ec0ff */
[----:B------:R-:W-:Y:S02]  /*a7da0*/  LOP3.LUT R17, R94, 0xffff, RZ, 0xc0, !PT ;  /* 0x0000ffff5e117812 */ /* 0x000fe400078ec0ff */
[----:B------:R-:W-:Y:S02]  /*a7db0*/  SHF.R.U32.HI R27, RZ, 0x8, R23 ;  /* 0x00000008ff1b7819 */ /* 0x000fe40000011617 */
[----:B-1----:R-:W-:Y:S02]  /*a7dc0*/  LOP3.LUT R16, R102, 0xffff, RZ, 0xc0, !PT ;  /* 0x0000ffff66107812 */ /* 0x002fe400078ec0ff */
[--C-:B------:R-:W-:Y:S02]  /*a7dd0*/  PRMT R23, R23, 0x3340, R19.reuse ;  /* 0x0000334017177816 */ /* 0x100fe40000000013 */
[----:B------:R-:W-:Y:S02]  /*a7de0*/  SHF.R.U32.HI R24, RZ, 0x8, R19 ;  /* 0x00000008ff187819 */ /* 0x000fe40000011613 */
        /* <DEDUP_REMOVED lines=17> */
[----:B0-----:R-:W-:Y:S02]  /*a7f00*/  LOP3.LUT R20, R19, 0xffff, RZ, 0xc0, !PT ;  /* 0x0000ffff13147812 */ /* 0x001fe400078ec0ff */
[----:B------:R-:W-:Y:S02]  /*a7f10*/  LOP3.LUT R19, R25, 0xffff, RZ, 0xc0, !PT ;  /* 0x0000ffff19137812 */ /* 0x000fe400078ec0ff */
[----:B------:R-:W-:Y:S02]  /*a7f20*/  PRMT R22, R23, 0x3340, R22 ;  /* 0x0000334017167816 */ /* 0x000fe40000000016 */
[----:B------:R-:W-:-:S02]  /*a7f30*/  LOP3.LUT R17, R17, 0xffff, RZ, 0xc0, !PT ;  /* 0x0000ffff11117812 */ /* 0x000fc400078ec0ff */
[----:B------:R-:W-:Y:S02]  /*a7f40*/  LOP3.LUT R16, R16, 0xffff, RZ, 0xc0, !PT ;  /* 0x0000ffff10107812 */ /* 0x000fe400078ec0ff */
[----:B------:R-:W-:Y:S02]  /*a7f50*/  PRMT R20, R21, 0x3340, R20 ;  /* 0x0000334015147816 */ /* 0x000fe40000000014 */
[----:B------:R-:W-:Y:S02]  /*a7f60*/  PRMT R18, R19, 0x3340, R18 ;  /* 0x0000334013127816 */ /* 0x000fe40000000012 */
[----:B------:R-:W-:Y:S01]  /*a7f70*/  F2FP.SATFINITE.E4M3.F32.PACK_AB_MERGE_C R110, R111, R110, RZ ;  /* 0x0000006e6f6e723e */ /* 0x000fe200048070ff */
[----:B------:R-:W-:Y:S01]  /*a7f80*/  STL [R1+0x68], R22 ;  /* 0x0000681601007387 */ /* 0x000fe20000100800 */
[----:B------:R-:W-:Y:S02]  /*a7f90*/  PRMT R16, R17, 0x3340, R16 ;  /* 0x0000334011107816 */ /* 0x000fe40000000010 */
[----:B------:R-:W-:Y:S01]  /*a7fa0*/  F2FP.SATFINITE.E4M3.F32.PACK_AB_MERGE_C R134, R135, R134, RZ ;  /* 0x000000868786723e */ /* 0x000fe200048070ff */
[----:B------:R0:W-:Y:S01]  /*a7fb0*/  STL [R1+0x6c], R20 ;  /* 0x00006c1401007387 */ /* 0x0001e20000100800 */
[----:B------:R-:W-:-:S03]  /*a7fc0*/  LOP3.LUT R19, R110, 0xffff, RZ, 0xc0, !PT ;  /* 0x0000ffff6e137812 */ /* 0x000fc600078ec0ff */
[----:B------:R1:W-:Y:S01]  /*a7fd0*/  STL [R1+0x78], R18 ;  /* 0x0000781201007387 */ /* 0x0003e20000100800 */
[----:B------:R-:W-:Y:S02]  /*a7fe0*/  LOP3.LUT R17, R127, 0xffff, RZ, 0xc0, !PT ;  /* 0x0000ffff7f117812 */ /* 0x000fe400078ec0ff */
[----:B------:R-:W-:Y:S01]  /*a7ff0*/  SHF.R.U32.HI R24, RZ, 0x8, R19 ;  /* 0x00000008ff187819 */ /* 0x000fe20000011613 */
[----:B------:R1:W-:Y:S01]  /*a8000*/  STL [R1+0x88], R16 ;  /* 0x0000881001007387 */ /* 0x0003e20000100800 */
[----:B0-----:R-:W-:-:S03]  /*a8010*/  LOP3.LUT R20, R11, 0xffff, RZ, 0xc0, !PT ;  /* 0x0000ffff0b147812 */ /* 0x001fc600078ec0ff */
[----:B------:R-:W3:Y:S01]  /*a8020*/  LDL.LU R11, [R1+0x2b78] ;  /* 0x002b7800010b7983 */ /* 0x000ee20000300800 */
[----:B-1----:R-:W-:Y:S02]  /*a8030*/  LOP3.LUT R18, R119, 0xffff, RZ, 0xc0, !PT ;  /* 0x0000ffff77127812 */ /* 0x002fe400078ec0ff */
[----:B------:R-:W-:Y:S02]  /*a8040*/  LOP3.LUT R16, R134, 0xffff, RZ, 0xc0, !PT ;  /* 0x0000ffff86107812 */ /* 0x000fe400078ec0ff */
[----:B----4-:R-:W-:Y:S02]  /*a8050*/  LOP3.LUT R23, R75, 0xffff, RZ, 0xc0, !PT ;  /* 0x0000ffff4b177812 */ /* 0x010fe400078ec0ff */
[----:B--2---:R-:W-:Y:S02]  /*a8060*/  LOP3.LUT R22, R73, 0xffff, RZ, 0xc0, !PT ;  /* 0x0000ffff49167812 */ /* 0x004fe400078ec0ff */
[----:B------:R-:W-:Y:S02]  /*a8070*/  SHF.R.U32.HI R27, RZ, 0x8, R23 ;  /* 0x00000008ff1b7819 */ /* 0x000fe40000011617 */
[----:B---3--:R-:W-:-:S02]  /*a8080*/  LOP3.LUT R21, R71, 0xffff, RZ, 0xc0, !PT ;  /* 0x0000ffff47157812 */ /* 0x008fc400078ec0ff */
[----:B------:R-:W-:Y:S02]  /*a8090*/  PRMT R23, R23, 0x3340, R19 ;  /* 0x0000334017177816 */ /* 0x000fe40000000013 */
        /* <DEDUP_REMOVED lines=10> */
[----:B------:R1:W-:Y:S04]  /*a8140*/  STL [R1+0x25c], R22 ;  /* 0x00025c1601007387 */ /* 0x0003e80000100800 */
[----:B------:R2:W-:Y:S01]  /*a8150*/  STL [R1+0x27c], R21 ;  /* 0x00027c1501007387 */ /* 0x0005e20000100800 */
[----:B0-----:R-:W-:-:S03]  /*a8160*/  LOP3.LUT R23, R27, 0xffff, RZ, 0xc0, !PT ;  /* 0x0000ffff1b177812 */ /* 0x001fc600078ec0ff */
[----:B------:R0:W-:Y:S01]  /*a8170*/  STL [R1+0x280], R20 ;  /* 0x0002801401007387 */ /* 0x0001e20000100800 */
[----:B-1----:R-:W-:Y:S02]  /*a8180*/  LOP3.LUT R22, R24, 0xffff, RZ, 0xc0, !PT ;  /* 0x0000ffff18167812 */ /* 0x002fe400078ec0ff */
[----:B------:R-:W-:Y:S02]  /*a8190*/  LOP3.LUT R18, R18, 0xffff, RZ, 0xc0, !PT ;  /* 0x0000ffff12127812 */ /* 0x000fe400078ec0ff */
[----:B--2---:R-:W-:Y:S02]  /*a81a0*/  LOP3.LUT R21, R26, 0xffff, RZ, 0xc0, !PT ;  /* 0x0000ffff1a157812 */ /* 0x004fe400078ec0ff */
[----:B0-----:R-:W-:Y:S02]  /*a81b0*/  LOP3.LUT R20, R19, 0xffff, RZ, 0xc0, !PT ;  /* 0x0000ffff13147812 */ /* 0x001fe400078ec0ff */
[----:B------:R-:W-:Y:S02]  /*a81c0*/  LOP3.LUT R19, R25, 0xffff, RZ, 0xc0, !PT ;  /* 0x0000ffff19137812 */ /* 0x000fe400078ec0ff */
[----:B------:R-:W-:-:S02]  /*a81d0*/  LOP3.LUT R17, R17, 0xffff, RZ, 0xc0, !PT ;  /* 0x0000ffff11117812 */ /* 0x000fc400078ec0ff */
[----:B------:R-:W-:Y:S02]  /*a81e0*/  LOP3.LUT R16, R16, 0xffff, RZ, 0xc0, !PT ;  /* 0x0000ffff10107812 */ /* 0x000fe400078ec0ff */
[----:B------:R-:W-:Y:S02]  /*a81f0*/  PRMT R22, R23, 0x3340, R22 ;  /* 0x0000334017167816 */ /* 0x000fe40000000016 */
[----:B------:R-:W-:Y:S02]  /*a8200*/  PRMT R20, R21, 0x3340, R20 ;  /* 0x0000334015147816 */ /* 0x000fe40000000014 */
[----:B------:R-:W-:Y:S01]  /*a8210*/  PRMT R19, R19, 0x3340, R18 ;  /* 0x0000334013137816 */ /* 0x000fe20000000012 */
[----:B------:R-:W-:Y:S01]  /*a8220*/  STL [R1+0x84], R22 ;  /* 0x0000841601007387 */ /* 0x000fe20000100800 */
[----:B------:R-:W-:-:S03]  /*a8230*/  PRMT R16, R17, 0x3340, R16 ;  /* 0x0000334011107816 */ /* 0x000fc60000000010 */
[----:B------:R-:W-:Y:S04]  /*a8240*/  STL [R1+0x8c], R20 ;  /* 0x00008c1401007387 */ /* 0x000fe80000100800 */
[----:B------:R-:W2:Y:S04]  /*a8250*/  LDL.LU R18, [R1+0x29a0] ;  /* 0x0029a00001127983 */ /* 0x000ea80000300800 */
[----:B------:R-:W-:Y:S04]  /*a8260*/  STL [R1+0xa0], R19 ;  /* 0x0000a01301007387 */ /* 0x000fe80000100800 */
[----:B------:R0:W-:Y:S04]  /*a8270*/  STL [R1+0xb4], R16 ;  /* 0x0000b41001007387 */ /* 0x0001e80000100800 */
[----:B------:R-:W3:Y:S04]  /*a8280*/  LDL.LU R73, [R1+0x284c] ;  /* 0x00284c0001497983 */ /* 0x000ee80000300800 */
[----:B------:R-:W4:Y:S04]  /*a8290*/  LDL.LU R71, [R1+0x2848] ;  /* 0x0028480001477983 */ /* 0x000f280000300800 */
[----:B------:R-:W2:Y:S01]  /*a82a0*/  LDL.LU R75, [R1+0x2844] ;  /* 0x00284400014b7983 */ /* 0x000ea20000300800 */
[----:B0-----:R-:W-:-:S05]  /*a82b0*/  VIADD R16, R0, 0xf7 ;  /* 0x000000f700107836 */ /* 0x001fca0000000000 */
[----:B------:R-:W-:Y:S02]  /*a82c0*/  ISETP.GE.AND P0, PT, R16, UR8, PT ;  /* 0x0000000810007c0c */ /* 0x000fe4000bf06270 */
[----:B------:R-:W-:Y:S01]  /*a82d0*/  LOP3.LUT R3, R3, 0xfff7ffff, RZ, 0xc0, !PT ;  /* 0xfff7ffff03037812 */ /* 0x000fe200078ec0ff */
[----:B------:R-:W-:Y:S01]  /*a82e0*/  VIADD R17, R0, 0xf5 ;  /* 0x000000f500117836 */ /* 0x000fe20000000000 */
[----:B------:R-:W-:Y:S01]  /*a82f0*/  ISETP.LT.AND P1, PT, R7, UR6, !P0 ;  /* 0x0000000607007c0c */ /* 0x000fe2000c721270 */
[----:B------:R-:W-:Y:S01]  /*a8300*/  ULDC UR6, c[0x0][0x228] ;  /* 0x00008a0000067ab9 */ /* 0x000fe20000000800 */
[----:B------:R-:W-:Y:S01]  /*a8310*/  ISETP.LT.AND P0, PT, R6, UR5, !P0 ;  /* 0x0000000506007c0c */ /* 0x000fe2000c701270 */
[----:B------:R-:W-:Y:S01]  /*a8320*/  ULDC UR5, c[0x0][0x228] ;  /* 0x00008a0000057ab9 */ /* 0x000fe20000000800 */
[----:B------:R-:W-:Y:S01]  /*a8330*/  VIADD R16, R0, 0xf3 ;  /* 0x000000f300107836 */ /* 0x000fe20000000000 */
[----:B------:R-:W-:-:S08]  /*a8340*/  ULDC UR8, c[0x0][0x228] ;  /* 0x00008a0000087ab9 */ /* 0x000fd00000000800 */
        /* <DEDUP_REMOVED lines=10> */
[----:B------:R-:W-:-:S09]  /*a83f0*/  ULDC UR5, c[0x0][0x228] ;  /* 0x00008a0000057ab9 */ /* 0x000fd20000000800 */
[----:B------:R-:W-:-:S04]  /*a8400*/  @P1 LOP3.LUT R3, R3, 0x20000, RZ, 0xfc, !PT ;  /* 0x0002000003031812 */ /* 0x000fc800078efcff */
[----:B------:R-:W-:-:S04]  /*a8410*/  LOP3.LUT R3, R3, 0xfffeffff, RZ, 0xc0, !PT ;  /* 0xfffeffff03037812 */ /* 0x000fc800078ec0ff */
[----:B------:R-:W-:Y:S02]  /*a8420*/  @P0 LOP3.LUT R3, R3, 0x10000, RZ, 0xfc, !PT ;  /* 0x0001000003030812 */ /* 0x000fe400078efcff */
[----:B------:R-:W-:Y:S02]  /*a8430*/  ISETP.GE.AND P0, PT, R16, UR16, PT ;  /* 0x0000001010007c0c */ /* 0x000fe4000bf06270 */
[----:B------:R-:W-:Y:S02]  /*a8440*/  LOP3.LUT R3, R3, 0xffff7fff, RZ, 0xc0, !PT ;  /* 0xffff7fff03037812 */ /* 0x000fe400078ec0ff */
[----:B---3--:R-:W-:Y:S02]  /*a8450*/  R2UR UR20, R73 ;  /* 0x00000000491472ca */ /* 0x008fe400000e0000 */
[----:B----4-:R-:W-:Y:S01]  /*a8460*/  R2UR UR22, R71 ;  /* 0x00000000471672ca */ /* 0x010fe200000e0000 */
[----:B------:R-:W3:Y:S01]  /*a8470*/  LDL.LU R73, [R1+0x2840] ;  /* 0x0028400001497983 */ /* 0x000ee20000300800 */
[----:B------:R-:W-:Y:S01]  /*a8480*/  VIADD R16, R0, 0xef ;  /* 0x000000ef00107836 */ /* 0x000fe20000000000 */
[----:B------:R-:W-:-:S02]  /*a8490*/  ULDC UR16, c[0x0][0x228] ;  /* 0x00008a0000107ab9 */ /* 0x000fc40000000800 */
[----:B------:R-:W4:Y:S01]  /*a84a0*/  LDL.LU R71, [R1+0x283c] ;  /* 0x00283c0001477983 */ /* 0x000f220000300800 */
[----:B------:R-:W-:Y:S01]  /*a84b0*/  ISETP.LT.AND P1, PT, R7, UR8, !P0 ;  /* 0x0000000807007c0c */ /* 0x000fe2000c721270 */
[----:B------:R-:W-:Y:S01]  /*a84c0*/  ULDC UR8, c[0x0][0x228] ;  /* 0x00008a0000087ab9 */ /* 0x000fe20000000800 */
[----:B------:R-:W-:Y:S01]  /*a84d0*/  ISETP.LT.AND P0, PT, R6, UR6, !P0 ;  /* 0x0000000606007c0c */ /* 0x000fe2000c701270 */
[----:B------:R-:W-:-:S10]  /*a84e0*/  ULDC UR6, c[0x0][0x228] ;  /* 0x00008a0000067ab9 */ /* 0x000fd40000000800 */
        /* <DEDUP_REMOVED lines=10> */
[----:B--2---:R-:W-:Y:S01]  /*a8590*/  R2UR UR24, R75 ;  /* 0x000000004b1872ca */ /* 0x004fe200000e0000 */
        /* <DEDUP_REMOVED lines=21> */
[----:B------:R-:W-:Y:S01]  /*a86f0*/  R2UR UR34, R11 ;  /* 0x000000000b2272ca */ /* 0x000fe200000e0000 */
[----:B------:R-:W-:Y:S01]  /*a8700*/  ULDC UR14, c[0x0][0x228] ;  /* 0x00008a00000e7ab9 */ /* 0x000fe20000000800 */
[----:B------:R-:W2:Y:S05]  /*a8710*/  LDL.LU R11, [R1+0x2b74] ;  /* 0x002b7400010b7983 */ /* 0x000eaa0000300800 */
        /* <DEDUP_REMOVED lines=10> */
[----:B------:R-:W-:Y:S01]  /*a87c0*/  R2UR UR22, R12 ;  /* 0x000000000c1672ca */ /* 0x000fe200000e0000 */
[----:B------:R-:W-:Y:S01]  /*a87d0*/  ULDC UR24, c[0x0][0x228] ;  /* 0x00008a0000187ab9 */ /* 0x000fe20000000800 */
[----:B------:R-:W2:Y:S07]  /*a87e0*/  LDL.LU R12, [R1+0x2b70] ;  /* 0x002b7000010c7983 */ /* 0x000eae0000300800 */
[----:B------:R-:W-:-:S04]  /*a87f0*/  @P1 LOP3.LUT R3, R3, 0x80, RZ, 0xfc, !PT ;  /* 0x0000008003031812 */ /* 0x000fc800078efcff */
[----:B------:R-:W-:-:S04]  /*a8800*/  LOP3.LUT R3, R3, 0xffffffbf, RZ, 0xc0, !PT ;  /* 0xffffffbf03037812 */ /* 0x000fc800078ec0ff */
[----:B------:R-:W-:-:S04]  /*a8810*/  @P0 LOP3.LUT R3, R3, 0x40, RZ, 0xfc, !PT ;  /* 0x0000004003030812 */ /* 0x000fc800078efcff */
[----:B------:R-:W-:Y:S02]  /*a8820*/  LOP3.LUT R3, R3, 0xffffffdf, RZ, 0xc0, !PT ;  /* 0xffffffdf03037812 */ /* 0x000fe400078ec0ff */
[----:B------:R-:W-:Y:S02]  /*a8830*/  R2UR UR36, R251 ;  /* 0x00000000fb2472ca */ /* 0x000fe400000e0000 */
[----:B---3--:R-:W-:-:S13]  /*a8840*/  R2UR UR27, R73 ;  /* 0x00000000491b72ca */ /* 0x008fda00000e0000 */
[----:B------:R-:W-:-:S04]  /*a8850*/  ISETP.GE.AND P0, PT, R17, UR27, PT ;  /* 0x0000001b11007c0c */ /* 0x000fc8000bf06270 */
[----:B------:R-:W-:Y:S02]  /*a8860*/  ISETP.LT.AND P1, PT, R7, UR20, !P0 ;  /* 0x0000001407007c0c */ /* 0x000fe4000c721270 */
[----:B----4-:R-:W-:Y:S01]  /*a8870*/  R2UR UR33, R71 ;  /* 0x00000000472172ca */ /* 0x010fe200000e0000 */
[----:B------:R-:W-:Y:S01]  /*a8880*/  VIADD R17, R0, 0xe5 ;  /* 0x000000e500117836 */ /* 0x000fe20000000000 */
[----:B------:R-:W-:Y:S01]  /*a8890*/  ISETP.LT.AND P0, PT, R6, UR6, !P0 ;  /* 0x0000000606007c0c */ /* 0x000fe2000c701270 */
[----:B------:R-:W-:Y:S01]  /*a88a0*/  ULDC UR6, c[0x0][0x228] ;  /* 0x00008a0000067ab9 */ /* 0x000fe20000000800 */
[----:B------:R-:W-:Y:S01]  /*a88b0*/  R2UR UR27, R13 ;  /* 0x000000000d1b72ca */ /* 0x000fe200000e0000 */
[----:B------:R-:W-:Y:S01]  /*a88c0*/  ULDC UR20, c[0x0][0x228] ;  /* 0x00008a0000147ab9 */ /* 0x000fe20000000800 */
[----:B------:R-:W3:Y:S04]  /*a88d0*/  LDL.LU R13, [R1+0x2b6c] ;  /* 0x002b6c00010d7983 */ /* 0x000ee80000300800 */
[----:B------:R-:W4:Y:S01]  /*a88e0*/  LDL.LU R251, [R1+0x2b68] ;  /* 0x002b680001fb7983 */ /* 0x000f220000300800 */
        /* <DEDUP_REMOVED lines=11> */
[----:B------:R-:W-:-:S08]  /*a89a0*/  ULDC UR5, c[0x0][0x228] ;  /* 0x00008a0000057ab9 */ /* 0x000fd00000000800 */
[----:B------:R-:W-:-:S04]  /*a89b0*/  @P1 LOP3.LUT R3, R3, 0x8, RZ, 0xfc, !PT ;  /* 0x0000000803031812 */ /* 0x000fc800078efcff */
[----:B------:R-:W-:-:S04]  /*a89c0*/  LOP3.LUT R3, R3, 0xfffffffb, RZ, 0xc0, !PT ;  /* 0xfffffffb03037812 */ /* 0x000fc800078ec0ff */
[----:B------:R-:W-:Y:S02]  /*a89d0*/  @P0 LOP3.LUT R3, R3, 0x4, RZ, 0xfc, !PT ;  /* 0x0000000403030812 */ /* 0x000fe400078efcff */
[----:B------:R-:W-:Y:S02]  /*a89e0*/  ISETP.GE.AND P0, PT, R17, UR34, PT ;  /* 0x0000002211007c0c */ /* 0x000fe4000bf06270 */
[----:B------:R-:W-:Y:S02]  /*a89f0*/  R2UR UR34, R240 ;  /* 0x00000000f02272ca */ /* 0x000fe400000e0000 */
[----:B------:R-:W2:Y:S01]  /*a8a00*/  LDL.LU R240, [R1+0x2b64] ;  /* 0x002b640001f07983 */ /* 0x000ea20000300800 */
[----:B------:R-:W-:Y:S02]  /*a8a10*/  ISETP.LT.AND P1, PT, R7, UR14, !P0 ;  /* 0x0000000e07007c0c */ /* 0x000fe4000c721270 */
[----:B------:R-:W-:Y:S01]  /*a8a20*/  LOP3.LUT R3, R3, 0xfffffffd, RZ, 0xc0, !PT ;  /* 0xfffffffd03037812 */ /* 0x000fe200078ec0ff */
[----:B------:R-:W-:Y:S01]  /*a8a30*/  VIADD R17, R0, 0xe1 ;  /* 0x000000e100117836 */ /* 0x000fe20000000000 */
[----:B------:R-:W-:Y:S01]  /*a8a40*/  ISETP.LT.AND P0, PT, R6, UR12, !P0 ;  /* 0x0000000c06007c0c */ /* 0x000fe2000c701270 */
[----:B------:R-:W3:Y:S01]  /*a8a50*/  LDL.LU R250, [R1+0x2b60] ;  /* 0x002b600001fa7983 */ /* 0x000ee20000300800 */
[----:B------:R-:W-:Y:S01]  /*a8a60*/  R2UR UR39, R249 ;  /* 0x00000000f92772ca */ /* 0x000fe200000e0000 */
[----:B------:R-:W-:Y:S01]  /*a8a70*/  ULDC UR12, c[0x0][0x228] ;  /* 0x00008a00000c7ab9 */ /* 0x000fe20000000800 */
[----:B------:R-:W-:Y:S01]  /*a8a80*/  R2UR UR42, R245 ;  /* 0x00000000f52a72ca */ /* 0x000fe200000e0000 */
[----:B------:R-:W4:Y:S01]  /*a8a90*/  LDL.LU R249, [R1+0x2b5c] ;  /* 0x002b5c0001f97983 */ /* 0x000f220000300800 */
[----:B------:R-:W-:Y:S01]  /*a8aa0*/  R2UR UR40, R244 ;  /* 0x00000000f42872ca */ /* 0x000fe200000e0000 */
[----:B------:R-:W-:-:S02]  /*a8ab0*/  ULDC UR14, c[0x0][0x228] ;  /* 0x00008a00000e7ab9 */ /* 0x000fc40000000800 */
[----:B------:R-:W-:Y:S01]  /*a8ac0*/  @P1 LOP3.LUT R3, R3, 0x2, RZ, 0xfc, !PT ;  /* 0x0000000203031812 */ /* 0x000fe200078efcff */
[----:B------:R-:W3:Y:S03]  /*a8ad0*/  LDL.LU R245, [R1+0x2b58] ;  /* 0x002b580001f57983 */ /* 0x000ee60000300800 */
[----:B------:R-:W-:Y:S01]  /*a8ae0*/  LOP3.LUT R3, R3, 0xfffffffe, RZ, 0xc0, !PT ;  /* 0xfffffffe03037812 */ /* 0x000fe200078ec0ff */
[----:B------:R-:W4:Y:S03]  /*a8af0*/  LDL.LU R244, [R1+0x2b54] ;  /* 0x002b540001f47983 */ /* 0x000f260000300800 */
[----:B------:R-:W-:Y:S02]  /*a8b00*/  @P0 LOP3.LUT R3, R3, 0x1, RZ, 0xfc, !PT ;  /* 0x0000000103030812 */ /* 0x000fe400078efcff */
[----:B------:R-:W-:Y:S01]  /*a8b10*/  ISETP.GE.AND P0, PT, R16, UR22, PT ;  /* 0x0000001610007c0c */ /* 0x000fe2000bf06270 */
[----:B------:R-:W-:Y:S01]  /*a8b20*/  VIADD R16, R0, 0xdf ;  /* 0x000000df00107836 */ /* 0x000fe20000000000 */
[----:B------:R-:W-:-:S02]  /*a8b30*/  ULDC UR22, c[0x0][0x228] ;  /* 0x00008a0000167ab9 */ /* 0x000fc40000000800 */
[----:B------:R-:W-:Y:S01]  /*a8b40*/  ISETP.LT.AND P1, PT, R7, UR16, !P0 ;  /* 0x0000001007007c0c */ /* 0x000fe2000c721270 */
[----:B------:R-:W-:Y:S01]  /*a8b50*/  ULDC UR16, c[0x0][0x228] ;  /* 0x00008a0000107ab9 */ /* 0x000fe20000000800 */
[----:B------:R-:W-:Y:S01]  /*a8b60*/  ISETP.LT.AND P0, PT, R6, UR18, !P0 ;  /* 0x0000001206007c0c */ /* 0x000fe2000c701270 */
[----:B------:R-:W-:Y:S01]  /*a8b70*/  ULDC UR18, c[0x0][0x228] ;  /* 0x00008a0000127ab9 */ /* 0x000fe20000000800 */
[----:B--2---:R-:W-:-:S09]  /*a8b80*/  LOP3.LUT R240, R240, 0x7fffffff, RZ, 0xc0, !PT ;  /* 0x7ffffffff0f07812 */ /* 0x004fd200078ec0ff */
        /* <DEDUP_REMOVED lines=44> */
[----:B------:R-:W-:-:S06]  /*a8e50*/  ULDC UR5, c[0x0][0x228] ;  /* 0x00008a0000057ab9 */ /* 0x000fcc0000000800 */
[----:B------:R-:W-:-:S04]  /*a8e60*/  @P1 LOP3.LUT R240, R240, 0x800000, RZ, 0xfc, !PT ;  /* 0x00800000f0f01812 */ /* 0x000fc800078efcff */
[----:B------:R-:W-:-:S04]  /*a8e70*/  LOP3.LUT R240, R240, 0xffbfffff, RZ, 0xc0, !PT ;  /* 0xffbffffff0f07812 */ /* 0x000fc800078ec0ff */
[----:B------:R-:W-:Y:S02]  /*a8e80*/  @P0 LOP3.LUT R240, R240, 0x400000, RZ, 0xfc, !PT ;  /* 0x00400000f0f00812 */ /* 0x000fe400078efcff */
[----:B------:R-:W-:Y:S02]  /*a8e90*/  ISETP.GE.AND P0, PT, R17, UR39, PT ;  /* 0x0000002711007c0c */ /* 0x000fe4000bf06270 */
[----:B------:R-:W-:Y:S02]  /*a8ea0*/  R2UR UR39, R242 ;  /* 0x00000000f22772ca */ /* 0x000fe400000e0000 */
[----:B------:R-:W2:Y:S04]  /*a8eb0*/  LDL.LU R242, [R1+0x2b4c] ;  /* 0x002b4c0001f27983 */ /* 0x000ea80000300800 */
[----:B------:R-:W2:Y:S01]  /*a8ec0*/  LDL.LU R241, [R1+0x2b48] ;  /* 0x002b480001f17983 */ /* 0x000ea20000300800 */
[----:B------:R-:W-:-:S02]  /*a8ed0*/  ISETP.LT.AND P1, PT, R7, UR12, !P0 ;  /* 0x0000000c07007c0c */ /* 0x000fc4000c721270 */
[----:B------:R-:W-:Y:S01]  /*a8ee0*/  LOP3.LUT R240, R240, 0xffdfffff, RZ, 0xc0, !PT ;  /* 0xffdffffff0f07812 */ /* 0x000fe200078ec0ff */
[----:B------:R-:W-:Y:S01]  /*a8ef0*/  VIADD R17, R0, 0xd5 ;  /* 0x000000d500117836 */ /* 0x000fe20000000000 */
[----:B------:R-:W-:Y:S01]  /*a8f00*/  ISETP.LT.AND P0, PT, R6, UR14, !P0 ;  /* 0x0000000e06007c0c */ /* 0x000fe2000c701270 */
[----:B------:R-:W-:Y:S01]  /*a8f10*/  ULDC UR14, c[0x0][0x228] ;  /* 0x00008a00000e7ab9 */ /* 0x000fe20000000800 */
[----:B------:R-:W-:Y:S01]  /*a8f20*/  R2UR UR59, R238 ;  /* 0x00000000ee3b72ca */ /* 0x000fe200000e0000 */
[----:B------:R-:W-:Y:S01]  /*a8f30*/  ULDC UR12, c[0x0][0x228] ;  /* 0x00008a00000c7ab9 */ /* 0x000fe20000000800 */
[----:B------:R-:W-:Y:S02]  /*a8f40*/  R2UR UR58, R236 ;  /* 0x00000000ec3a72ca */ /* 0x000fe400000e0000 */
[----:B------:R-:W-:Y:S02]  /*a8f50*/  R2UR UR60, R14 ;  /* 0x000000000e3c72ca */ /* 0x000fe400000e0000 */
[----:B------:R-:W-:-:S02]  /*a8f60*/  LOP3.LUT R212, R18, 0xf0, RZ, 0xc0, !PT ;  /* 0x000000f012d47812 */ /* 0x000fc400078ec0ff */
[----:B------:R-:W-:Y:S01]  /*a8f70*/  @P1 LOP3.LUT R240, R240, 0x200000, RZ, 0xfc, !PT ;  /* 0x00200000f0f01812 */ /* 0x000fe200078efcff */
[----:B------:R-:W-:Y:S01]  /*a8f80*/  VIADD R19, R0, 0x7e ;  /* 0x0000007e00137836 */ /* 0x000fe20000000000 */
[----:B----4-:R-:W-:Y:S01]  /*a8f90*/  LOP3.LUT R244, R244, 0x7fffffff, RZ, 0xc0, !PT ;  /* 0x7ffffffff4f47812 */ /* 0x010fe200078ec0ff */
[----:B------:R-:W-:Y:S01]  /*a8fa0*/  VIADD R20, R0, 0x7d ;  /* 0x0000007d00147836 */ /* 0x000fe20000000000 */
[----:B------:R-:W-:Y:S01]  /*a8fb0*/  LOP3.LUT R240, R240, 0xffefffff, RZ, 0xc0, !PT ;  /* 0xffeffffff0f07812 */ /* 0x000fe200078ec0ff */
[C---:B------:R-:W-:Y:S01]  /*a8fc0*/  VIADD R21, R0.reuse, 0x7c ;  /* 0x0000007c00157836 */ /* 0x040fe20000000000 */
[----:B---3--:R-:W-:Y:S01]  /*a8fd0*/  LOP3.LUT R245, R245, 0x7fffffff, RZ, 0xc0, !PT ;  /* 0x7ffffffff5f57812 */ /* 0x008fe200078ec0ff */
[----:B------:R-:W-:Y:S01]  /*a8fe0*/  VIADD R22, R0, 0x7b ;  /* 0x0000007b00167836 */ /* 0x000fe20000000000 */
[----:B------:R-:W-:Y:S01]  /*a8ff0*/  @P0 LOP3.LUT R240, R240, 0x100000, RZ, 0xfc, !PT ;  /* 0x00100000f0f00812 */ /* 0x000fe200078efcff */
[----:B------:R-:W-:Y:S01]  /*a9000*/  VIADD R23, R0, 0x7a ;  /* 0x0000007a00177836 */ /* 0x000fe20000000000 */
[----:B------:R-:W-:Y:S01]  /*a9010*/  ISETP.GE.AND P0, PT, R16, UR42, PT ;  /* 0x0000002a10007c0c */ /* 0x000fe2000bf06270 */
[----:B------:R-:W-:Y:S01]  /*a9020*/  VIADD R24, R0, 0x79 ;  /* 0x0000007900187836 */ /* 0x000fe20000000000 */
[----:B------:R-:W-:Y:S01]  /*a9030*/  LOP3.LUT R240, R240, 0xfff7ffff, RZ, 0xc0, !PT ;  /* 0xfff7fffff0f07812 */ /* 0x000fe200078ec0ff */
[----:B------:R-:W-:Y:S01]  /*a9040*/  VIADD R16, R0, 0xd3 ;  /* 0x000000d300107836 */ /* 0x000fe20000000000 */
[----:B------:R-:W-:Y:S01]  /*a9050*/  ISETP.LT.AND P1, PT, R7, UR18, !P0 ;  /* 0x0000001207007c0c */ /* 0x000fe2000c721270 */
[----:B------:R-:W-:Y:S01]  /*a9060*/  ULDC UR18, c[0x0][0x228] ;  /* 0x00008a0000127ab9 */ /* 0x000fe20000000800 */
[----:B------:R-:W-:Y:S01]  /*a9070*/  ISETP.LT.AND P0, PT, R6, UR16, !P0 ;  /* 0x0000001006007c0c */ /* 0x000fe2000c701270 */
[----:B------:R-:W-:Y:S01]  /*a9080*/  ULDC UR16, c[0x0][0x228] ;  /* 0x00008a0000107ab9 */ /* 0x000fe20000000800 */
[----:B------:R-:W-:Y:S01]  /*a9090*/  ULDC UR42, c[0x0][0x228] ;  /* 0x00008a00002a7ab9 */ /* 0x000fe20000000800 */
[----:B------:R-:W-:-:S02]  /*a90a0*/  VIADD R25, R0, 0x78 ;  /* 0x0000007800197836 */ /* 0x000fc40000000000 */
[C---:B------:R-:W-:Y:S02]  /*a90b0*/  VIADD R26, R0.reuse, 0x77 ;  /* 0x00000077001a7836 */ /* 0x040fe40000000000 */
[C---:B------:R-:W-:Y:S02]  /*a90c0*/  VIADD R27, R0.reuse, 0x76 ;  /* 0x00000076001b7836 */ /* 0x040fe40000000000 */
[C---:B------:R-:W-:Y:S02]  /*a90d0*/  VIADD R28, R0.reuse, 0x75 ;  /* 0x00000075001c7836 */ /* 0x040fe40000000000 */
[----:B------:R-:W-:Y:S01]  /*a90e0*/  VIADD R29, R0, 0x74 ;  /* 0x00000074001d7836 */ /* 0x000fe20000000000 */
[----:B------:R-:W-:Y:S01]  /*a90f0*/  @P1 LOP3.LUT R240, R240, 0x80000, RZ, 0xfc, !PT ;  /* 0x00080000f0f01812 */ /* 0x000fe200078efcff */
[C---:B------:R-:W-:Y:S02]  /*a9100*/  VIADD R30, R0.reuse, 0x73 ;  /* 0x00000073001e7836 */ /* 0x040fe40000000000 */
[----:B------:R-:W-:Y:S01]  /*a9110*/  VIADD R31, R0, 0x72 ;  /* 0x00000072001f7836 */ /* 0x000fe20000000000 */
[----:B------:R-:W-:-:S02]  /*a9120*/  LOP3.LUT R240, R240, 0xfffbffff, RZ, 0xc0, !PT ;  /* 0xfffbfffff0f07812 */ /* 0x000fc400078ec0ff */
        /* <DEDUP_REMOVED lines=12> */
[----:B------:R-:W-:Y:S01]  /*a91f0*/  PRMT R120, R45, 0x5410, R120 ;  /* 0x000054102d787816 */ /* 0x000fe20000000078 */
[----:B------:R-:W-:Y:S01]  /*a9200*/  VIADD R46, R0, 0x63 ;  /* 0x00000063002e7836 */ /* 0x000fe20000000000 */
[----:B------:R-:W-:Y:S02]  /*a9210*/  @P0 LOP3.LUT R240, R240, 0x40000, RZ, 0xfc, !PT ;  /* 0x00040000f0f00812 */ /* 0x000fe400078efcff */
[----:B------:R-:W-:Y:S02]  /*a9220*/  PRMT R131, R47, 0x5410, R131 ;  /* 0x000054102f837816 */ /* 0x000fe40000000083 */
[----:B------:R-:W-:Y:S02]  /*a9230*/  PRMT R130, R48, 0x5410, R130 ;  /* 0x0000541030827816 */ /* 0x000fe40000000082 */
[----:B------:R-:W-:Y:S02]  /*a9240*/  PRMT R125, R49, 0x5410, R125 ;  /* 0x00005410317d7816 */ /* 0x000fe4000000007d */
[----:B------:R-:W-:-:S02]  /*a9250*/  PRMT R124, R50, 0x5410, R124 ;  /* 0x00005410327c7816 */ /* 0x000fc4000000007c */
[----:B------:R-:W-:Y:S02]  /*a9260*/  PRMT R133, R52, 0x5410, R133 ;  /* 0x0000541034857816 */ /* 0x000fe40000000085 */
[----:B------:R-:W-:Y:S01]  /*a9270*/  PRMT R129, R53, 0x5410, R129 ;  /* 0x0000541035817816 */ /* 0x000fe20000000081 */
[----:B------:R-:W-:Y:S01]  /*a9280*/  VIADD R54, R0, 0x5b ;  /* 0x0000005b00367836 */ /* 0x000fe20000000000 */
[----:B------:R-:W-:Y:S02]  /*a9290*/  ISETP.GE.AND P0, PT, R17, UR40, PT ;  /* 0x0000002811007c0c */ /* 0x000fe4000bf06270 */
[----:B------:R-:W-:Y:S02]  /*a92a0*/  PRMT R128, R55, 0x5410, R128 ;  /* 0x0000541037807816 */ /* 0x000fe40000000080 */
[----:B------:R-:W-:Y:S01]  /*a92b0*/  PRMT R139, R56, 0x5410, R139 ;  /* 0x00005410388b7816 */ /* 0x000fe2000000008b */
[C---:B------:R-:W-:Y:S01]  /*a92c0*/  VIADD R97, R0.reuse, 0x58 ;  /* 0x0000005800617836 */ /* 0x040fe20000000000 */
[----:B------:R-:W-:Y:S01]  /*a92d0*/  ISETP.LT.AND P1, PT, R7, UR22, !P0 ;  /* 0x0000001607007c0c */ /* 0x000fe2000c721270 */
[----:B------:R-:W-:Y:S01]  /*a92e0*/  VIADD R98, R0, 0x57 ;  /* 0x0000005700627836 */ /* 0x000fe20000000000 */
[----:B------:R-:W-:Y:S01]  /*a92f0*/  ISETP.LT.AND P0, PT, R6, UR27, !P0 ;  /* 0x0000001b06007c0c */ /* 0x000fe2000c701270 */
[----:B------:R-:W-:Y:S01]  /*a9300*/  VIADD R99, R0, 0x56 ;  /* 0x0000005600637836 */ /* 0x000fe20000000000 */
[----:B------:R-:W-:Y:S01]  /*a9310*/  LOP3.LUT R240, R240, 0xfffdffff, RZ, 0xc0, !PT ;  /* 0xfffdfffff0f07812 */ /* 0x000fe200078ec0ff */
[----:B------:R-:W-:Y:S01]  /*a9320*/  VIADD R17, R0, 0xd1 ;  /* 0x000000d100117836 */ /* 0x000fe20000000000 */
[----:B------:R-:W-:Y:S01]  /*a9330*/  ULDC UR27, c[0x0][0x228] ;  /* 0x00008a00001b7ab9 */ /* 0x000fe20000000800 */
[----:B------:R-:W-:Y:S01]  /*a9340*/  ULDC UR22, c[0x0][0x228] ;  /* 0x00008a0000167ab9 */ /* 0x000fe20000000800 */
[----:B------:R-:W-:Y:S01]  /*a9350*/  ULDC UR40, c[0x0][0x228] ;  /* 0x00008a0000287ab9 */ /* 0x000fe20000000800 */
[----:B------:R-:W-:Y:S01]  /*a9360*/  LOP3.LUT R250, R250, 0x7fffffff, RZ, 0xc0, !PT ;  /* 0x7ffffffffafa7812 */ /* 0x000fe200078ec0ff */
[C---:B------:R-:W-:Y:S01]  /*a9370*/  VIADD R100, R0.reuse, 0x55 ;  /* 0x0000005500647836 */ /* 0x040fe20000000000 */
[----:B------:R-:W-:Y:S01]  /*a9380*/  PRMT R134, R51, 0x5410, R36 ;  /* 0x0000541033867816 */ /* 0x000fe20000000024 */
[----:B------:R-:W-:Y:S01]  /*a9390*/  VIADD R101, R0, 0x54 ;  /* 0x0000005400657836 */ /* 0x000fe20000000000 */
[----:B------:R-:W-:Y:S01]  /*a93a0*/  @P1 LOP3.LUT R240, R240, 0x20000, RZ, 0xfc, !PT ;  /* 0x00020000f0f01812 */ /* 0x000fe200078efcff */
[C---:B------:R-:W-:Y:S01]  /*a93b0*/  VIADD R102, R0.reuse, 0x53 ;  /* 0x0000005300667836 */ /* 0x040fe20000000000 */
[----:B------:R-:W-:Y:S01]  /*a93c0*/  LOP3.LUT R251, R251, 0x7fffffff, RZ, 0xc0, !PT ;  /* 0x7ffffffffbfb7812 */ /* 0x000fe200078ec0ff */
[----:B------:R-:W-:Y:S01]  /*a93d0*/  VIADD R103, R0, 0x52 ;  /* 0x0000005200677836 */ /* 0x000fe20000000000 */
[----:B------:R-:W-:Y:S01]  /*a93e0*/  LOP3.LUT R240, R240, 0xfffeffff, RZ, 0xc0, !PT ;  /* 0xfffefffff0f07812 */ /* 0x000fe200078ec0ff */
[----:B------:R-:W-:-:S02]  /*a93f0*/  VIADD R104, R0, 0x51 ;  /* 0x0000005100687836 */ /* 0x000fc40000000000 */
        /* <DEDUP_REMOVED lines=11> */
[----:B------:R-:W-:Y:S01]  /*a94b0*/  LOP3.LUT R249, R249, 0x7fffffff, RZ, 0xc0, !PT ;  /* 0x7ffffffff9f97812 */ /* 0x000fe200078ec0ff */
[----:B------:R-:W-:Y:S01]  /*a94c0*/  VIADD R108, R0, 0x4d ;  /* 0x0000004d006c7836 */ /* 0x000fe20000000000 */
[----:B------:R-:W3:Y:S07]  /*a94d0*/  LDL.LU R238, [R1+0x2b44] ;  /* 0x002b440001ee7983 */ /* 0x000eee0000300800 */
        /* <DEDUP_REMOVED lines=14> */
[----:B------:R-:W-:Y:S02]  /*a95c0*/  R2UR UR28, R15 ;  /* 0x000000000f1c72ca */ /* 0x000fe400000e0000 */
[----:B------:R-:W-:Y:S02]  /*a95d0*/  LOP3.LUT R240, R240, 0xfffff7ff, RZ, 0xc0, !PT ;  /* 0xfffff7fff0f07812 */ /* 0x000fe400078ec0ff */
[----:B------:R-:W-:Y:S01]  /*a95e0*/  R2UR UR24, R237 ;  /* 0x00000000ed1872ca */ /* 0x000fe200000e0000 */
[----:B------:R-:W-:Y:S01]  /*a95f0*/  VIADD R16, R0, 0xcb ;  /* 0x000000cb00107836 */ /* 0x000fe20000000000 */
[----:B------:R-:W-:Y:S01]  /*a9600*/  ISETP.LT.AND P1, PT, R7, UR45, !P0 ;  /* 0x0000002d07007c0c */ /* 0x000fe2000c721270 */
[----:B------:R-:W-:Y:S01]  /*a9610*/  ULDC UR46, c[0x0][0x228] ;  /* 0x00008a00002e7ab9 */ /* 0x000fe20000000800 */
[----:B------:R-:W-:Y:S01]  /*a9620*/  ISETP.LT.AND P0, PT, R6, UR8, !P0 ;  /* 0x0000000806007c0c */ /* 0x000fe2000c701270 */
[----:B------:R-:W-:Y:S01]  /*a9630*/  ULDC UR45, c[0x0][0x228] ;  /* 0x00008a00002d7ab9 */ /* 0x000fe20000000800 */
[----:B------:R-:W-:Y:S01]  /*a9640*/  ULDC UR8, c[0x0][0x228] ;  /* 0x00008a0000087ab9 */ /* 0x000fe20000000800 */
[----:B--2---:R-:W-:-:S02]  /*a9650*/  LOP3.LUT R241, R241, 0x7fffffff, RZ, 0xc0, !PT ;  /* 0x7ffffffff1f17812 */ /* 0x004fc400078ec0ff */
[----:B------:R-:W-:Y:S02]  /*a9660*/  LOP3.LUT R242, R242, 0x7fffffff, RZ, 0xc0, !PT ;  /* 0x7ffffffff2f27812 */ /* 0x000fe400078ec0ff */
[----:B------:R-:W-:Y:S01]  /*a9670*/  LOP3.LUT R243, R243, 0x7fffffff, RZ, 0xc0, !PT ;  /* 0x7ffffffff3f37812 */ /* 0x000fe200078ec0ff */
[----:B------:R-:W-:-:S03]  /*a9680*/  VIADD R18, R0, 0x7f ;  /* 0x0000007f00127836 */ /* 0x000fc60000000000 */
[----:B------:R-:W-:Y:S01]  /*a9690*/  @P1 LOP3.LUT R240, R240, 0x800, RZ, 0xfc, !PT ;  /* 0x00000800f0f01812 */ /* 0x000fe200078efcff */
[----:B------:R-:W-:Y:S01]  /*a96a0*/  VIADD R32, R0, 0x71 ;  /* 0x0000007100207836 */ /* 0x000fe20000000000 */
[----:B------:R-:W2:Y:S02]  /*a96b0*/  LDL.LU R237, [R1+0x2b40] ;  /* 0x002b400001ed7983 */ /* 0x000ea40000300800 */
[----:B------:R-:W-:Y:S01]  /*a96c0*/  LOP3.LUT R240, R240, 0xfffffbff, RZ, 0xc0, !PT ;  /* 0xfffffbfff0f07812 */ /* 0x000fe200078ec0ff */
[----:B------:R-:W-:Y:S01]  /*a96d0*/  VIADD R33, R0, 0x70 ;  /* 0x0000007000217836 */ /* 0x000fe20000000000 */
[----:B------:R-:W4:Y:S02]  /*a96e0*/  LDL.LU R236, [R1+0x2b3c] ;  /* 0x002b3c0001ec7983 */ /* 0x000f240000300800 */
[----:B------:R-:W-:Y:S02]  /*a96f0*/  @P0 LOP3.LUT R240, R240, 0x400, RZ, 0xfc, !PT ;  /* 0x00000400f0f00812 */ /* 0x000fe400078efcff */
        /* <DEDUP_REMOVED lines=9> */
[C---:B------:R-:W-:Y:S01]  /*a9790*/  VIADD R35, R0.reuse, 0x6e ;  /* 0x0000006e00237836 */ /* 0x040fe20000000000 */
[----:B------:R-:W2:Y:S01]  /*a97a0*/  LDL.LU R15, [R1+0x2b38] ;  /* 0x002b3800010f7983 */ /* 0x000ea20000300800 */
[----:B------:R-:W-:-:S02]  /*a97b0*/  VIADD R36, R0, 0x6d ;  /* 0x0000006d00247836 */ /* 0x000fc40000000000 */
[----:B------:R-:W-:Y:S01]  /*a97c0*/  VIADD R37, R0, 0x6c ;  /* 0x0000006c00257836 */ /* 0x000fe20000000000 */
[----:B------:R-:W4:Y:S03]  /*a97d0*/  LDL.LU R14, [R1+0x2b34] ;  /* 0x002b3400010e7983 */ /* 0x000f260000300800 */
[----:B------:R-:W-:Y:S01]  /*a97e0*/  @P1 LOP3.LUT R240, R240, 0x200, RZ, 0xfc, !PT ;  /* 0x00000200f0f01812 */ /* 0x000fe200078efcff */
[C---:B------:R-:W-:Y:S02]  /*a97f0*/  VIADD R38, R0.reuse, 0x6b ;  /* 0x0000006b00267836 */ /* 0x040fe40000000000 */
[----:B------:R-:W-:Y:S01]  /*a9800*/  VIADD R109, R0, 0x4c ;  /* 0x0000004c006d7836 */ /* 0x000fe20000000000 */
[----:B------:R-:W-:Y:S01]  /*a9810*/  LOP3.LUT R240, R240, 0xfffffeff, RZ, 0xc0, !PT ;  /* 0xfffffefff0f07812 */ /* 0x000fe200078ec0ff */
[C---:B------:R-:W-:Y:S02]  /*a9820*/  VIADD R39, R0.reuse, 0x6a ;  /* 0x0000006a00277836 */ /* 0x040fe40000000000 */
        /* <DEDUP_REMOVED lines=20> */
[----:B------:R-:W-:Y:S01]  /*a9970*/  LOP3.LUT R240, R240, 0xffffffbf, RZ, 0xc0, !PT ;  /* 0xffffffbff0f07812 */ /* 0x000fe200078ec0ff */
[----:B------:R-:W-:-:S02]  /*a9980*/  VIADD R44, R0, 0x65 ;  /* 0x00000065002c7836 */ /* 0x000fc40000000000 */
[----:B------:R-:W-:Y:S01]  /*a9990*/  VIADD R154, R0, 0x40 ;  /* 0x00000040009a7836 */ /* 0x000fe20000000000 */
[----:B------:R-:W-:Y:S01]  /*a99a0*/  @P0 LOP3.LUT R240, R240, 0x40, RZ, 0xfc, !PT ;  /* 0x00000040f0f00812 */ /* 0x000fe200078efcff */
[C---:B------:R-:W-:Y:S01]  /*a99b0*/  VIADD R45, R0.reuse, 0x64 ;  /* 0x00000064002d7836 */ /* 0x040fe20000000000 */
        /* <DEDUP_REMOVED lines=51> */
[----:B------:R-:W-:-:S02]  /*a9cf0*/  VIADD R119, R0, 0x49 ;  /* 0x0000004900777836 */ /* 0x000fc40000000000 */
[C---:B------:R-:W-:Y:S02]  /*a9d00*/  VIADD R127, R0.reuse, 0x48 ;  /* 0x00000048007f7836 */ /* 0x040fe40000000000 */
[C---:B------:R-:W-:Y:S02]  /*a9d10*/  VIADD R135, R0.reuse, 0x47 ;  /* 0x0000004700877836 */ /* 0x040fe40000000000 */
[C---:B------:R-:W-:Y:S02]  /*a9d20*/  VIADD R167, R0.reuse, 0x33 ;  /* 0x0000003300a77836 */ /* 0x040fe40000000000 */
[C---:B------:R-:W-:Y:S02]  /*a9d30*/  VIADD R168, R0.reuse, 0x32 ;  /* 0x0000003200a87836 */ /* 0x040fe40000000000 */
[----:B------:R-:W-:Y:S01]  /*a9d40*/  VIADD R169, R0, 0x31 ;  /* 0x0000003100a97836 */ /* 0x000fe20000000000 */
[----:B------:R-:W-:Y:S01]  /*a9d50*/  @P1 LOP3.LUT R240, R240, 0x2, RZ, 0xfc, !PT ;  /* 0x00000002f0f01812 */ /* 0x000fe200078efcff */
[----:B------:R-:W-:-:S02]  /*a9d60*/  VIADD R170, R0, 0x30 ;  /* 0x0000003000aa7836 */ /* 0x000fc40000000000 */
[----:B------:R-:W-:Y:S01]  /*a9d70*/  VIADD R171, R0, 0x2f ;  /* 0x0000002f00ab7836 */ /* 0x000fe20000000000 */
[----:B------:R-:W-:Y:S01]  /*a9d80*/  LOP3.LUT R240, R240, 0xfffffffe, RZ, 0xc0, !PT ;  /* 0xfffffffef0f07812 */ /* 0x000fe200078ec0ff */
[C---:B------:R-:W-:Y:S02]  /*a9d90*/  VIADD R172, R0.reuse, 0x2e ;  /* 0x0000002e00ac7836 */ /* 0x040fe40000000000 */
[----:B------:R-:W-:Y:S01]  /*a9da0*/  VIADD R173, R0, 0x2d ;  /* 0x0000002d00ad7836 */ /* 0x000fe20000000000 */
[----:B------:R-:W-:Y:S01]  /*a9db0*/  @P0 LOP3.LUT R240, R240, 0x1, RZ, 0xfc, !PT ;  /* 0x00000001f0f00812 */ /* 0x000fe200078efcff */
[----:B------:R-:W-:Y:S01]  /*a9dc0*/  VIADD R174, R0, 0x2c ;  /* 0x0000002c00ae7836 */ /* 0x000fe20000000000 */
[----:B------:R-:W-:Y:S01]  /*a9dd0*/  ISETP.GE.AND P0, PT, R16, UR11, PT ;  /* 0x0000000b10007c0c */ /* 0x000fe2000bf06270 */
[C---:B------:R-:W-:Y:S02]  /*a9de0*/  VIADD R175, R0.reuse, 0x2b ;  /* 0x0000002b00af7836 */ /* 0x040fe40000000000 */
[C---:B------:R-:W-:Y:S01]  /*a9df0*/  VIADD R176, R0.reuse, 0x2a ;  /* 0x0000002a00b07836 */ /* 0x040fe20000000000 */
[----:B------:R-:W-:Y:S01]  /*a9e00*/  ISETP.LT.AND P1, PT, R7, UR12, !P0 ;  /* 0x0000000c07007c0c */ /* 0x000fe2000c721270 */
[----:B------:R-:W-:Y:S01]  /*a9e10*/  VIADD R177, R0, 0x29 ;  /* 0x0000002900b17836 */ /* 0x000fe20000000000 */
[----:B------:R-:W-:Y:S01]  /*a9e20*/  ISETP.LT.AND P0, PT, R6, UR27, !P0 ;  /* 0x0000001b06007c0c */ /* 0x000fe2000c701270 */
[C---:B------:R-:W-:Y:S01]  /*a9e30*/  VIADD R16, R0.reuse, 0xbf ;  /* 0x000000bf00107836 */ /* 0x040fe20000000000 */
[----:B------:R-:W-:Y:S01]  /*a9e40*/  ULDC UR27, c[0x0][0x228] ;  /* 0x00008a00001b7ab9 */ /* 0x000fe20000000800 */
[----:B------:R-:W-:-:S02]  /*a9e50*/  VIADD R178, R0, 0x28 ;  /* 0x0000002800b27836 */ /* 0x000fc40000000000 */
[C---:B------:R-:W-:Y:S02]  /*a9e60*/  VIADD R179, R0.reuse, 0x27 ;  /* 0x0000002700b37836 */ /* 0x040fe40000000000 */
[C---:B------:R-:W-:Y:S02]  /*a9e70*/  VIADD R180, R0.reuse, 0x26 ;  /* 0x0000002600b47836 */ /* 0x040fe40000000000 */
[C---:B------:R-:W-:Y:S02]  /*a9e80*/  VIADD R181, R0.reuse, 0x25 ;  /* 0x0000002500b57836 */ /* 0x040fe40000000000 */
[C---:B------:R-:W-:Y:S01]  /*a9e90*/  VIADD R182, R0.reuse, 0x24 ;  /* 0x0000002400b67836 */ /* 0x040fe20000000000 */
[----:B------:R-:W-:Y:S01]  /*a9ea0*/  @P1 LOP3.LUT R241, R241, 0x80000000, RZ, 0xfc, !PT ;  /* 0x80000000f1f11812 */ /* 0x000fe200078efcff */
[C---:B------:R-:W-:Y:S02]  /*a9eb0*/  VIADD R183, R0.reuse, 0x23 ;  /* 0x0000002300b77836 */ /* 0x040fe40000000000 */
[C---:B------:R-:W-:Y:S01]  /*a9ec0*/  VIADD R184, R0.reuse, 0x22 ;  /* 0x0000002200b87836 */ /* 0x040fe20000000000 */
[----:B------:R-:W-:Y:S01]  /*a9ed0*/  LOP3.LUT R241, R241, 0xbfffffff, RZ, 0xc0, !PT ;  /* 0xbffffffff1f17812 */ /* 0x000fe200078ec0ff */
[----:B------:R-:W-:-:S02]  /*a9ee0*/  VIADD R185, R0, 0x21 ;  /* 0x0000002100b97836 */ /* 0x000fc40000000000 */
[C---:B------:R-:W-:Y:S01]  /*a9ef0*/  VIADD R186, R0.reuse, 0x20 ;  /* 0x0000002000ba7836 */ /* 0x040fe20000000000 */
[----:B------:R-:W-:Y:S01]  /*a9f00*/  @P0 LOP3.LUT R241, R241, 0x40000000, RZ, 0xfc, !PT ;  /* 0x40000000f1f10812 */ /* 0x000fe200078efcff */
[C---:B------:R-:W-:Y:S01]  /*a9f10*/  VIADD R187, R0.reuse, 0x1f ;  /* 0x0000001f00bb7836 */ /* 0x040fe20000000000 */
[----:B------:R-:W-:Y:S01]  /*a9f20*/  ISETP.GE.AND P0, PT, R17, UR10, PT ;  /* 0x0000000a11007c0c */ /* 0x000fe2000bf06270 */
[C---:B------:R-:W-:Y:S02]  /*a9f30*/  VIADD R188, R0.reuse, 0x1e ;  /* 0x0000001e00bc7836 */ /* 0x040fe40000000000 */
[C---:B------:R-:W-:Y:S01]  /*a9f40*/  VIADD R189, R0.reuse, 0x1d ;  /* 0x0000001d00bd7836 */ /* 0x040fe20000000000 */
[----:B------:R-:W-:Y:S01]  /*a9f50*/  ISETP.LT.AND P1, PT, R7, UR18, !P0 ;  /* 0x0000001207007c0c */ /* 0x000fe2000c721270 */
[----:B------:R-:W-:Y:S01]  /*a9f60*/  VIADD R190, R0, 0x1c ;  /* 0x0000001c00be7836 */ /* 0x000fe20000000000 */
[----:B------:R-:W-:Y:S01]  /*a9f70*/  ISETP.LT.AND P0, PT, R6, UR22, !P0 ;  /* 0x0000001606007c0c */ /* 0x000fe2000c701270 */
[C---:B------:R-:W-:Y:S01]  /*a9f80*/  VIADD R191, R0.reuse, 0x1b ;  /* 0x0000001b00bf7836 */ /* 0x040fe20000000000 */
[----:B------:R-:W-:Y:S01]  /*a9f90*/  LOP3.LUT R241, R241, 0xdfffffff, RZ, 0xc0, !PT ;  /* 0xdffffffff1f17812 */ /* 0x000fe200078ec0ff */
[C---:B------:R-:W-:Y:S01]  /*a9fa0*/  VIADD R17, R0.reuse, 0xbd ;  /* 0x000000bd00117836 */ /* 0x040fe20000000000 */
[----:B------:R-:W-:Y:S01]  /*a9fb0*/  ULDC UR22, c[0x0][0x228] ;  /* 0x00008a0000167ab9 */ /* 0x000fe20000000800 */
[----:B------:R-:W-:-:S02]  /*a9fc0*/  VIADD R192, R0, 0x1a ;  /* 0x0000001a00c07836 */ /* 0x000fc40000000000 */
[C---:B------:R-:W-:Y:S02]  /*a9fd0*/  VIADD R193, R0.reuse, 0x19 ;  /* 0x0000001900c17836 */ /* 0x040fe40000000000 */
[C---:B------:R-:W-:Y:S02]  /*a9fe0*/  VIADD R194, R0.reuse, 0x18 ;  /* 0x0000001800c27836 */ /* 0x040fe40000000000 */
[C---:B------:R-:W-:Y:S01]  /*a9ff0*/  VIADD R195, R0.reuse, 0x17 ;  /* 0x0000001700c37836 */ /* 0x040fe20000000000 */
[----:B------:R-:W-:Y:S01]  /*aa000*/  @P1 LOP3.LUT R241, R241, 0x20000000, RZ, 0xfc, !PT ;  /* 0x20000000f1f11812 */ /* 0x000fe200078efcff */
[C---:B------:R-:W-:Y:S02]  /*aa010*/  VIADD R196, R0.reuse, 0x16 ;  /* 0x0000001600c47836 */ /* 0x040fe40000000000 */
[C---:B------:R-:W-:Y:S01]  /*aa020*/  VIADD R197, R0.reuse, 0x15 ;  /* 0x0000001500c57836 */ /* 0x040fe20000000000 */
[----:B------:R-:W-:Y:S01]  /*aa030*/  LOP3.LUT R241, R241, 0xefffffff, RZ, 0xc0, !PT ;  /* 0xeffffffff1f17812 */ /* 0x000fe200078ec0ff */
[----:B------:R-:W-:Y:S01]  /*aa040*/  VIADD R198, R0, 0x14 ;  /* 0x0000001400c67836 */ /* 0x000fe20000000000 */
[----:B---3--:R-:W-:Y:S01]  /*aa050*/  LOP3.LUT R238, R238, 0x7fffffff, RZ, 0xc0, !PT ;  /* 0x7fffffffeeee7812 */ /* 0x008fe200078ec0ff */
[C---:B------:R-:W-:Y:S01]  /*aa060*/  VIADD R199, R0.reuse, 0x13 ;  /* 0x0000001300c77836 */ /* 0x040fe20000000000 */
[----:B------:R-:W-:Y:S01]  /*aa070*/  @P0 LOP3.LUT R241, R241, 0x10000000, RZ, 0xfc, !PT ;  /* 0x10000000f1f10812 */ /* 0x000fe200078efcff */
[----:B------:R-:W-:Y:S01]  /*aa080*/  VIADD R200, R0, 0x12 ;  /* 0x0000001200c87836 */ /* 0x000fe20000000000 */
[----:B------:R-:W-:Y:S01]  /*aa090*/  ISETP.GE.AND P0, PT, R16, UR4, PT ;  /* 0x0000000410007c0c */ /* 0x000fe2000bf06270 */
[----:B------:R-:W-:-:S02]  /*aa0a0*/  VIADD R201, R0, 0x11 ;  /* 0x0000001100c97836 */ /* 0x000fc40000000000 */
        /* <DEDUP_REMOVED lines=8> */
[----:B------:R-:W-:Y:S01]  /*aa130*/  ULDC UR34, c[0x0][0x228] ;  /* 0x00008a0000227ab9 */ /* 0x000fe20000000800 */
[----:B------:R-:W-:Y:S01]  /*aa140*/  VIADD R205, R0, 0xd ;  /* 0x0000000d00cd7836 */ /* 0x000fe20000000000 */
[----:B------:R-:W-:Y:S01]  /*aa150*/  LOP3.LUT R2, R2, 0x7fffffff, RZ, 0xc0, !PT ;  /* 0x7fffffff02027812 */ /* 0x000fe200078ec0ff */
[C---:B------:R-:W-:Y:S01]  /*aa160*/  VIADD R206, R0.reuse, 0xc ;  /* 0x0000000c00ce7836 */ /* 0x040fe20000000000 */
[----:B------:R-:W3:Y:S02]  /*aa170*/  LDL.LU R75, [R1+0x2ab0] ;  /* 0x002ab000014b7983 */ /* 0x000ee40000300800 */
[----:B------:R-:W-:Y:S01]  /*aa180*/  @P1 LOP3.LUT R241, R241, 0x8000000, RZ, 0xfc, !PT ;  /* 0x08000000f1f11812 */ /* 0x000fe200078efcff */
[C---:B------:R-:W-:Y:S01]  /*aa190*/  VIADD R207, R0.reuse, 0xb ;  /* 0x0000000b00cf7836 */ /* 0x040fe20000000000 */
[----:B------:R-:W3:Y:S02]  /*aa1a0*/  LDL.LU R73, [R1+0x2ab4] ;  /* 0x002ab40001497983 */ /* 0x000ee40000300800 */
[----:B------:R-:W-:Y:S01]  /*aa1b0*/  LOP3.LUT R241, R241, 0xfbffffff, RZ, 0xc0, !PT ;  /* 0xfbfffffff1f17812 */ /* 0x000fe200078ec0ff */
[----:B------:R-:W-:Y:S01]  /*aa1c0*/  VIADD R208, R0, 0xa ;  /* 0x0000000a00d07836 */ /* 0x000fe20000000000 */
[----:B------:R-:W3:Y:S02]  /*aa1d0*/  LDL.LU R71, [R1+0x2ab8] ;  /* 0x002ab80001477983 */ /* 0x000ee40000300800 */
[----:B------:R-:W-:-:S02]  /*aa1e0*/  @P0 LOP3.LUT R241, R241, 0x4000000, RZ, 0xfc, !PT ;  /* 0x04000000f1f10812 */ /* 0x000fc400078efcff */
[----:B------:R-:W-:-:S04]  /*aa1f0*/  ISETP.GE.AND P0, PT, R17, UR7, PT ;  /* 0x0000000711007c0c */ /* 0x000fc8000bf06270 */
[----:B------:R-:W-:Y:S02]  /*aa200*/  ISETP.LT.AND P2, PT, R7, UR6, !P0 ;  /* 0x0000000607007c0c */ /* 0x000fe4000c741270 */
[----:B------:R-:W-:Y:S01]  /*aa210*/  LOP3.LUT R241, R241, 0xfdffffff, RZ, 0xc0, !PT ;  /* 0xfdfffffff1f17812 */ /* 0x000fe200078ec0ff */
[----:B------:R-:W-:Y:S01]  /*aa220*/  VIADD R17, R0, 0xb9 ;  /* 0x000000b900117836 */ /* 0x000fe20000000000 */
[----:B------:R-:W-:Y:S01]  /*aa230*/  ISETP.LT.AND P1, PT, R6, UR42, !P0 ;  /* 0x0000002a06007c0c */ /* 0x000fe2000c721270 */
[----:B------:R-:W-:Y:S01]  /*aa240*/  ULDC.64 UR6, c[0x0][0x228] ;  /* 0x00008a0000067ab9 */ /* 0x000fe20000000a00 */
[----:B------:R-:W-:-:S07]  /*aa250*/  ISETP.GE.AND P0, PT, R16, UR9, PT ;  /* 0x0000000910007c0c */ /* 0x000fce000bf06270 */
[----:B------:R-:W-:Y:S01]  /*aa260*/  @P2 LOP3.LUT R241, R241, 0x2000000, RZ, 0xfc, !PT ;  /* 0x02000000f1f12812 */ /* 0x000fe200078efcff */
[----:B------:R-:W-:Y:S01]  /*aa270*/  ULDC UR42, c[0x0][0x228] ;  /* 0x00008a00002a7ab9 */ /* 0x000fe20000000800 */
[----:B------:R-:W-:Y:S01]  /*aa280*/  ISETP.LT.AND P2, PT, R7, UR40, !P0 ;  /* 0x0000002807007c0c */ /* 0x000fe2000c741270 */
[----:B------:R-:W-:Y:S01]  /*aa290*/  VIADD R16, R0, 0xb8 ;  /* 0x000000b800107836 */ /* 0x000fe20000000000 */
[----:B------:R-:W-:Y:S01]  /*aa2a0*/  LOP3.LUT R241, R241, 0xfeffffff, RZ, 0xc0, !PT ;  /* 0xfefffffff1f17812 */ /* 0x000fe200078ec0ff */
[----:B------:R-:W-:-:S03]  /*aa2b0*/  ULDC UR40, c[0x0][0x228] ;  /* 0x00008a0000287ab9 */ /* 0x000fc60000000800 */
[----:B------:R-:W-:Y:S02]  /*aa2c0*/  @P1 LOP3.LUT R241, R241, 0x1000000, RZ, 0xfc, !PT ;  /* 0x01000000f1f11812 */ /* 0x000fe400078efcff */
[----:B------:R-:W-:Y:S01]  /*aa2d0*/  ISETP.LT.AND P1, PT, R6, UR39, !P0 ;  /* 0x0000002706007c0c */ /* 0x000fe2000c721270 */
[----:B------:R-:W-:Y:S01]  /*aa2e0*/  ULDC UR39, c[0x0][0x228] ;  /* 0x00008a0000277ab9 */ /* 0x000fe20000000800 */
[----:B------:R-:W-:-:S04]  /*aa2f0*/  LOP3.LUT R241, R241, 0xff7fffff, RZ, 0xc0, !PT ;  /* 0xff7ffffff1f17812 */ /* 0x000fc800078ec0ff */
[----:B------:R-:W-:Y:S02]  /*aa300*/  @P2 LOP3.LUT R241, R241, 0x800000, RZ, 0xfc, !PT ;  /* 0x00800000f1f12812 */ /* 0x000fe400078efcff */
[----:B------:R-:W-:Y:S02]  /*aa310*/  ISETP.GE.AND P0, PT, R17, UR13, PT ;  /* 0x0000000d11007c0c */ /* 0x000fe4000bf06270 */
[----:B------:R-:W-:Y:S01]  /*aa320*/  LOP3.LUT R241, R241, 0xffbfffff, RZ, 0xc0, !PT ;  /* 0xffbffffff1f17812 */ /* 0x000fe200078ec0ff */
[----:B------:R-:W-:Y:S01]  /*aa330*/  VIADD R17, R0, 0xb7 ;  /* 0x000000b700117836 */ /* 0x000fe20000000000 */
[----:B------:R-:W-:Y:S02]  /*aa340*/  ULDC.64 UR12, c[0x0][0x228] ;  /* 0x00008a00000c7ab9 */ /* 0x000fe40000000a00 */
[----:B------:R-:W-:Y:S02]  /*aa350*/  @P1 LOP3.LUT R241, R241, 0x400000, RZ, 0xfc, !PT ;  /* 0x00400000f1f11812 */ /* 0x000fe400078efcff */
[----:B------:R-:W-:Y:S01]  /*aa360*/  ISETP.LT.AND P1, PT, R7, UR46, !P0 ;  /* 0x0000002e07007c0c */ /* 0x000fe2000c721270 */
[----:B------:R-:W-:Y:S01]  /*aa370*/  ULDC UR46, c[0x0][0x228] ;  /* 0x00008a00002e7ab9 */ /* 0x000fe20000000800 */
[----:B------:R-:W-:Y:S01]  /*aa380*/  ISETP.LT.AND P0, PT, R6, UR45, !P0 ;  /* 0x0000002d06007c0c */ /* 0x000fe2000c701270 */
[----:B------:R-:W-:Y:S01]  /*aa390*/  ULDC UR45, c[0x0][0x228] ;  /* 0x00008a00002d7ab9 */ /* 0x000fe20000000800 */
[----:B------:R-:W-:-:S09]  /*aa3a0*/  LOP3.LUT R241, R241, 0xffdfffff, RZ, 0xc0, !PT ;  /* 0xffdffffff1f17812 */ /* 0x000fd200078ec0ff */
[----:B------:R-:W-:-:S04]  /*aa3b0*/  @P1 LOP3.LUT R241, R241, 0x200000, RZ, 0xfc, !PT ;  /* 0x00200000f1f11812 */ /* 0x000fc800078efcff */
[----:B------:R-:W-:-:S04]  /*aa3c0*/  LOP3.LUT R241, R241, 0xffefffff, RZ, 0xc0, !PT ;  /* 0xffeffffff1f17812 */ /* 0x000fc800078ec0ff */
[----:B------:R-:W-:Y:S02]  /*aa3d0*/  @P0 LOP3.LUT R241, R241, 0x100000, RZ, 0xfc, !PT ;  /* 0x00100000f1f10812 */ /* 0x000fe400078efcff */
[----:B------:R-:W-:-:S04]  /*aa3e0*/  ISETP.GE.AND P0, PT, R16, UR21, PT ;  /* 0x0000001510007c0c */ /* 0x000fc8000bf06270 */
[----:B------:R-:W-:Y:S02]  /*aa3f0*/  ISETP.LT.AND P1, PT, R7, UR6, !P0 ;  /* 0x0000000607007c0c */ /* 0x000fe4000c721270 */
[----:B------:R-:W-:Y:S01]  /*aa400*/  ISETP.LT.AND P0, PT, R6, UR8, !P0 ;  /* 0x0000000806007c0c */ /* 0x000fe2000c701270 */
[----:B------:R-:W-:Y:S01]  /*aa410*/  ULDC.64 UR8, c[0x0][0x228] ;  /* 0x00008a0000087ab9 */ /* 0x000fe20000000a00 */
        /* <DEDUP_REMOVED lines=10> */
[----:B------:R-:W-:Y:S01]  /*aa4c0*/  ULDC.64 UR18, c[0x0][0x228] ;  /* 0x00008a0000127ab9 */ /* 0x000fe20000000a00 */
[----:B------:R-:W-:-:S09]  /*aa4d0*/  ULDC UR36, c[0x0][0x228] ;  /* 0x00008a0000247ab9 */ /* 0x000fd20000000800 */
[----:B------:R-:W-:-:S04]  /*aa4e0*/  @P1 LOP3.LUT R241, R241, 0x20000, RZ, 0xfc, !PT ;  /* 0x00020000f1f11812 */ /* 0x000fc800078efcff */
[----:B------:R-:W-:-:S04]  /*aa4f0*/  LOP3.LUT R241, R241, 0xfffeffff, RZ, 0xc0, !PT ;  /* 0xfffefffff1f17812 */ /* 0x000fc800078ec0ff */
[----:B------:R-:W-:Y:S02]  /*aa500*/  @P0 LOP3.LUT R241, R241, 0x10000, RZ, 0xfc, !PT ;  /* 0x00010000f1f10812 */ /* 0x000fe400078efcff */
[----:B------:R-:W-:Y:S01]  /*aa510*/  ISETP.GE.AND P0, PT, R16, UR17, PT ;  /* 0x0000001110007c0c */ /* 0x000fe2000bf06270 */
[----:B------:R-:W-:-:S03]  /*aa520*/  ULDC.64 UR16, c[0x0][0x228] ;  /* 0x00008a0000107ab9 */ /* 0x000fc60000000a00 */
[----:B------:R-:W-:Y:S02]  /*aa530*/  ISETP.LT.AND P1, PT, R7, UR12, !P0 ;  /* 0x0000000c07007c0c */ /* 0x000fe4000c721270 */
[----:B------:R-:W-:Y:S02]  /*aa540*/  ISETP.LT.AND P0, PT, R6, UR30, !P0 ;  /* 0x0000001e06007c0c */ /* 0x000fe4000c701270 */
[----:B------:R-:W-:Y:S01]  /*aa550*/  LOP3.LUT R241, R241, 0xffff7fff, RZ, 0xc0, !PT ;  /* 0xffff7ffff1f17812 */ /* 0x000fe200078ec0ff */
[----:B------:R-:W-:Y:S01]  /*aa560*/  VIADD R16, R0, 0xb4 ;  /* 0x000000b400107836 */ /* 0x000fe20000000000 */
[----:B------:R-:W-:-:S07]  /*aa570*/  ULDC UR30, c[0x0][0x228] ;  /* 0x00008a00001e7ab9 */ /* 0x000fce0000000800 */
        /* <DEDUP_REMOVED lines=29> */
[----:B------:R-:W-:-:S10]  /*aa750*/  ULDC.64 UR20, c[0x0][0x228] ;  /* 0x00008a0000147ab9 */ /* 0x000fd40000000a00 */
        /* <DEDUP_REMOVED lines=46> */
[----:B------:R-:W-:Y:S01]  /*aaa40*/  ISETP.LT.AND P0, PT, R6, UR54, !P0 ;  /* 0x0000003606007c0c */ /* 0x000fe2000c701270 */
[----:B------:R-:W-:Y:S01]  /*aaa50*/  VIADD R16, R0, 0xac ;  /* 0x000000ac00107836 */ /* 0x000fe20000000000 */
        /* <DEDUP_REMOVED lines=68> */
[----:B------:R-:W-:Y:S01]  /*aaea0*/  ULDC UR39, c[0x0][0x228] ;  /* 0x00008a0000277ab9 */ /* 0x000fe20000000800 */
[----:B------:R-:W-:-:S09]  /*aaeb0*/  LOP3.LUT R242, R242, 0xfffdffff, RZ, 0xc0, !PT ;  /* 0xfffdfffff2f27812 */ /* 0x000fd200078ec0ff */
[----:B------:R-:W-:-:S04]  /*aaec0*/  @P1 LOP3.LUT R242, R242, 0x20000, RZ, 0xfc, !PT ;  /* 0x00020000f2f21812 */ /* 0x000fc800078efcff */
[----:B------:R-:W-:-:S04]  /*aaed0*/  LOP3.LUT R242, R242, 0xfffeffff, RZ, 0xc0, !PT ;  /* 0xfffefffff2f27812 */ /* 0x000fc800078ec0ff */
[----:B------:R-:W-:Y:S02]  /*aaee0*/  @P0 LOP3.LUT R242, R242, 0x10000, RZ, 0xfc, !PT ;  /* 0x00010000f2f20812 */ /* 0x000fe400078efcff */
[----:B------:R-:W-:Y:S01]  /*aaef0*/  ISETP.GE.AND P0, PT, R16, UR19, PT ;  /* 0x0000001310007c0c */ /* 0x000fe2000bf06270 */
[----:B------:R-:W-:Y:S01]  /*aaf00*/  VIADD R17, R0, 0xa5 ;  /* 0x000000a500117836 */ /* 0x000fe20000000000 */
[----:B------:R-:W-:Y:S01]  /*aaf10*/  LOP3.LUT R242, R242, 0xffff7fff, RZ, 0xc0, !PT ;  /* 0xffff7ffff2f27812 */ /* 0x000fe200078ec0ff */
[----:B------:R-:W-:Y:S01]  /*aaf20*/  ULDC.64 UR18, c[0x0][0x228] ;  /* 0x00008a0000127ab9 */ /* 0x000fe20000000a00 */
        /* <DEDUP_REMOVED lines=78> */
[----:B------:R-:W-:Y:S02]  /*ab410*/  ULDC.64 UR20, c[0x0][0x228] ;  /* 0x00008a0000147ab9 */ /* 0x000fe40000000a00 */
[----:B------:R-:W-:Y:S02]  /*ab420*/  ISETP.LT.AND P1, PT, R7, UR18, !P0 ;  /* 0x0000001207007c0c */ /* 0x000fe4000c721270 */
[----:B------:R-:W-:Y:S01]  /*ab430*/  ISETP.LT.AND P0, PT, R6, UR51, !P0 ;  /* 0x0000003306007c0c */ /* 0x000fe2000c701270 */
[----:B------:R-:W-:-:S10]  /*ab440*/  ULDC UR51, c[0x0][0x228] ;  /* 0x00008a0000337ab9 */ /* 0x000fd40000000800 */
        /* <DEDUP_REMOVED lines=316> */
[----:B------:R-:W-:-:S10]  /*ac810*/  ULDC UR59, c[0x0][0x228] ;  /* 0x00008a00003b7ab9 */ /* 0x000fd40000000800 */
        /* <DEDUP_REMOVED lines=570> */
[----:B----4-:R-:W-:-:S09]  /*aebc0*/  LOP3.LUT R14, R14, 0x7fffffff, RZ, 0xc0, !PT ;  /* 0x7fffffff0e0e7812 */ /* 0x010fd200078ec0ff */
        /* <DEDUP_REMOVED lines=118> */
[----:B------:R-:W-:Y:S01]  /*af330*/  ISETP.LT.AND P1, PT, R7, UR12, !P0 ;  /* 0x0000000c07007c0c */ /* 0x000fe2000c721270 */
[----:B------:R-:W-:Y:S01]  /*af340*/  ULDC UR12, c[0x0][0x228] ;  /* 0x00008a00000c7ab9 */ /* 0x000fe20000000800 */
[----:B------:R-:W-:Y:S01]  /*af350*/  ISETP.LT.AND P0, PT, R6, UR16, !P0 ;  /* 0x0000001006007c0c */ /* 0x000fe2000c701270 */
[----:B------:R-:W-:Y:S01]  /*af360*/  ULDC.64 UR16, c[0x0][0x228] ;  /* 0x00008a0000107ab9 */ /* 0x000fe20000000a00 */
        /* <DEDUP_REMOVED lines=9> */
[----:B--2---:R-:W-:Y:S02]  /*af400*/  LOP3.LUT R15, R15, 0x7fffffff, RZ, 0xc0, !PT ;  /* 0x7fffffff0f0f7812 */ /* 0x004fe400078ec0ff */
[----:B------:R-:W-:-:S09]  /*af410*/  LOP3.LUT R14, R14, 0xfffffffd, RZ, 0xc0, !PT ;  /* 0xfffffffd0e0e7812 */ /* 0x000fd200078ec0ff */
[----:B------:R-:W-:Y:S02]  /*af420*/  @P0 LOP3.LUT R15, R15, 0x80000000, RZ, 0xfc, !PT ;  /* 0x800000000f0f0812 */ /* 0x000fe400078efcff */
[----:B------:R-:W-:Y:S02]  /*af430*/  ISETP.GE.AND P0, PT, R171, UR19, PT ;  /* 0x00000013ab007c0c */ /* 0x000fe4000bf06270 */
[----:B------:R-:W-:Y:S02]  /*af440*/  @P1 LOP3.LUT R14, R14, 0x2, RZ, 0xfc, !PT ;  /* 0x000000020e0e1812 */ /* 0x000fe400078efcff */
        /* <DEDUP_REMOVED lines=43> */
[----:B------:R-:W-:Y:S02]  /*af700*/  LOP3.LUT R15, R15, 0xfffff7ff, RZ, 0xc0, !PT ;  /* 0xfffff7ff0f0f7812 */ /* 0x000fe400078ec0ff */
[----:B------:R-:W-:Y:S01]  /*af710*/  ISETP.GE.AND P0, PT, R177, UR15, PT ;  /* 0x0000000fb1007c0c */ /* 0x000fe2000bf06270 */
[----:B------:R-:W-:-:S06]  /*af720*/  ULDC.64 UR14, c[0x0][0x228] ;  /* 0x00008a00000e7ab9 */ /* 0x000fcc0000000a00 */
[----:B------:R-:W-:-:S04]  /*af730*/  @P2 LOP3.LUT R15, R15, 0x800, RZ, 0xfc, !PT ;  /* 0x000008000f0f2812 */ /* 0x000fc800078efcff */
[----:B------:R-:W-:-:S04]  /*af740*/  LOP3.LUT R15, R15, 0xfffffdff, RZ, 0xc0, !PT ;  /* 0xfffffdff0f0f7812 */ /* 0x000fc800078ec0ff */
[----:B------:R-:W-:Y:S02]  /*af750*/  @P1 LOP3.LUT R15, R15, 0x200, RZ, 0xfc, !PT ;  /* 0x000002000f0f1812 */ /* 0x000fe400078efcff */
[----:B------:R-:W-:Y:S02]  /*af760*/  ISETP.LT.AND P1, PT, R7, UR16, !P0 ;  /* 0x0000001007007c0c */ /* 0x000fe4000c721270 */
[----:B------:R-:W-:Y:S01]  /*af770*/  ISETP.LT.AND P0, PT, R6, UR60, !P0 ;  /* 0x0000003c06007c0c */ /* 0x000fe2000c701270 */
[----:B------:R-:W-:Y:S01]  /*af780*/  VIADD R209, R0, 0x9 ;  /* 0x0000000900d17836 */ /* 0x000fe20000000000 */
[----:B------:R-:W-:Y:S01]  /*af790*/  LOP3.LUT R15, R15, 0xfffffeff, RZ, 0xc0, !PT ;  /* 0xfffffeff0f0f7812 */ /* 0x000fe200078ec0ff */
[----:B------:R-:W-:-:S08]  /*af7a0*/  ULDC UR60, c[0x0][0x228] ;  /* 0x00008a00003c7ab9 */ /* 0x000fd00000000800 */
        /* <DEDUP_REMOVED lines=19> */
[----:B------:R-:W-:Y:S01]  /*af8e0*/  ULDC UR58, c[0x0][0x228] ;  /* 0x00008a00003a7ab9 */ /* 0x000fe20000000800 */
[----:B------:R-:W-:-:S09]  /*af8f0*/  LOP3.LUT R15, R15, 0xfffffffd, RZ, 0xc0, !PT ;  /* 0xfffffffd0f0f7812 */ /* 0x000fd200078ec0ff */
[----:B------:R-:W-:Y:S02]  /*af900*/  @P0 LOP3.LUT R236, R236, 0x80000000, RZ, 0xfc, !PT ;  /* 0x80000000ecec0812 */ /* 0x000fe400078efcff */
[----:B------:R-:W-:Y:S01]  /*af910*/  ISETP.GE.AND P0, PT, R180, UR7, PT ;  /* 0x00000007b4007c0c */ /* 0x000fe2000bf06270 */
[----:B------:R-:W-:-:S03]  /*af920*/  ULDC.64 UR6, c[0x0][0x228] ;  /* 0x00008a0000067ab9 */ /* 0x000fc60000000a00 */
[----:B------:R-:W-:Y:S02]  /*af930*/  ISETP.LT.AND P2, PT, R7, UR20, !P0 ;  /* 0x0000001407007c0c */ /* 0x000fe4000c741270 */
[----:B------:R-:W-:Y:S02]  /*af940*/  @P1 LOP3.LUT R15, R15, 0x2, RZ, 0xfc, !PT ;  /* 0x000000020f0f1812 */ /* 0x000fe400078efcff */
[----:B------:R-:W-:Y:S01]  /*af950*/  ISETP.LT.AND P1, PT, R6, UR57, !P0 ;  /* 0x0000003906007c0c */ /* 0x000fe2000c721270 */
[----:B------:R-:W-:Y:S01]  /*af960*/  ULDC UR57, c[0x0][0x228] ;  /* 0x00008a0000397ab9 */ /* 0x000fe20000000800 */
[----:B------:R-:W-:Y:S02]  /*af970*/  LOP3.LUT R236, R236, 0xdfffffff, RZ, 0xc0, !PT ;  /* 0xdfffffffecec7812 */ /* 0x000fe400078ec0ff */
[----:B------:R-:W-:Y:S01]  /*af980*/  ISETP.GE.AND P0, PT, R181, UR9, PT ;  /* 0x00000009b5007c0c */ /* 0x000fe2000bf06270 */
[----:B------:R-:W-:-:S04]  /*af990*/  ULDC.64 UR8, c[0x0][0x228] ;  /* 0x00008a0000087ab9 */ /* 0x000fc80000000a00 */
[----:B------:R-:W-:Y:S02]  /*af9a0*/  @P2 LOP3.LUT R236, R236, 0x20000000, RZ, 0xfc, !PT ;  /* 0x20000000ecec2812 */ /* 0x000fe400078efcff */
[----:B------:R-:W-:Y:S02]  /*af9b0*/  ISETP.LT.AND P2, PT, R7, UR6, !P0 ;  /* 0x0000000607007c0c */ /* 0x000fe4000c741270 */
[----:B------:R-:W-:-:S04]  /*af9c0*/  LOP3.LUT R236, R236, 0xf7ffffff, RZ, 0xc0, !PT ;  /* 0xf7ffffffecec7812 */ /* 0x000fc800078ec0ff */
[----:B------:R-:W-:Y:S02]  /*af9d0*/  @P1 LOP3.LUT R236, R236, 0x8000000, RZ, 0xfc, !PT ;  /* 0x08000000ecec1812 */ /* 0x000fe400078efcff */
[----:B------:R-:W-:Y:S02]  /*af9e0*/  ISETP.LT.AND P1, PT, R6, UR54, !P0 ;  /* 0x0000003606007c0c */ /* 0x000fe4000c721270 */
[----:B------:R-:W-:Y:S01]  /*af9f0*/  LOP3.LUT R237, R237, 0x7fffffff, RZ, 0xc0, !PT ;  /* 0x7fffffffeded7812 */ /* 0x000fe200078ec0ff */
[----:B------:R-:W-:Y:S01]  /*afa00*/  VIADD R96, R0, 0x159 ;  /* 0x0000015900607836 */ /* 0x000fe20000000000 */
[----:B------:R-:W-:Y:S01]  /*afa10*/  LOP3.LUT R236, R236, 0xfdffffff, RZ, 0xc0, !PT ;  /* 0xfdffffffecec7812 */ /* 0x000fe200078ec0ff */
[----:B------:R-:W-:Y:S01]  /*afa20*/  VIADD R94, R0, 0x15b ;  /* 0x0000015b005e7836 */ /* 0x000fe20000000000 */
[----:B------:R-:W-:Y:S01]  /*afa30*/  ISETP.GE.AND P0, PT, R182, UR13, PT ;  /* 0x0000000db6007c0c */ /* 0x000fe2000bf06270 */
[----:B------:R-:W-:Y:S01]  /*afa40*/  ULDC.64 UR12, c[0x0][0x228] ;  /* 0x00008a00000c7ab9 */ /* 0x000fe20000000a00 */
[----:B------:R-:W-:Y:S01]  /*afa50*/  @P2 LOP3.LUT R236, R236, 0x2000000, RZ, 0xfc, !PT ;  /* 0x02000000ecec2812 */ /* 0x000fe200078efcff */
[C---:B------:R-:W-:Y:S01]  /*afa60*/  VIADD R93, R0.reuse, 0x15c ;  /* 0x0000015c005d7836 */ /* 0x040fe20000000000 */
[----:B------:R-:W-:Y:S01]  /*afa70*/  ISETP.LT.AND P2, PT, R7, UR8, !P0 ;  /* 0x0000000807007c0c */ /* 0x000fe2000c741270 */
[----:B------:R-:W-:Y:S01]  /*afa80*/  VIADD R92, R0, 0x15d ;  /* 0x0000015d005c7836 */ /* 0x000fe20000000000 */
[----:B------:R-:W-:Y:S01]  /*afa90*/  LOP3.LUT R236, R236, 0xff7fffff, RZ, 0xc0, !PT ;  /* 0xff7fffffecec7812 */ /* 0x000fe200078ec0ff */
[----:B------:R-:W-:-:S02]  /*afaa0*/  VIADD R91, R0, 0x15e ;  /* 0x0000015e005b7836 */ /* 0x000fc40000000000 */
[----:B------:R-:W-:Y:S01]  /*afab0*/  VIADD R90, R0, 0x15f ;  /* 0x0000015f005a7836 */ /* 0x000fe20000000000 */
[----:B------:R-:W-:Y:S01]  /*afac0*/  @P1 LOP3.LUT R236, R236, 0x800000, RZ, 0xfc, !PT ;  /* 0x00800000ecec1812 */ /* 0x000fe200078efcff */
[----:B------:R-:W-:Y:S01]  /*afad0*/  VIADD R89, R0, 0x160 ;  /* 0x0000016000597836 */ /* 0x000fe20000000000 */
[----:B------:R-:W-:Y:S01]  /*afae0*/  ISETP.LT.AND P1, PT, R6, UR52, !P0 ;  /* 0x0000003406007c0c */ /* 0x000fe2000c721270 */
[----:B------:R-:W-:Y:S01]  /*afaf0*/  VIADD R88, R0, 0x161 ;  /* 0x0000016100587836 */ /* 0x000fe20000000000 */
[----:B------:R-:W-:Y:S01]  /*afb00*/  LOP3.LUT R236, R236, 0xffdfffff, RZ, 0xc0, !PT ;  /* 0xffdfffffecec7812 */ /* 0x000fe200078ec0ff */
[----:B------:R-:W-:Y:S01]  /*afb10*/  VIADD R87, R0, 0x162 ;  /* 0x0000016200577836 */ /* 0x000fe20000000000 */
[----:B------:R-:W-:Y:S01]  /*afb20*/  ISETP.GE.AND P0, PT, R183, UR17, PT ;  /* 0x00000011b7007c0c */ /* 0x000fe2000bf06270 */
[----:B------:R-:W-:Y:S01]  /*afb30*/  ULDC.64 UR16, c[0x0][0x228] ;  /* 0x00008a0000107ab9 */ /* 0x000fe20000000a00 */
[----:B------:R-:W-:Y:S01]  /*afb40*/  @P2 LOP3.LUT R236, R236, 0x200000, RZ, 0xfc, !PT ;  /* 0x00200000ecec2812 */ /* 0x000fe200078efcff */
[C---:B------:R-:W-:Y:S01]  /*afb50*/  VIADD R86, R0.reuse, 0x163 ;  /* 0x0000016300567836 */ /* 0x040fe20000000000 */
[C---:B------:R-:W-:Y:S01]  /*afb60*/  ISETP.LT.AND P2, PT, R7.reuse, UR12, !P0 ;  /* 0x0000000c07007c0c */ /* 0x040fe2000c741270 */
[----:B------:R-:W-:Y:S01]  /*afb70*/  VIADD R85, R0, 0x164 ;  /* 0x0000016400557836 */ /* 0x000fe20000000000 */
[----:B------:R-:W-:Y:S01]  /*afb80*/  LOP3.LUT R236, R236, 0xfff7ffff, RZ, 0xc0, !PT ;  /* 0xfff7ffffecec7812 */ /* 0x000fe200078ec0ff */
[----:B------:R-:W-:Y:S01]  /*afb90*/  VIADD R95, R0, 0x15a ;  /* 0x0000015a005f7836 */ /* 0x000fe20000000000 */
[----:B------:R-:W-:Y:S01]  /*afba0*/  ISETP.GE.AND P3, PT, R92, UR41, PT ;  /* 0x000000295c007c0c */ /* 0x000fe2000bf66270 */
        /* <DEDUP_REMOVED lines=18> */
[----:B------:R-:W-:Y:S02]  /*afcd0*/  ISETP.LT.AND P1, PT, R6, UR48, !P0 ;  /* 0x0000003006007c0c */ /* 0x000fe4000c721270 */
[----:B---3--:R-:W-:Y:S01]  /*afce0*/  R2UR UR11, R75 ;  /* 0x000000004b0b72ca */ /* 0x008fe200000e0000 */
[----:B------:R-:W-:Y:S01]  /*afcf0*/  VIADD R74, R0, 0x16f ;  /* 0x0000016f004a7836 */ /* 0x000fe20000000000 */
[----:B------:R-:W-:Y:S02]  /*afd00*/  LOP3.LUT R236, R236, 0xffffbfff, RZ, 0xc0, !PT ;  /* 0xffffbfffecec7812 */ /* 0x000fe400078ec0ff */
[----:B------:R-:W-:Y:S01]  /*afd10*/  R2UR UR10, R73 ;  /* 0x00000000490a72ca */ /* 0x000fe200000e0000 */
[----:B------:R-:W-:Y:S01]  /*afd20*/  VIADD R72, R0, 0x171 ;  /* 0x0000017100487836 */ /* 0x000fe20000000000 */
[----:B------:R-:W-:Y:S01]  /*afd30*/  ISETP.GE.AND P0, PT, R185, UR19, PT ;  /* 0x00000013b9007c0c */ /* 0x000fe2000bf06270 */
[----:B------:R-:W-:Y:S01]  /*afd40*/  ULDC.64 UR18, c[0x0][0x228] ;  /* 0x00008a0000127ab9 */ /* 0x000fe20000000a00 */
[----:B------:R-:W-:-:S02]  /*afd50*/  @P2 LOP3.LUT R236, R236, 0x4000, RZ, 0xfc, !PT ;  /* 0x00004000ecec2812 */ /* 0x000fc400078efcff */
[----:B------:R-:W-:Y:S01]  /*afd60*/  R2UR UR4, R71 ;  /* 0x00000000470472ca */ /* 0x000fe200000e0000 */
[C---:B------:R-:W-:Y:S01]  /*afd70*/  VIADD R70, R0.reuse, 0x173 ;  /* 0x0000017300467836 */ /* 0x040fe20000000000 */
[----:B------:R-:W-:Y:S02]  /*afd80*/  ISETP.LT.AND P2, PT, R7, UR14, !P0 ;  /* 0x0000000e07007c0c */ /* 0x000fe4000c741270 */
[----:B------:R-:W-:Y:S01]  /*afd90*/  PRMT R145, R67, 0x5410, R145 ;  /* 0x0000541043917816 */ /* 0x000fe20000000091 */
[----:B------:R-:W-:Y:S01]  /*afda0*/  VIADD R69, R0, 0x174 ;  /* 0x0000017400457836 */ /* 0x000fe20000000000 */
[----:B------:R-:W-:Y:S02]  /*afdb0*/  LOP3.LUT R236, R236, 0xffffefff, RZ, 0xc0, !PT ;  /* 0xffffefffecec7812 */ /* 0x000fe400078ec0ff */
[----:B------:R-:W-:Y:S02]  /*afdc0*/  PRMT R146, R66, 0x5410, R146 ;  /* 0x0000541042927816 */ /* 0x000fe40000000092 */
[----:B------:R-:W-:-:S02]  /*afdd0*/  PRMT R144, R68, 0x5410, R144 ;  /* 0x0000541044907816 */ /* 0x000fc40000000090 */
[----:B------:R-:W-:Y:S02]  /*afde0*/  PRMT R147, R65, 0x5410, R147 ;  /* 0x0000541041937816 */ /* 0x000fe40000000093 */
[----:B------:R-:W-:Y:S02]  /*afdf0*/  PRMT R136, R64, 0x5410, R136 ;  /* 0x0000541040887816 */ /* 0x000fe40000000088 */
[----:B------:R-:W-:Y:S01]  /*afe00*/  PRMT R140, R63, 0x5410, R140 ;  /* 0x000054103f8c7816 */ /* 0x000fe2000000008c */
[----:B------:R-:W-:Y:S01]  /*afe10*/  VIADD R62, R0, 0x17b ;  /* 0x0000017b003e7836 */ /* 0x000fe20000000000 */
[----:B------:R-:W-:Y:S02]  /*afe20*/  @P1 LOP3.LUT R236, R236, 0x1000, RZ, 0xfc, !PT ;  /* 0x00001000ecec1812 */ /* 0x000fe400078efcff */
[----:B------:R-:W-:Y:S02]  /*afe30*/  PRMT R141, R61, 0x5410, R141 ;  /* 0x000054103d8d7816 */ /* 0x000fe4000000008d */
[----:B------:R-:W-:-:S02]  /*afe40*/  PRMT R142, R60, 0x5410, R142 ;  /* 0x000054103c8e7816 */ /* 0x000fc4000000008e */
[----:B------:R-:W-:Y:S02]  /*afe50*/  PRMT R132, R59, 0x5410, R132 ;  /* 0x000054103b847816 */ /* 0x000fe40000000084 */
[----:B------:R-:W-:Y:S02]  /*afe60*/  PRMT R137, R58, 0x5410, R137 ;  /* 0x000054103a897816 */ /* 0x000fe40000000089 */
[----:B------:R-:W-:Y:S01]  /*afe70*/  PRMT R138, R57, 0x5410, R138 ;  /* 0x00005410398a7816 */ /* 0x000fe2000000008a */
        /* <DEDUP_REMOVED lines=47> */
[C---:B------:R-:W-:Y:S01]  /*b0170*/  VIADD R48, R0.reuse, 0x189 ;  /* 0x0000018900307836 */ /* 0x040fe20000000000 */
[----:B------:R-:W-:Y:S01]  /*b0180*/  ISETP.GE.AND P0, PT, R189, UR13, PT ;  /* 0x0000000dbd007c0c */ /* 0x000fe2000bf06270 */
[----:B------:R-:W-:Y:S01]  /*b0190*/  ULDC.64 UR12, c[0x0][0x228] ;  /* 0x00008a00000c7ab9 */ /* 0x000fe20000000a00 */
[C---:B------:R-:W-:Y:S01]  /*b01a0*/  VIADD R47, R0.reuse, 0x18a ;  /* 0x0000018a002f7836 */ /* 0x040fe20000000000 */
[----:B------:R-:W-:Y:S01]  /*b01b0*/  @P2 LOP3.LUT R237, R237, 0x80000000, RZ, 0xfc, !PT ;  /* 0x80000000eded2812 */ /* 0x000fe200078efcff */
[C---:B------:R-:W-:Y:S01]  /*b01c0*/  VIADD R46, R0.reuse, 0x18b ;  /* 0x0000018b002e7836 */ /* 0x040fe20000000000 */
[----:B------:R-:W-:Y:S01]  /*b01d0*/  ISETP.LT.AND P2, PT, R7, UR8, !P0 ;  /* 0x0000000807007c0c */ /* 0x000fe2000c741270 */
[C---:B------:R-:W-:Y:S01]  /*b01e0*/  VIADD R45, R0.reuse, 0x18c ;  /* 0x0000018c002d7836 */ /* 0x040fe20000000000 */
[----:B------:R-:W-:Y:S01]  /*b01f0*/  LOP3.LUT R237, R237, 0xdfffffff, RZ, 0xc0, !PT ;  /* 0xdfffffffeded7812 */ /* 0x000fe200078ec0ff */
[----:B------:R-:W-:Y:S01]  /*b0200*/  VIADD R44, R0, 0x18d ;  /* 0x0000018d002c7836 */ /* 0x000fe20000000000 */
[----:B------:R-:W-:Y:S01]  /*b0210*/  LOP3.LUT R236, R236, 0xfffffffe, RZ, 0xc0, !PT ;  /* 0xfffffffeecec7812 */ /* 0x000fe200078ec0ff */
[C---:B------:R-:W-:Y:S01]  /*b0220*/  VIADD R43, R0.reuse, 0x18e ;  /* 0x0000018e002b7836 */ /* 0x040fe20000000000 */
[----:B------:R-:W-:Y:S01]  /*b0230*/  @P1 LOP3.LUT R237, R237, 0x20000000, RZ, 0xfc, !PT ;  /* 0x20000000eded1812 */ /* 0x000fe200078efcff */
[----:B------:R-:W-:Y:S01]  /*b0240*/  VIADD R42, R0, 0x18f ;  /* 0x0000018f002a7836 */ /* 0x000fe20000000000 */
[----:B------:R-:W-:Y:S01]  /*b0250*/  ISETP.LT.AND P1, PT, R6, UR34, !P0 ;  /* 0x0000002206007c0c */ /* 0x000fe2000c721270 */
[C---:B------:R-:W-:Y:S01]  /*b0260*/  VIADD R41, R0.reuse, 0x190 ;  /* 0x0000019000297836 */ /* 0x040fe20000000000 */
[----:B------:R-:W-:Y:S01]  /*b0270*/  LOP3.LUT R237, R237, 0xefffffff, RZ, 0xc0, !PT ;  /* 0xefffffffeded7812 */ /* 0x000fe200078ec0ff */
[----:B------:R-:W-:Y:S01]  /*b0280*/  VIADD R40, R0, 0x191 ;  /* 0x0000019100287836 */ /* 0x000fe20000000000 */
[----:B------:R-:W-:Y:S01]  /*b0290*/  ISETP.GE.AND P0, PT, R190, UR17, PT ;  /* 0x00000011be007c0c */ /* 0x000fe2000bf06270 */
[----:B------:R-:W-:Y:S01]  /*b02a0*/  ULDC.64 UR16, c[0x0][0x228] ;  /* 0x00008a0000107ab9 */ /* 0x000fe20000000a00 */
[----:B------:R-:W-:Y:S01]  /*b02b0*/  @P2 LOP3.LUT R237, R237, 0x10000000, RZ, 0xfc, !PT ;  /* 0x10000000eded2812 */ /* 0x000fe200078efcff */
[C---:B------:R-:W-:Y:S01]  /*b02c0*/  VIADD R38, R0.reuse, 0x193 ;  /* 0x0000019300267836 */ /* 0x040fe20000000000 */
[----:B------:R-:W-:Y:S01]  /*b02d0*/  ISETP.LT.AND P2, PT, R7, UR12, !P0 ;  /* 0x0000000c07007c0c */ /* 0x000fe2000c741270 */
[C---:B------:R-:W-:Y:S01]  /*b02e0*/  VIADD R39, R0.reuse, 0x192 ;  /* 0x0000019200277836 */ /* 0x040fe20000000000 */
[----:B------:R-:W-:Y:S01]  /*b02f0*/  LOP3.LUT R237, R237, 0xfdffffff, RZ, 0xc0, !PT ;  /* 0xfdffffffeded7812 */ /* 0x000fe200078ec0ff */
[C---:B------:R-:W-:Y:S01]  /*b0300*/  VIADD R37, R0.reuse, 0x194 ;  /* 0x0000019400257836 */ /* 0x040fe20000000000 */
[----:B------:R-:W-:Y:S01]  /*b0310*/  LOP3.LUT R15, R15, 0xfffffffe, RZ, 0xc0, !PT ;  /* 0xfffffffe0f0f7812 */ /* 0x000fe200078ec0ff */
[C---:B------:R-:W-:Y:S01]  /*b0320*/  VIADD R36, R0.reuse, 0x195 ;  /* 0x0000019500247836 */ /* 0x040fe20000000000 */
[----:B------:R-:W-:Y:S01]  /*b0330*/  @P1 LOP3.LUT R237, R237, 0x2000000, RZ, 0xfc, !PT ;  /* 0x02000000eded1812 */ /* 0x000fe200078efcff */
[----:B------:R-:W-:Y:S01]  /*b0340*/  VIADD R35, R0, 0x196 ;  /* 0x0000019600237836 */ /* 0x000fe20000000000 */
[----:B------:R-:W-:Y:S01]  /*b0350*/  ISETP.LT.AND P1, PT, R6, UR30, !P0 ;  /* 0x0000001e06007c0c */ /* 0x000fe2000c721270 */
[----:B------:R-:W-:Y:S01]  /*b0360*/  ULDC UR30, c[0x0][0x22c] ;  /* 0x00008b00001e7ab9 */ /* 0x000fe20000000800 */
[----:B------:R-:W-:Y:S01]  /*b0370*/  LOP3.LUT R237, R237, 0xfeffffff, RZ, 0xc0, !PT ;  /* 0xfeffffffeded7812 */ /* 0x000fe200078ec0ff */
[C---:B------:R-:W-:Y:S01]  /*b0380*/  VIADD R34, R0.reuse, 0x197 ;  /* 0x0000019700227836 */ /* 0x040fe20000000000 */
[----:B------:R-:W-:Y:S01]  /*b0390*/  ISETP.GE.AND P0, PT, R191, UR15, PT ;  /* 0x0000000fbf007c0c */ /* 0x000fe2000bf06270 */
[----:B------:R-:W-:Y:S01]  /*b03a0*/  ULDC.64 UR14, c[0x0][0x228] ;  /* 0x00008a00000e7ab9 */ /* 0x000fe20000000a00 */
[----:B------:R-:W-:Y:S01]  /*b03b0*/  @P2 LOP3.LUT R237, R237, 0x1000000, RZ, 0xfc, !PT ;  /* 0x01000000eded2812 */ /* 0x000fe200078efcff */
[----:B------:R-:W-:Y:S01]  /*b03c0*/  ULDC UR34, c[0x0][0x22c] ;  /* 0x00008b0000227ab9 */ /* 0x000fe20000000800 */
[----:B------:R-:W-:Y:S01]  /*b03d0*/  ISETP.LT.AND P2, PT, R7, UR16, !P0 ;  /* 0x0000001007007c0c */ /* 0x000fe2000c741270 */
[C---:B------:R-:W-:Y:S01]  /*b03e0*/  VIADD R33, R0.reuse, 0x198 ;  /* 0x0000019800217836 */ /* 0x040fe20000000000 */
[----:B------:R-:W-:Y:S01]  /*b03f0*/  LOP3.LUT R237, R237, 0xffbfffff, RZ, 0xc0, !PT ;  /* 0xffbfffffeded7812 */ /* 0x000fe200078ec0ff */
[----:B------:R-:W-:Y:S01]  /*b0400*/  ULDC UR36, c[0x0][0x22c] ;  /* 0x00008b0000247ab9 */ /* 0x000fe20000000800 */
[C---:B------:R-:W-:Y:S01]  /*b0410*/  VIADD R32, R0.reuse, 0x199 ;  /* 0x0000019900207836 */ /* 0x040fe20000000000 */
[----:B------:R-:W-:Y:S01]  /*b0420*/  ULDC UR40, c[0x0][0x22c] ;  /* 0x00008b0000287ab9 */ /* 0x000fe20000000800 */
[----:B------:R-:W-:Y:S01]  /*b0430*/  @P1 LOP3.LUT R237, R237, 0x400000, RZ, 0xfc, !PT ;  /* 0x00400000eded1812 */ /* 0x000fe200078efcff */
[----:B------:R-:W-:Y:S01]  /*b0440*/  VIADD R31, R0, 0x19a ;  /* 0x0000019a001f7836 */ /* 0x000fe20000000000 */
[----:B------:R-:W-:Y:S01]  /*b0450*/  ISETP.LT.AND P1, PT, R6, UR28, !P0 ;  /* 0x0000001c06007c0c */ /* 0x000fe2000c721270 */
[----:B------:R-:W-:Y:S01]  /*b0460*/  ULDC UR28, c[0x0][0x22c] ;  /* 0x00008b00001c7ab9 */ /* 0x000fe20000000800 */
[----:B------:R-:W-:Y:S01]  /*b0470*/  LOP3.LUT R237, R237, 0xffdfffff, RZ, 0xc0, !PT ;  /* 0xffdfffffeded7812 */ /* 0x000fe200078ec0ff */
[----:B------:R-:W-:Y:S01]  /*b0480*/  VIADD R30, R0, 0x19b ;  /* 0x0000019b001e7836 */ /* 0x000fe20000000000 */
[----:B------:R-:W-:Y:S01]  /*b0490*/  ISETP.GE.AND P0, PT, R192, UR19, PT ;  /* 0x00000013c0007c0c */ /* 0x000fe2000bf06270 */
[----:B------:R-:W-:Y:S01]  /*b04a0*/  ULDC.64 UR18, c[0x0][0x228] ;  /* 0x00008a0000127ab9 */ /* 0x000fe20000000a00 */
[----:B------:R-:W-:Y:S01]  /*b04b0*/  @P2 LOP3.LUT R237, R237, 0x200000, RZ, 0xfc, !PT ;  /* 0x00200000eded2812 */ /* 0x000fe200078efcff */
[C---:B------:R-:W-:Y:S01]  /*b04c0*/  VIADD R29, R0.reuse, 0x19c ;  /* 0x0000019c001d7836 */ /* 0x040fe20000000000 */
[----:B------:R-:W-:Y:S01]  /*b04d0*/  ISETP.LT.AND P2, PT, R7, UR14, !P0 ;  /* 0x0000000e07007c0c */ /* 0x000fe2000c741270 */
[----:B------:R-:W-:Y:S01]  /*b04e0*/  ULDC UR42, c[0x0][0x22c] ;  /* 0x00008b00002a7ab9 */ /* 0x000fe20000000800 */
[----:B------:R-:W-:Y:S01]  /*b04f0*/  LOP3.LUT R237, R237, 0xfff7ffff, RZ, 0xc0, !PT ;  /* 0xfff7ffffeded7812 */ /* 0x000fe200078ec0ff */
[C---:B------:R-:W-:Y:S01]  /*b0500*/  VIADD R28, R0.reuse, 0x19d ;  /* 0x0000019d001c7836 */ /* 0x040fe20000000000 */
[----:B------:R-:W-:Y:S01]  /*b0510*/  ULDC UR46, c[0x0][0x22c] ;  /* 0x00008b00002e7ab9 */ /* 0x000fe20000000800 */
        /* <DEDUP_REMOVED lines=10> */
[C---:B------:R-:W-:Y:S01]  /*b05c0*/  VIADD R25, R0.reuse, 0x1a0 ;  /* 0x000001a000197836 */ /* 0x040fe20000000000 */
[----:B------:R-:W-:Y:S01]  /*b05d0*/  ISETP.LT.AND P2, PT, R7, UR18, !P0 ;  /* 0x0000001207007c0c */ /* 0x000fe2000c741270 */
[----:B------:R-:W-:Y:S01]  /*b05e0*/  ULDC UR48, c[0x0][0x22c] ;  /* 0x00008b0000307ab9 */ /* 0x000fe20000000800 */
[----:B------:R-:W-:Y:S01]  /*b05f0*/  LOP3.LUT R237, R237, 0xffff7fff, RZ, 0xc0, !PT ;  /* 0xffff7fffeded7812 */ /* 0x000fe200078ec0ff */
[----:B------:R-:W-:Y:S01]  /*b0600*/  VIADD R23, R0, 0x1a2 ;  /* 0x000001a200177836 */ /* 0x000fe20000000000 */
[----:B------:R-:W-:Y:S01]  /*b0610*/  ULDC UR51, c[0x0][0x22c] ;  /* 0x00008b0000337ab9 */ /* 0x000fe20000000800 */
[----:B------:R-:W-:Y:S01]  /*b0620*/  LOP3.LUT R14, R14, 0xfffffffe, RZ, 0xc0, !PT ;  /* 0xfffffffe0e0e7812 */ /* 0x000fe200078ec0ff */
[----:B------:R-:W-:Y:S01]  /*b0630*/  VIADD R22, R0, 0x1a3 ;  /* 0x000001a300167836 */ /* 0x000fe20000000000 */
[----:B------:R-:W-:Y:S01]  /*b0640*/  @P1 LOP3.LUT R237, R237, 0x8000, RZ, 0xfc, !PT ;  /* 0x00008000eded1812 */ /* 0x000fe200078efcff */
[----:B------:R-:W-:Y:S01]  /*b0650*/  ULDC UR52, c[0x0][0x22c] ;  /* 0x00008b0000347ab9 */ /* 0x000fe20000000800 */
        /* <DEDUP_REMOVED lines=11> */
[----:B------:R-:W-:Y:S01]  /*b0710*/  VIADD R18, R0, 0x1a7 ;  /* 0x000001a700127836 */ /* 0x000fe20000000000 */
[----:B------:R-:W-:-:S02]  /*b0720*/  ULDC UR54, c[0x0][0x22c] ;  /* 0x00008b0000367ab9 */ /* 0x000fc40000000800 */
[----:B------:R-:W-:Y:S02]  /*b0730*/  @P1 LOP3.LUT R237, R237, 0x800, RZ, 0xfc, !PT ;  /* 0x00000800eded1812 */ /* 0x000fe400078efcff */
[----:B------:R-:W-:Y:S01]  /*b0740*/  ISETP.LT.AND P1, PT, R6, UR24, !P0 ;  /* 0x0000001806007c0c */ /* 0x000fe2000c721270 */
[----:B------:R-:W-:Y:S01]  /*b0750*/  ULDC UR24, c[0x0][0x22c] ;  /* 0x00008b0000187ab9 */ /* 0x000fe20000000800 */
[----:B------:R-:W-:Y:S02]  /*b0760*/  LOP3.LUT R237, R237, 0xfffffdff, RZ, 0xc0, !PT ;  /* 0xfffffdffeded7812 */ /* 0x000fe400078ec0ff */
[----:B------:R-:W-:Y:S01]  /*b0770*/  ISETP.GE.AND P0, PT, R195, UR9, PT ;  /* 0x00000009c3007c0c */ /* 0x000fe2000bf06270 */
[----:B------:R-:W-:Y:S01]  /*b0780*/  ULDC.64 UR8, c[0x0][0x228] ;  /* 0x00008a0000087ab9 */ /* 0x000fe20000000a00 */
[----:B------:R-:W-:Y:S02]  /*b0790*/  @P2 LOP3.LUT R237, R237, 0x200, RZ, 0xfc, !PT ;  /* 0x00000200eded2812 */ /* 0x000fe400078efcff */
[----:B------:R-:W-:-:S02]  /*b07a0*/  ISETP.LT.AND P2, PT, R7, UR6, !P0 ;  /* 0x0000000607007c0c */ /* 0x000fc4000c741270 */
[----:B------:R-:W-:-:S04]  /*b07b0*/  LOP3.LUT R237, R237, 0xffffff7f, RZ, 0xc0, !PT ;  /* 0xffffff7feded7812 */ /* 0x000fc800078ec0ff */
        /* <DEDUP_REMOVED lines=21> */
[----:B------:R-:W-:Y:S01]  /*b0910*/  ISETP.GE.AND P0, PT, R198, UR15, PT ;  /* 0x0000000fc6007c0c */ /* 0x000fe2000bf06270 */
[----:B------:R-:W-:Y:S02]  /*b0920*/  ULDC.64 UR14, c[0x0][0x228] ;  /* 0x00008a00000e7ab9 */ /* 0x000fe40000000a00 */
[----:B------:R-:W-:Y:S02]  /*b0930*/  @P2 LOP3.LUT R238, R238, 0x80000000, RZ, 0xfc, !PT ;  /* 0x80000000eeee2812 */ /* 0x000fe400078efcff */
[----:B------:R-:W-:Y:S02]  /*b0940*/  ISETP.LT.AND P2, PT, R7, UR16, !P0 ;  /* 0x0000001007007c0c */ /* 0x000fe4000c741270 */
        /* <DEDUP_REMOVED lines=8> */
[----:B------:R-:W-:Y:S01]  /*b09d0*/  ISETP.LT.AND P2, PT, R7, UR14, !P0 ;  /* 0x0000000e07007c0c */ /* 0x000fe2000c741270 */
[----:B------:R-:W-:Y:S01]  /*b09e0*/  ULDC UR14, c[0x0][0x22c] ;  /* 0x00008b00000e7ab9 */ /* 0x000fe20000000800 */
[----:B------:R-:W-:-:S04]  /*b09f0*/  LOP3.LUT R238, R238, 0xfdffffff, RZ, 0xc0, !PT ;  /* 0xfdffffffeeee7812 */ /* 0x000fc800078ec0ff */
[----:B------:R-:W-:Y:S02]  /*b0a00*/  @P1 LOP3.LUT R238, R238, 0x2000000, RZ, 0xfc, !PT ;  /* 0x02000000eeee1812 */ /* 0x000fe400078efcff */
[----:B------:R-:W-:Y:S01]  /*b0a10*/  ISETP.LT.AND P1, PT, R6, UR39, !P0 ;  /* 0x0000002706007c0c */ /* 0x000fe2000c721270 */
[----:B------:R-:W-:Y:S01]  /*b0a20*/  ULDC UR39, c[0x0][0x22c] ;  /* 0x00008b0000277ab9 */ /* 0x000fe20000000800 */
[----:B------:R-:W-:-:S04]  /*b0a30*/  LOP3.LUT R238, R238, 0xff7fffff, RZ, 0xc0, !PT ;  /* 0xff7fffffeeee7812 */ /* 0x000fc800078ec0ff */
[----:B------:R-:W-:Y:S02]  /*b0a40*/  @P2 LOP3.LUT R238, R238, 0x800000, RZ, 0xfc, !PT ;  /* 0x00800000eeee2812 */ /* 0x000fe400078efcff */
[----:B------:R-:W-:Y:S01]  /*b0a50*/  ISETP.GE.AND P0, PT, R200, UR21, PT ;  /* 0x00000015c8007c0c */ /* 0x000fe2000bf06270 */
[----:B------:R-:W-:Y:S01]  /*b0a60*/  ULDC.64 UR20, c[0x0][0x228] ;  /* 0x00008a0000147ab9 */ /* 0x000fe20000000a00 */
[----:B------:R-:W-:-:S04]  /*b0a70*/  LOP3.LUT R238, R238, 0xffdfffff, RZ, 0xc0, !PT ;  /* 0xffdfffffeeee7812 */ /* 0x000fc800078ec0ff */
[----:B------:R-:W-:Y:S02]  /*b0a80*/  @P1 LOP3.LUT R238, R238, 0x200000, RZ, 0xfc, !PT ;  /* 0x00200000eeee1812 */ /* 0x000fe400078efcff */
[----:B------:R-:W-:Y:S01]  /*b0a90*/  ISETP.LT.AND P1, PT, R7, UR18, !P0 ;  /* 0x0000001207007c0c */ /* 0x000fe2000c721270 */
[----:B------:R-:W-:Y:S01]  /*b0aa0*/  ULDC UR18, c[0x0][0x22c] ;  /* 0x00008b0000127ab9 */ /* 0x000fe20000000800 */
[----:B------:R-:W-:Y:S01]  /*b0ab0*/  ISETP.LT.AND P0, PT, R6, UR45, !P0 ;  /* 0x0000002d06007c0c */ /* 0x000fe2000c701270 */
[----:B------:R-:W-:Y:S01]  /*b0ac0*/  ULDC UR45, c[0x0][0x22c] ;  /* 0x00008b00002d7ab9 */ /* 0x000fe20000000800 */
[----:B------:R-:W-:-:S04]  /*b0ad0*/  LOP3.LUT R238, R238, 0xfffdffff, RZ, 0xc0, !PT ;  /* 0xfffdffffeeee7812 */ /* 0x000fc800078ec0ff */
[----:B------:R-:W-:-:S05]  /*b0ae0*/  LOP3.LUT R238, R238, 0xfff7ffff, RZ, 0xc0, !PT ;  /* 0xfff7ffffeeee7812 */ /* 0x000fca00078ec0ff */
[----:B------:R-:W-:-:S04]  /*b0af0*/  @P1 LOP3.LUT R238, R238, 0x80000, RZ, 0xfc, !PT ;  /* 0x00080000eeee1812 */ /* 0x000fc800078efcff */
        /* <DEDUP_REMOVED lines=42> */
[----:B------:R-:W-:-:S03]  /*b0da0*/  ULDC UR15, c[0x0][0x22c] ;  /* 0x00008b00000f7ab9 */ /* 0x000fc60000000800 */
[----:B------:R-:W-:Y:S01]  /*b0db0*/  ISETP.LT.AND P1, PT, R7, UR16, !P0 ;  /* 0x0000001007007c0c */ /* 0x000fe2000c721270 */
[----:B------:R-:W-:Y:S01]  /*b0dc0*/  ULDC UR16, c[0x0][0x22c] ;  /* 0x00008b0000107ab9 */ /* 0x000fe20000000800 */
[----:B------:R-:W-:Y:S01]  /*b0dd0*/  ISETP.LT.AND P0, PT, R6, UR57, !P0 ;  /* 0x0000003906007c0c */ /* 0x000fe2000c701270 */
[----:B------:R-:W-:Y:S01]  /*b0de0*/  ULDC UR57, c[0x0][0x228] ;  /* 0x00008a0000397ab9 */ /* 0x000fe20000000800 */
[----:B------:R-:W-:-:S11]  /*b0df0*/  LOP3.LUT R238, R238, 0xfffffffd, RZ, 0xc0, !PT ;  /* 0xfffffffdeeee7812 */ /* 0x000fd600078ec0ff */
[----:B------:R-:W-:Y:S02]  /*b0e00*/  @P0 LOP3.LUT R2, R2, 0x80000000, RZ, 0xfc, !PT ;  /* 0x8000000002020812 */ /* 0x000fe400078efcff */
[----:B------:R-:W-:Y:S01]  /*b0e10*/  ISETP.GE.AND P0, PT, R206, UR19, PT ;  /* 0x00000013ce007c0c */ /* 0x000fe2000bf06270 */
[----:B------:R-:W-:Y:S01]  /*b0e20*/  ULDC UR19, c[0x0][0x22c] ;  /* 0x00008b0000137ab9 */ /* 0x000fe20000000800 */
[----:B------:R-:W-:Y:S02]  /*b0e30*/  @P1 LOP3.LUT R238, R238, 0x2, RZ, 0xfc, !PT ;  /* 0x00000002eeee1812 */ /* 0x000fe400078efcff */
[----:B------:R-:W-:Y:S01]  /*b0e40*/  ISETP.LT.AND P1, PT, R7, UR56, !P0 ;  /* 0x0000003807007c0c */ /* 0x000fe2000c721270 */
[----:B------:R-:W-:Y:S01]  /*b0e50*/  VIADD R17, R0, 0x1a8 ;  /* 0x000001a800117836 */ /* 0x000fe20000000000 */
[----:B------:R-:W-:Y:S01]  /*b0e60*/  ISETP.LT.AND P0, PT, R6, UR57, !P0 ;  /* 0x0000003906007c0c */ /* 0x000fe2000c701270 */
[----:B------:R-:W-:Y:S01]  /*b0e70*/  ULDC UR57, c[0x0][0x228] ;  /* 0x00008a0000397ab9 */ /* 0x000fe20000000800 */
[----:B------:R-:W-:Y:S01]  /*b0e80*/  LOP3.LUT R2, R2, 0xdfffffff, RZ, 0xc0, !PT ;  /* 0xdfffffff02027812 */ /* 0x000fe200078ec0ff */
[----:B------:R-:W-:Y:S01]  /*b0e90*/  VIADD R16, R0, 0x1a9 ;  /* 0x000001a900107836 */ /* 0x000fe20000000000 */
[----:B------:R-:W-:Y:S01]  /*b0ea0*/  ISETP.GE.AND P2, PT, R94, UR35, PT ;  /* 0x000000235e007c0c */ /* 0x000fe2000bf46270 */
[----:B------:R-:W-:Y:S01]  /*b0eb0*/  ULDC UR35, c[0x0][0x22c] ;  /* 0x00008b0000237ab9 */ /* 0x000fe20000000800 */
[----:B------:R-:W-:Y:S01]  /*b0ec0*/  LOP3.LUT R238, R238, 0xfffffffe, RZ, 0xc0, !PT ;  /* 0xfffffffeeeee7812 */ /* 0x000fe200078ec0ff */
[----:B------:R-:W-:-:S04]  /*b0ed0*/  ULDC UR56, c[0x0][0x22c] ;  /* 0x00008b0000387ab9 */ /* 0x000fc80000000800 */
        /* <DEDUP_REMOVED lines=50> */
[----:B------:R-:W-:Y:S02]  /*b1200*/  @P1 LOP3.LUT R2, R2, 0x800, RZ, 0xfc, !PT ;  /* 0x0000080002021812 */ /* 0x000fe400078efcff */
[----:B------:R-:W-:Y:S01]  /*b1210*/  ISETP.GE.AND P1, PT, R96, UR29, PT ;  /* 0x0000001d60007c0c */ /* 0x000fe2000bf26270 */
[----:B------:R-:W-:Y:S01]  /*b1220*/  ULDC UR29, c[0x0][0x22c] ;  /* 0x00008b00001d7ab9 */ /* 0x000fe20000000800 */
[----:B------:R-:W-:-:S04]  /*b1230*/  LOP3.LUT R2, R2, 0xfffffdff, RZ, 0xc0, !PT ;  /* 0xfffffdff02027812 */ /* 0x000fc800078ec0ff */
[----:B------:R-:W-:-:S04]  /*b1240*/  @P0 LOP3.LUT R2, R2, 0x200, RZ, 0xfc, !PT ;  /* 0x0000020002020812 */ /* 0x000fc800078efcff */
[----:B------:R-:W-:-:S04]  /*b1250*/  LOP3.LUT R2, R2, 0xfffffffe, RZ, 0xc0, !PT ;  /* 0xfffffffe02027812 */ /* 0x000fc800078ec0ff */
[----:B------:R-:W-:Y:S02]  /*b1260*/  @P1 LOP3.LUT R2, R2, 0x1, RZ, 0xfc, !PT ;  /* 0x0000000102021812 */ /* 0x000fe400078efcff */
[----:B------:R-:W-:Y:S01]  /*b1270*/  ISETP.GE.AND P1, PT, R93, UR37, PT ;  /* 0x000000255d007c0c */ /* 0x000fe2000bf26270 */
[----:B------:R-:W-:Y:S01]  /*b1280*/  ULDC UR37, c[0x0][0x22c] ;  /* 0x00008b0000257ab9 */ /* 0x000fe20000000800 */
[----:B------:R-:W-:-:S04]  /*b1290*/  LOP3.LUT R2, R2, 0xffffffef, RZ, 0xc0, !PT ;  /* 0xffffffef02027812 */ /* 0x000fc800078ec0ff */
[----:B------:R-:W-:-:S04]  /*b12a0*/  @P2 LOP3.LUT R2, R2, 0x10, RZ, 0xfc, !PT ;  /* 0x0000001002022812 */ /* 0x000fc800078efcff */
[----:B------:R-:W-:-:S04]  /*b12b0*/  LOP3.LUT R2, R2, 0xfffffeff, RZ, 0xc0, !PT ;  /* 0xfffffeff02027812 */ /* 0x000fc800078ec0ff */
[----:B------:R-:W-:Y:S02]  /*b12c0*/  @P1 LOP3.LUT R2, R2, 0x100, RZ, 0xfc, !PT ;  /* 0x0000010002021812 */ /* 0x000fe400078efcff */
[----:B------:R-:W-:Y:S02]  /*b12d0*/  ISETP.GE.AND P2, PT, R91, UR43, PT ;  /* 0x0000002b5b007c0c */ /* 0x000fe4000bf46270 */
        /* <DEDUP_REMOVED lines=13> */
[----:B------:R-:W-:-:S04]  /*b13b0*/  @P2 LOP3.LUT R2, R2, 0x40000, RZ, 0xfc, !PT ;  /* 0x0004000002022812 */ /* 0x000fc800078efcff */
[----:B------:R-:W-:-:S04]  /*b13c0*/  LOP3.LUT R2, R2, 0xffdfffff, RZ, 0xc0, !PT ;  /* 0xffdfffff02027812 */ /* 0x000fc800078ec0ff */
[----:B------:R-:W-:Y:S02]  /*b13d0*/  @P1 LOP3.LUT R2, R2, 0x200000, RZ, 0xfc, !PT ;  /* 0x0020000002021812 */ /* 0x000fe400078efcff */
[----:B------:R-:W-:Y:S02]  /*b13e0*/  ISETP.GE.AND P1, PT, R86, UR61, PT ;  /* 0x0000003d56007c0c */ /* 0x000fe4000bf26270 */
[----:B------:R-:W-:Y:S01]  /*b13f0*/  ISETP.GE.AND P3, PT, R85, UR35, PT ;  /* 0x0000002355007c0c */ /* 0x000fe2000bf66270 */
[----:B------:R-:W-:Y:S01]  /*b1400*/  ULDC UR35, c[0x0][0x22c] ;  /* 0x00008b0000237ab9 */ /* 0x000fe20000000800 */
[----:B------:R-:W-:Y:S02]  /*b1410*/  LOP3.LUT R2, R2, 0xfeffffff, RZ, 0xc0, !PT ;  /* 0xfeffffff02027812 */ /* 0x000fe400078ec0ff */
[----:B------:R-:W-:Y:S01]  /*b1420*/  ISETP.GE.AND P0, PT, R95, UR31, PT ;  /* 0x0000001f5f007c0c */ /* 0x000fe2000bf06270 */
[----:B------:R-:W-:Y:S02]  /*b1430*/  ULDC UR31, c[0x0][0x22c] ;  /* 0x00008b00001f7ab9 */ /* 0x000fe40000000800 */
[----:B------:R-:W-:Y:S01]  /*b1440*/  ISETP.GE.AND P2, PT, R84, UR31, PT ;  /* 0x0000001f54007c0c */ /* 0x000fe2000bf46270 */
[----:B------:R-:W-:-:S03]  /*b1450*/  ULDC UR31, c[0x0][0x22c] ;  /* 0x00008b00001f7ab9 */ /* 0x000fc60000000800 */
        /* <DEDUP_REMOVED lines=11> */
[----:B------:R-:W-:Y:S01]  /*b1510*/  ISETP.GE.AND P3, PT, R81, UR35, PT ;  /* 0x0000002351007c0c */ /* 0x000fe2000bf66270 */
[----:B------:R-:W-:Y:S01]  /*b1520*/  ULDC UR35, c[0x0][0x22c] ;  /* 0x00008b0000237ab9 */ /* 0x000fe20000000800 */
[----:B------:R-:W-:Y:S01]  /*b1530*/  ISETP.GE.AND P2, PT, R80, UR31, PT ;  /* 0x0000001f50007c0c */ /* 0x000fe2000bf46270 */
[----:B------:R-:W-:-:S08]  /*b1540*/  ULDC UR31, c[0x0][0x22c] ;  /* 0x00008b00001f7ab9 */ /* 0x000fd00000000800 */
        /* <DEDUP_REMOVED lines=13> */
[----:B------:R-:W-:Y:S02]  /*b1620*/  LOP3.LUT R238, R238, 0xfffffeff, RZ, 0xc0, !PT ;  /* 0xfffffeffeeee7812 */ /* 0x000fe400078ec0ff */
[----:B------:R-:W-:Y:S01]  /*b1630*/  ISETP.GE.AND P2, PT, R76, UR31, PT ;  /* 0x0000001f4c007c0c */ /* 0x000fe2000bf46270 */
[----:B------:R-:W-:-:S06]  /*b1640*/  ULDC UR31, c[0x0][0x22c] ;  /* 0x00008b00001f7ab9 */ /* 0x000fcc0000000800 */
        /* <DEDUP_REMOVED lines=27> */
[----:B------:R-:W-:Y:S02]  /*b1800*/  LOP3.LUT R238, R238, 0xfbffffff, RZ, 0xc0, !PT ;  /* 0xfbffffffeeee7812 */ /* 0x000fe400078ec0ff */
[----:B------:R-:W-:Y:S01]  /*b1810*/  ISETP.GE.AND P3, PT, R69, UR35, PT ;  /* 0x0000002345007c0c */ /* 0x000fe2000bf66270 */
[----:B------:R-:W-:-:S08]  /*b1820*/  ULDC UR35, c[0x0][0x22c] ;  /* 0x00008b0000237ab9 */ /* 0x000fd00000000800 */
[----:B------:R-:W-:Y:S02]  /*b1830*/  @P1 LOP3.LUT R238, R238, 0x4000000, RZ, 0xfc, !PT ;  /* 0x04000000eeee1812 */ /* 0x000fe400078efcff */
[----:B------:R-:W-:Y:S01]  /*b1840*/  ISETP.GE.AND P1, PT, R67, UR29, PT ;  /* 0x0000001d43007c0c */ /* 0x000fe2000bf26270 */
[----:B------:R-:W-:Y:S01]  /*b1850*/  ULDC UR29, c[0x0][0x22c] ;  /* 0x00008b00001d7ab9 */ /* 0x000fe20000000800 */
[----:B------:R-:W-:Y:S02]  /*b1860*/  LOP3.LUT R237, R237, 0xfffffffd, RZ, 0xc0, !PT ;  /* 0xfffffffdeded7812 */ /* 0x000fe400078ec0ff */
[----:B------:R-:W-:Y:S01]  /*b1870*/  ISETP.GE.AND P2, PT, R68, UR31, PT ;  /* 0x0000001f44007c0c */ /* 0x000fe2000bf46270 */
[----:B------:R-:W-:Y:S01]  /*b1880*/  ULDC UR31, c[0x0][0x22c] ;  /* 0x00008b00001f7ab9 */ /* 0x000fe20000000800 */
[----:B------:R-:W-:-:S07]  /*b1890*/  LOP3.LUT R238, R238, 0xefffffff, RZ, 0xc0, !PT ;  /* 0xefffffffeeee7812 */ /* 0x000fce00078ec0ff */
[----:B------:R-:W-:Y:S02]  /*b18a0*/  @P1 LOP3.LUT R237, R237, 0x2, RZ, 0xfc, !PT ;  /* 0x00000002eded1812 */ /* 0x000fe400078efcff */
[----:B------:R-:W-:Y:S01]  /*b18b0*/  ISETP.GE.AND P1, PT, R66, UR37, PT ;  /* 0x0000002542007c0c */ /* 0x000fe2000bf26270 */
[----:B------:R-:W-:Y:S01]  /*b18c0*/  ULDC UR37, c[0x0][0x22c] ;  /* 0x00008b0000257ab9 */ /* 0x000fe20000000800 */
[----:B------:R-:W-:Y:S02]  /*b18d0*/  @P3 LOP3.LUT R238, R238, 0x10000000, RZ, 0xfc, !PT ;  /* 0x10000000eeee3812 */ /* 0x000fe400078efcff */
[----:B------:R-:W-:Y:S01]  /*b18e0*/  ISETP.GE.AND P3, PT, R65, UR35, PT ;  /* 0x0000002341007c0c */ /* 0x000fe2000bf66270 */
[----:B------:R-:W-:Y:S01]  /*b18f0*/  ULDC UR35, c[0x0][0x22c] ;  /* 0x00008b0000237ab9 */ /* 0x000fe20000000800 */
[----:B------:R-:W-:Y:S02]  /*b1900*/  LOP3.LUT R237, R237, 0xffffffef, RZ, 0xc0, !PT ;  /* 0xffffffefeded7812 */ /* 0x000fe400078ec0ff */
[----:B------:R-:W-:-:S05]  /*b1910*/  LOP3.LUT R238, R238, 0xbfffffff, RZ, 0xc0, !PT ;  /* 0xbfffffffeeee7812 */ /* 0x000fca00078ec0ff */
[----:B------:R-:W-:Y:S02]  /*b1920*/  @P1 LOP3.LUT R237, R237, 0x10, RZ, 0xfc, !PT ;  /* 0x00000010eded1812 */ /* 0x000fe400078efcff */
[----:B------:R-:W-:Y:S02]  /*b1930*/  @P2 LOP3.LUT R238, R238, 0x40000000, RZ, 0xfc, !PT ;  /* 0x40000000eeee2812 */ /* 0x000fe400078efcff */
[----:B------:R-:W-:Y:S01]  /*b1940*/  ISETP.GE.AND P2, PT, R64, UR31, PT ;  /* 0x0000001f40007c0c */ /* 0x000fe2000bf46270 */
[----:B------:R-:W-:Y:S01]  /*b1950*/  ULDC UR31, c[0x0][0x22c] ;  /* 0x00008b00001f7ab9 */ /* 0x000fe20000000800 */
[----:B------:R-:W-:-:S04]  /*b1960*/  LOP3.LUT R237, R237, 0xffffffdf, RZ, 0xc0, !PT ;  /* 0xffffffdfeded7812 */ /* 0x000fc800078ec0ff */
[----:B------:R-:W-:Y:S02]  /*b1970*/  @P3 LOP3.LUT R237, R237, 0x20, RZ, 0xfc, !PT ;  /* 0x00000020eded3812 */ /* 0x000fe400078efcff */
[----:B------:R-:W-:Y:S01]  /*b1980*/  ISETP.GE.AND P1, PT, R63, UR29, PT ;  /* 0x0000001d3f007c0c */ /* 0x000fe2000bf26270 */
[----:B------:R-:W-:Y:S01]  /*b1990*/  ULDC UR29, c[0x0][0x22c] ;  /* 0x00008b00001d7ab9 */ /* 0x000fe20000000800 */
        /* <DEDUP_REMOVED lines=27> */
[----:B------:R-:W-:Y:S02]  /*b1b50*/  ISETP.GE.AND P1, PT, R54, UR16, PT ;  /* 0x0000001036007c0c */ /* 0x000fe4000bf26270 */
[----:B------:R-:W-:-:S04]  /*b1b60*/  LOP3.LUT R237, R237, 0xf7ffffff, RZ, 0xc0, !PT ;  /* 0xf7ffffffeded7812 */ /* 0x000fc800078ec0ff */
[----:B------:R-:W-:Y:S02]  /*b1b70*/  @P3 LOP3.LUT R237, R237, 0x8000000, RZ, 0xfc, !PT ;  /* 0x08000000eded3812 */ /* 0x000fe400078efcff */
[----:B------:R-:W-:Y:S02]  /*b1b80*/  ISETP.GE.AND P3, PT, R52, UR14, PT ;  /* 0x0000000e34007c0c */ /* 0x000fe4000bf66270 */
[----:B------:R-:W-:Y:S02]  /*b1b90*/  LOP3.LUT R237, R237, 0xbfffffff, RZ, 0xc0, !PT ;  /* 0xbfffffffeded7812 */ /* 0x000fe400078ec0ff */
[----:B------:R-:W-:Y:S02]  /*b1ba0*/  @P2 LOP3.LUT R236, R236, 0x1, RZ, 0xfc, !PT ;  /* 0x00000001ecec2812 */ /* 0x000fe400078efcff */
[----:B------:R-:W-:Y:S02]  /*b1bb0*/  @P1 LOP3.LUT R237, R237, 0x40000000, RZ, 0xfc, !PT ;  /* 0x40000000eded1812 */ /* 0x000fe400078efcff */
[----:B------:R-:W-:-:S02]  /*b1bc0*/  ISETP.GE.AND P1, PT, R51, UR19, PT ;  /* 0x0000001333007c0c */ /* 0x000fc4000bf26270 */
        /* <DEDUP_REMOVED lines=86> */
[----:B------:R-:W-:-:S04]  /*b2130*/  @P2 LOP3.LUT R14, R14, 0x4, RZ, 0xfc, !PT ;  /* 0x000000040e0e2812 */ /* 0x000fc800078efcff */
[----:B------:R-:W-:Y:S02]  /*b2140*/  LOP3.LUT R14, R14, 0xffffffef, RZ, 0xc0, !PT ;  /* 0xffffffef0e0e7812 */ /* 0x000fe400078ec0ff */
[----:B------:R-:W-:Y:S02]  /*b2150*/  ISETP.GE.AND P1, PT, R21, UR54, PT ;  /* 0x0000003615007c0c */ /* 0x000fe4000bf26270 */
[----:B------:R-:W-:Y:S02]  /*b2160*/  @P3 LOP3.LUT R14, R14, 0x10, RZ, 0xfc, !PT ;  /* 0x000000100e0e3812 */ /* 0x000fe400078efcff */
[----:B------:R-:W-:Y:S02]  /*b2170*/  ISETP.GE.AND P2, PT, R20, UR56, PT ;  /* 0x0000003814007c0c */ /* 0x000fe4000bf46270 */
[----:B------:R-:W-:Y:S02]  /*b2180*/  ISETP.GE.AND P3, PT, R19, UR57, PT ;  /* 0x0000003913007c0c */ /* 0x000fe4000bf66270 */
[----:B------:R-:W-:-:S02]  /*b2190*/  ISETP.GE.AND P4, PT, R18, UR58, PT ;  /* 0x0000003a12007c0c */ /* 0x000fc4000bf86270 */
[----:B------:R-:W-:Y:S02]  /*b21a0*/  ISETP.GE.AND P5, PT, R17, UR59, PT ;  /* 0x0000003b11007c0c */ /* 0x000fe4000bfa6270 */
[----:B------:R-:W-:Y:S01]  /*b21b0*/  ISETP.GE.AND P6, PT, R16, UR60, PT ;  /* 0x0000003c10007c0c */ /* 0x000fe2000bfc6270 */
[----:B------:R-:W2:Y:S01]  /*b21c0*/  LDL.LU R107, [R1+0x74] ;  /* 0x00007400016b7983 */ /* 0x000ea20000300800 */
[----:B------:R-:W-:Y:S01]  /*b21d0*/  LOP3.LUT R239, R239, 0xfffffffb, RZ, 0xc0, !PT ;  /* 0xfffffffbefef7812 */ /* 0x000fe200078ec0ff */
[----:B------:R-:W-:Y:S01]  /*b21e0*/  ULDC.64 UR28, c[0x0][0x228] ;  /* 0x00008a00001c7ab9 */ /* 0x000fe20000000a00 */
[----:B------:R-:W-:Y:S01]  /*b21f0*/  LOP3.LUT R13, R13, 0x7fffffff, RZ, 0xc0, !PT ;  /* 0x7fffffff0d0d7812 */ /* 0x000fe200078ec0ff */
[----:B------:R-:W2:Y:S01]  /*b2200*/  LDL.LU R106, [R1+0x384] ;  /* 0x00038400016a7983 */ /* 0x000ea20000300800 */
[----:B------:R-:W-:Y:S01]  /*b2210*/  ULDC.64 UR26, c[0x0][0x228] ;  /* 0x00008a00001a7ab9 */ /* 0x000fe20000000a00 */
[----:B------:R-:W-:Y:S01]  /*b2220*/  ULDC.64 UR24, c[0x0][0x228] ;  /* 0x00008a0000187ab9 */ /* 0x000fe20000000a00 */
[----:B------:R-:W-:Y:S01]  /*b2230*/  ULDC.64 UR22, c[0x0][0x228] ;  /* 0x00008a0000167ab9 */ /* 0x000fe20000000a00 */
[----:B------:R-:W3:Y:S01]  /*b2240*/  LDL.LU R105, [R1+0x70] ;  /* 0x0000700001697983 */ /* 0x000ee20000300800 */
[----:B------:R-:W-:Y:S01]  /*b2250*/  ULDC.64 UR20, c[0x0][0x228] ;  /* 0x00008a0000147ab9 */ /* 0x000fe20000000a00 */
[----:B------:R-:W-:Y:S01]  /*b2260*/  ULDC.64 UR18, c[0x0][0x228] ;  /* 0x00008a0000127ab9 */ /* 0x000fe20000000a00 */
[----:B------:R-:W-:Y:S01]  /*b2270*/  ULDC.64 UR14, c[0x0][0x228] ;  /* 0x00008a00000e7ab9 */ /* 0x000fe20000000a00 */
[----:B------:R-:W3:Y:S01]  /*b2280*/  LDL.LU R104, [R1+0x380] ;  /* 0x0003800001687983 */ /* 0x000ee20000300800 */
[----:B------:R-:W-:Y:S01]  /*b2290*/  ULDC.64 UR12, c[0x0][0x228] ;  /* 0x00008a00000c7ab9 */ /* 0x000fe20000000a00 */
[----:B------:R-:W-:Y:S01]  /*b22a0*/  ULDC.64 UR8, c[0x0][0x228] ;  /* 0x00008a0000087ab9 */ /* 0x000fe20000000a00 */
[----:B------:R-:W-:Y:S01]  /*b22b0*/  ULDC.64 UR6, c[0x0][0x228] ;  /* 0x00008a0000067ab9 */ /* 0x000fe20000000a00 */
[----:B------:R-:W4:Y:S01]  /*b22c0*/  LDL.LU R103, [R1+0x118] ;  /* 0x0001180001677983 */ /* 0x000f220000300800 */
[----:B------:R-:W-:-:S03]  /*b22d0*/  ULDC.64 UR30, c[0x0][0x228] ;  /* 0x00008a00001e7ab9 */ /* 0x000fc60000000a00 */
[----:B------:R-:W4:Y:S04]  /*b22e0*/  LDL.LU R102, [R1+0x2874] ;  /* 0x0028740001667983 */ /* 0x000f280000300800 */
[----:B------:R-:W4:Y:S04]  /*b22f0*/  LDL.LU R101, [R1+0x2870] ;  /* 0x0028700001657983 */ /* 0x000f280000300800 */
[----:B------:R-:W4:Y:S04]  /*b2300*/  LDL.LU R100, [R1+0x286c] ;  /* 0x00286c0001647983 */ /* 0x000f280000300800 */
[----:B------:R-:W4:Y:S04]  /*b2310*/  LDL.LU R99, [R1+0x10c] ;  /* 0x00010c0001637983 */ /* 0x000f280000300800 */
[----:B------:R-:W4:Y:S04]  /*b2320*/  LDL.LU R98, [R1+0x108] ;  /* 0x0001080001627983 */ /* 0x000f280000300800 */
[----:B------:R-:W4:Y:S01]  /*b2330*/  LDL.LU R97, [R1+0x94] ;  /* 0x0000940001617983 */ /* 0x000f220000300800 */
[----:B------:R-:W-:-:S02]  /*b2340*/  @P0 LOP3.LUT R239, R239, 0x4, RZ, 0xfc, !PT ;  /* 0x00000004efef0812 */ /* 0x000fc400078efcff */
[----:B------:R-:W-:Y:S01]  /*b2350*/  @P3 LOP3.LUT R13, R13, 0x80000000, RZ, 0xfc, !PT ;  /* 0x800000000d0d3812 */ /* 0x000fe200078efcff */
[----:B------:R-:W-:Y:S01]  /*b2360*/  STL.64 [R1+0x2b78], R236 ;  /* 0x002b78ec01007387 */ /* 0x000fe20000100a00 */
[----:B------:R-:W-:Y:S02]  /*b2370*/  LOP3.LUT R239, R239, 0xfffffffd, RZ, 0xc0, !PT ;  /* 0xfffffffdefef7812 */ /* 0x000fe400078ec0ff */
[----:B------:R-:W-:Y:S01]  /*b2380*/  LOP3.LUT R13, R13, 0xbfffffff, RZ, 0xc0, !PT ;  /* 0xbfffffff0d0d7812 */ /* 0x000fe200078ec0ff */
[----:B------:R0:W-:Y:S01]  /*b2390*/  STL.64 [R1+0x2b70], R14 ;  /* 0x002b700e01007387 */ /* 0x0001e20000100a00 */
[----:B------:R-:W-:Y:S02]  /*b23a0*/  @P1 LOP3.LUT R239, R239, 0x2, RZ, 0xfc, !PT ;  /* 0x00000002efef1812 */ /* 0x000fe400078efcff */
[----:B------:R-:W-:Y:S01]  /*b23b0*/  @P4 LOP3.LUT R13, R13, 0x40000000, RZ, 0xfc, !PT ;  /* 0x400000000d0d4812 */ /* 0x000fe200078efcff */
[----:B------:R-:W-:Y:S01]  /*b23c0*/  STL.64 [R1+0x2b68], R250 ;  /* 0x002b68fa01007387 */ /* 0x000fe20000100a00 */
[----:B------:R-:W-:-:S02]  /*b23d0*/  LOP3.LUT R239, R239, 0xfffffffe, RZ, 0xc0, !PT ;  /* 0xfffffffeefef7812 */ /* 0x000fc400078ec0ff */
[----:B------:R-:W-:Y:S01]  /*b23e0*/  LOP3.LUT R13, R13, 0xdfffffff, RZ, 0xc0, !PT ;  /* 0xdfffffff0d0d7812 */ /* 0x000fe200078ec0ff */
[----:B------:R-:W-:Y:S01]  /*b23f0*/  STL.64 [R1+0x2b60], R244 ;  /* 0x002b60f401007387 */ /* 0x000fe20000100a00 */
[----:B------:R-:W-:Y:S02]  /*b2400*/  @P2 LOP3.LUT R239, R239, 0x1, RZ, 0xfc, !PT ;  /* 0x00000001efef2812 */ /* 0x000fe400078efcff */
[----:B------:R-:W-:Y:S01]  /*b2410*/  @P5 LOP3.LUT R13, R13, 0x20000000, RZ, 0xfc, !PT ;  /* 0x200000000d0d5812 */ /* 0x000fe200078efcff */
[----:B------:R-:W-:Y:S01]  /*b2420*/  STL.64 [R1+0x2b58], R242 ;  /* 0x002b58f201007387 */ /* 0x000fe20000100a00 */
[C---:B------:R-:W-:Y:S02]  /*b2430*/  LOP3.LUT P5, RZ, R2.reuse, 0x2, RZ, 0xc0, !PT ;  /* 0x0000000202ff7812 */ /* 0x040fe400078ac0ff */
[----:B------:R-:W-:Y:S01]  /*b2440*/  LOP3.LUT R13, R13, 0xefffffff, RZ, 0xc0, !PT ;  /* 0xefffffff0d0d7812 */ /* 0x000fe200078ec0ff */
[----:B------:R-:W-:Y:S01]  /*b2450*/  STL.64 [R1+0x2b50], R240 ;  /* 0x002b50f001007387 */ /* 0x000fe20000100a00 */
[----:B------:R-:W-:-:S02]  /*b2460*/  LOP3.LUT P4, RZ, R2, 0x4, RZ, 0xc0, !PT ;  /* 0x0000000402ff7812 */ /* 0x000fc4000788c0ff */
[----:B------:R-:W-:Y:S01]  /*b2470*/  @P6 LOP3.LUT R13, R13, 0x10000000, RZ, 0xfc, !PT ;  /* 0x100000000d0d6812 */ /* 0x000fe200078efcff */
[----:B------:R-:W-:Y:S01]  /*b2480*/  STL.64 [R1+0x2b48], R10 ;  /* 0x002b480a01007387 */ /* 0x000fe20000100a00 */
[----:B------:R-:W-:Y:S02]  /*b2490*/  LOP3.LUT P6, RZ, R8, 0x20000000, RZ, 0xc0, !PT ;  /* 0x2000000008ff7812 */ /* 0x000fe400078cc0ff */
[C---:B------:R-:W-:Y:S01]  /*b24a0*/  LOP3.LUT P3, RZ, R2.reuse, 0x8, RZ, 0xc0, !PT ;  /* 0x0000000802ff7812 */ /* 0x040fe2000786c0ff */
[----:B------:R1:W-:Y:S01]  /*b24b0*/  STL.64 [R1+0x2b40], R4 ;  /* 0x002b400401007387 */ /* 0x0003e20000100a00 */
[C---:B------:R-:W-:Y:S02]  /*b24c0*/  LOP3.LUT P2, RZ, R2.reuse, 0x20, RZ, 0xc0, !PT ;  /* 0x0000002002ff7812 */ /* 0x040fe4000784c0ff */
[C---:B------:R-:W-:Y:S01]  /*b24d0*/  LOP3.LUT P1, RZ, R2.reuse, 0x40, RZ, 0xc0, !PT ;  /* 0x0000004002ff7812 */ /* 0x040fe2000782c0ff */
[----:B------:R1:W-:Y:S01]  /*b24e0*/  STL.64 [R1+0x2b38], R6 ;  /* 0x002b380601007387 */ /* 0x0003e20000100a00 */
[----:B------:R-:W-:-:S03]  /*b24f0*/  LOP3.LUT P0, RZ, R2, 0x80, RZ, 0xc0, !PT ;  /* 0x0000008002ff7812 */ /* 0x000fc6000780c0ff */
[----:B------:R-:W-:Y:S01]  /*b2500*/  STL.64 [R1+0x2b80], R238 ;  /* 0x002b80ee01007387 */ /* 0x000fe20000100a00 */
[----:B------:R-:W0:Y:S02]  /*b2510*/  S2R R108, SR_TID.X ;  /* 0x00000000006c7919 */ /* 0x000e240000002100 */
[----:B0-----:R-:W-:-:S05]  /*b2520*/  IMAD.SHL.U32 R108, R108, 0x40, RZ ;  /* 0x000000406c6c7824 */ /* 0x001fca00078e00ff */
[----:B------:R-:W-:-:S04]  /*b2530*/  LOP3.LUT R108, R108, 0x400, RZ, 0xc0, !PT ;  /* 0x000004006c6c7812 */ /* 0x000fc800078ec0ff */
[----:B------:R-:W-:Y:S02]  /*b2540*/  IADD3 R212, R108, UR4, R212 ;  /* 0x000000046cd47c10 */ /* 0x000fe4000fffe0d4 */
[----:B--2---:R-:W-:Y:S02]  /*b2550*/  PRMT R108, R106, 0x5410, R107 ;  /* 0x000054106a6c7816 */ /* 0x004fe4000000006b */
[----:B---3--:R-:W-:Y:S02]  /*b2560*/  PRMT R109, R104, 0x5410, R105 ;  /* 0x00005410686d7816 */ /* 0x008fe40000000069 */
[----:B----4-:R-:W-:Y:S02]  /*b2570*/  PRMT R110, R103, 0x5410, R248 ;  /* 0x00005410676e7816 */ /* 0x010fe400000000f8 */
[----:B------:R-:W2:Y:S01]  /*b2580*/  LDL.LU R103, [R1+0x198] ;  /* 0x0001980001677983 */ /* 0x000ea20000300800 */
[----:B------:R-:W-:-:S03]  /*b2590*/  LOP3.LUT R21, R102, 0xffff, RZ, 0xc0, !PT ;  /* 0x0000ffff66157812 */ /* 0x000fc600078ec0ff */
[----:B------:R-:W2:Y:S01]  /*b25a0*/  LDL.LU R102, [R1+0x3ac] ;  /* 0x0003ac0001667983 */ /* 0x000ea20000300800 */
[----:B------:R-:W-:-:S03]  /*b25b0*/  LOP3.LUT R20, R101, 0xffff, RZ, 0xc0, !PT ;  /* 0x0000ffff65147812 */ /* 0x000fc600078ec0ff */
[----:B------:R-:W3:Y:S01]  /*b25c0*/  LDL.LU R101, [R1+0x174] ;  /* 0x0001740001657983 */ /* 0x000ee20000300800 */
[----:B------:R-:W-:-:S03]  /*b25d0*/  LOP3.LUT R19, R100, 0xffff, RZ, 0xc0, !PT ;  /* 0x0000ffff64137812 */ /* 0x000fc600078ec0ff */
[----:B------:R-:W4:Y:S01]  /*b25e0*/  LDL.LU R100, [R1+0x90] ;  /* 0x0000900001647983 */ /* 0x000f220000300800 */
[----:B------:R-:W-:Y:S02]  /*b25f0*/  LOP3.LUT R18, R99, 0xffff, RZ, 0xc0, !PT ;  /* 0x0000ffff63127812 */ /* 0x000fe400078ec0ff */
[----:B------:R-:W-:Y:S02]  /*b2600*/  LOP3.LUT R17, R98, 0xffff, RZ, 0xc0, !PT ;  /* 0x0000ffff62117812 */ /* 0x000fe400078ec0ff */
[----:B------:R-:W4:Y:S01]  /*b2610*/  LDL.LU R98, [R1+0x154] ;  /* 0x0001540001627983 */ /* 0x000f220000300800 */
[----:B------:R-:W-:-:S03]  /*b2620*/  LOP3.LUT R16, R97, 0xffff, RZ, 0xc0, !PT ;  /* 0x0000ffff61107812 */ /* 0x000fc600078ec0ff */
[----:B------:R-:W4:Y:S01]  /*b2630*/  LDL.LU R97, [R1+0x150] ;  /* 0x0001500001617983 */ /* 0x000f220000300800 */
[----:B------:R-:W-:Y:S02]  /*b2640*/  SHF.R.U32.HI R24, RZ, 0x8, R21 ;  /* 0x00000008ff187819 */ /* 0x000fe40000011615 */
[--C-:B------:R-:W-:Y:S02]  /*b2650*/  SHF.R.U32.HI R23, RZ, 0x8, R18.reuse ;  /* 0x00000008ff177819 */ /* 0x100fe40000011612 */
[----:B------:R-:W-:Y:S02]  /*b2660*/  PRMT R14, R21, 0x3340, R18 ;  /* 0x00003340150e7816 */ /* 0x000fe40000000012 */
[----:B------:R-:W-:Y:S02]  /*b2670*/  SHF.R.U32.HI R18, RZ, 0x8, R20 ;  /* 0x00000008ff127819 */ /* 0x000fe40000011614 */
[--C-:B------:R-:W-:Y:S02]  /*b2680*/  PRMT R236, R20, 0x3340, R17.reuse ;  /* 0x0000334014ec7816 */ /* 0x100fe40000000011 */
[----:B------:R-:W-:-:S02]  /*b2690*/  SHF.R.U32.HI R22, RZ, 0x8, R17 ;  /* 0x00000008ff167819 */ /* 0x000fc40000011611 */
[--C-:B-1----:R-:W-:Y:S02]  /*b26a0*/  PRMT R4, R19, 0x3340, R16.reuse ;  /* 0x0000334013047816 */ /* 0x102fe40000000010 */
[----:B------:R-:W-:Y:S02]  /*b26b0*/  SHF.R.U32.HI R20, RZ, 0x8, R16 ;  /* 0x00000008ff147819 */ /* 0x000fe40000011610 */
[----:B------:R-:W-:Y:S02]  /*b26c0*/  LOP3.LUT R17, R24, 0xffff, RZ, 0xc0, !PT ;  /* 0x0000ffff18117812 */ /* 0x000fe400078ec0ff */
[----:B------:R-:W-:-:S04]  /*b26d0*/  LOP3.LUT R16, R23, 0xffff, RZ, 0xc0, !PT ;  /* 0x0000ffff17107812 */ /* 0x000fc800078ec0ff */
[----:B------:R-:W-:-:S05]  /*b26e0*/  PRMT R15, R17, 0x3340, R16 ;  /* 0x00003340110f7816 */ /* 0x000fca0000000010 */
[----:B------:R-:W-:Y:S04]  /*b26f0*/  STL.64 [R1+0x2bb0], R14 ;  /* 0x002bb00e01007387 */ /* 0x000fe80000100a00 */
[----:B------:R-:W-:Y:S04]  /*b2700*/  STL.64 [R1+0x2ba8], R12 ;  /* 0x002ba80c01007387 */ /* 0x000fe80000100a00 */
[----:B------:R-:W4:Y:S04]  /*b2710*/  LDL.LU R150, [R1+0x1c0] ;  /* 0x0001c00001967983 */ /* 0x000f280000300800 */
[----:B------:R-:W4:Y:S04]  /*b2720*/  LDL.LU R149, [R1+0x1b8] ;  /* 0x0001b80001957983 */ /* 0x000f280000300800 */
[----:B------:R-:W4:Y:S04]  /*b2730*/  LDL.LU R148, [R1+0x1b4] ;  /* 0x0001b40001947983 */ /* 0x000f280000300800 */
[----:B------:R-:W4:Y:S04]  /*b2740*/  LDL.LU R143, [R1+0x1c4] ;  /* 0x0001c400018f7983 */ /* 0x000f280000300800 */
[----:B------:R-:W4:Y:S04]  /*b2750*/  LDL.LU R135, [R1+0x190] ;  /* 0x0001900001877983 */ /* 0x000f280000300800 */
[----:B------:R-:W4:Y:S04]  /*b2760*/  LDL.LU R127, [R1+0x184] ;  /* 0x00018400017f7983 */ /* 0x000f280000300800 */
[----:B------:R-:W4:Y:S01]  /*b2770*/  LDL.LU R119, [R1+0x17c] ;  /* 0x00017c0001777983 */ /* 0x000f220000300800 */
[----:B------:R-:W0:Y:S01]  /*b2780*/  S2R R99, SR_TID.X ;  /* 0x0000000000637919 */ /* 0x000e220000002100 */
[----:B------:R-:W-:-:S02]  /*b2790*/  SHF.R.U32.HI R21, RZ, 0x8, R19 ;  /* 0x00000008ff157819 */ /* 0x000fc40000011613 */
[----:B------:R-:W4:Y:S02]  /*b27a0*/  LDL.LU R111, [R1+0x148] ;  /* 0x00014800016f7983 */ /* 0x000f240000300800 */
[----:B------:R-:W-:Y:S02]  /*b27b0*/  LOP3.LUT R21, R21, 0xffff, RZ, 0xc0, !PT ;  /* 0x0000ffff15157812 */ /* 0x000fe400078ec0ff */
[----:B------:R-:W-:Y:S01]  /*b27c0*/  LOP3.LUT R19, R18, 0xffff, RZ, 0xc0, !PT ;  /* 0x0000ffff12137812 */ /* 0x000fe200078ec0ff */
[----:B------:R-:W4:Y:S01]  /*b27d0*/  LDL.LU R107, [R1+0x234] ;  /* 0x00023400016b7983 */ /* 0x000f220000300800 */
[----:B------:R-:W-:Y:S02]  /*b27e0*/  LOP3.LUT R20, R20, 0xffff, RZ, 0xc0, !PT ;  /* 0x0000ffff14147812 */ /* 0x000fe400078ec0ff */
[----:B------:R-:W-:Y:S01]  /*b27f0*/  LOP3.LUT R18, R22, 0xffff, RZ, 0xc0, !PT ;  /* 0x0000ffff16127812 */ /* 0x000fe200078ec0ff */
[----:B------:R-:W4:Y:S01]  /*b2800*/  LDL.LU R106, [R1+0x230] ;  /* 0x00023000016a7983 */ /* 0x000f220000300800 */
[----:B------:R-:W-:-:S03]  /*b2810*/  PRMT R6, R21, 0x3340, R20 ;  /* 0x0000334015067816 */ /* 0x000fc60000000014 */
[----:B------:R-:W4:Y:S01]  /*b2820*/  LDL.LU R105, [R1+0x22c] ;  /* 0x00022c0001697983 */ /* 0x000f220000300800 */
[----:B------:R-:W-:Y:S01]  /*b2830*/  PRMT R237, R19, 0x3340, R18 ;  /* 0x0000334013ed7816 */ /* 0x000fe20000000012 */
[C---:B0-----:R-:W-:Y:S01]  /*b2840*/  IMAD.SHL.U32 R248, R99.reuse, 0x8, RZ ;  /* 0x0000000863f87824 */ /* 0x041fe200078e00ff */
[----:B------:R-:W-:-:S04]  /*b2850*/  LOP3.LUT R19, R99, 0x7f, RZ, 0xc0, !PT ;  /* 0x0000007f63137812 */ /* 0x000fc800078ec0ff */
[----:B------:R-:W-:Y:S01]  /*b2860*/  LEA R5, R19, UR4, 0x4 ;  /* 0x0000000413057c11 */ /* 0x000fe2000f8e20ff */
[----:B------:R-:W-:Y:S01]  /*b2870*/  ULDC.64 UR4, c[0x0][0x228] ;  /* 0x00008a0000047ab9 */ /* 0x000fe20000000a00 */
[----:B------:R-:W-:Y:S02]  /*b2880*/  LOP3.LUT R248, R248, 0x300, RZ, 0xc0, !PT ;  /* 0x00000300f8f87812 */ /* 0x000fe400078ec0ff */
[----:B------:R-:W-:Y:S02]  /*b2890*/  PRMT R21, R226, 0x5410, R216 ;  /* 0x00005410e2157816 */ /* 0x000fe400000000d8 */
[----:B------:R-:W-:Y:S01]  /*b28a0*/  PRMT R22, R225, 0x5410, R217 ;  /* 0x00005410e1167816 */ /* 0x000fe200000000d9 */
[----:B------:R-:W-:Y:S01]  /*b28b0*/  IMAD.IADD R248, R212, 0x1, R248 ;  /* 0x00000001d4f87824 */ /* 0x000fe200078e02f8 */
[----:B------:R-:W-:Y:S01]  /*b28c0*/  BAR.SYNC.DEFER_BLOCKING 0x0 ;  /* 0x0000000000007b1d */ /* 0x000fe20000010000 */
[----:B------:R-:W-:Y:S02]  /*b28d0*/  PRMT R23, R224, 0x5410, R218 ;  /* 0x00005410e0177816 */ /* 0x000fe400000000da */
[----:B--2---:R-:W-:-:S03]  /*b28e0*/  PRMT R104, R102, 0x5410, R103 ;  /* 0x0000541066687816 */ /* 0x004fc60000000067 */
[----:B------:R-:W2:Y:S01]  /*b28f0*/  LDL.LU R103, [R1+0x210] ;  /* 0x0002100001677983 */ /* 0x000ea20000300800 */
[----:B---3--:R-:W-:-:S03]  /*b2900*/  PRMT R16, R101, 0x5410, R213 ;  /* 0x0000541065107816 */ /* 0x008fc600000000d5 */
[----:B------:R-:W3:Y:S01]  /*b2910*/  LDL.LU R102, [R1+0x20c] ;  /* 0x00020c0001667983 */ /* 0x000ee20000300800 */
[----:B----4-:R-:W-:-:S03]  /*b2920*/  PRMT R20, R100, 0x5410, R215 ;  /* 0x0000541064147816 */ /* 0x010fc600000000d7 */
[----:B------:R-:W4:Y:S04]  /*b2930*/  LDL.LU R101, [R1+0x200] ;  /* 0x0002000001657983 */ /* 0x000f280000300800 */
[----:B------:R-:W4:Y:S04]  /*b2940*/  LDL.LU R100, [R1] ;  /* 0x0000000001647983 */ /* 0x000f280000300800 */
[----:B------:R-:W4:Y:S01]  /*b2950*/  LDL.LU R99, [R1+0x1fc] ;  /* 0x0001fc0001637983 */ /* 0x000f220000300800 */
[----:B------:R-:W-:Y:S02]  /*b2960*/  PRMT R18, R98, 0x5410, R219 ;  /* 0x0000541062127816 */ /* 0x000fe400000000db */
[----:B------:R-:W-:Y:S01]  /*b2970*/  PRMT R19, R97, 0x5410, R220 ;  /* 0x0000541061137816 */ /* 0x000fe200000000dc */
[----:B------:R-:W4:Y:S04]  /*b2980*/  LDL.LU R98, [R1+0x4] ;  /* 0x0000040001627983 */ /* 0x000f280000300800 */
[----:B------:R-:W4:Y:S04]  /*b2990*/  LDL.LU R97, [R1+0x138] ;  /* 0x0001380001617983 */ /* 0x000f280000300800 */
[----:B------:R-:W-:Y:S01]  /*b29a0*/  STSM.16.M88.4 [R248], R20 ;  /* 0x00000014f8007844 */ /* 0x000fe20000000200 */
[----:B------:R-:W-:Y:S01]  /*b29b0*/  PRMT R17, R227, 0x5410, R214 ;  /* 0x00005410e3117816 */ /* 0x000fe200000000d6 */
[----:B------:R-:W-:Y:S06]  /*b29c0*/  BAR.SYNC.DEFER_BLOCKING 0x0 ;  /* 0x0000000000007b1d */ /* 0x000fec0000010000 */
[----:B------:R-:W0:Y:S02]  /*b29d0*/  LDS.128 R224, [R5] ;  /* 0x0000000005e07984 */ /* 0x000e240000000c00 */
[----:B------:R-:W-:Y:S06]  /*b29e0*/  BAR.SYNC.DEFER_BLOCKING 0x0 ;  /* 0x0000000000007b1d */ /* 0x000fec0000010000 */
[----:B------:R1:W-:Y:S02]  /*b29f0*/  STSM.16.M88.4 [R248], R16 ;  /* 0x00000010f8007844 */ /* 0x0003e40000000200 */
[----:B-1----:R-:W-:-:S02]  /*b2a00*/  PRMT R16, R150, 0x5410, R221 ;  /* 0x0000541096107816 */ /* 0x002fc400000000dd */
[----:B------:R-:W-:Y:S02]  /*b2a10*/  PRMT R17, R149, 0x5410, R222 ;  /* 0x0000541095117816 */ /* 0x000fe400000000de */
[----:B------:R-:W-:Y:S01]  /*b2a20*/  PRMT R18, R148, 0x5410, R223 ;  /* 0x0000541094127816 */ /* 0x000fe200000000df */
[----:B------:R-:W-:Y:S01]  /*b2a30*/  BAR.SYNC.DEFER_BLOCKING 0x0 ;  /* 0x0000000000007b1d */ /* 0x000fe20000010000 */
[----:B------:R-:W-:Y:S02]  /*b2a40*/  PRMT R20, R143, 0x5410, R228 ;  /* 0x000054108f147816 */ /* 0x000fe400000000e4 */
[----:B------:R-:W-:-:S03]  /*b2a50*/  PRMT R21, R135, 0x5410, R229 ;  /* 0x0000541087157816 */ /* 0x000fc600000000e5 */
[----:B------:R-:W1:Y:S01]  /*b2a60*/  LDS.128 R220, [R5] ;  /* 0x0000000005dc7984 */ /* 0x000e620000000c00 */
[----:B------:R-:W-:Y:S02]  /*b2a70*/  PRMT R22, R127, 0x5410, R230 ;  /* 0x000054107f167816 */ /* 0x000fe400000000e6 */
[----:B------:R-:W-:Y:S01]  /*b2a80*/  PRMT R23, R119, 0x5410, R231 ;  /* 0x0000541077177816 */ /* 0x000fe200000000e7 */
[----:B------:R-:W-:Y:S06]  /*b2a90*/  BAR.SYNC.DEFER_BLOCKING 0x0 ;  /* 0x0000000000007b1d */ /* 0x000fec0000010000 */
[----:B------:R1:W-:Y:S02]  /*b2aa0*/  STSM.16.M88.4 [R248], R20 ;  /* 0x00000014f8007844 */ /* 0x0003e40000000200 */
[----:B------:R-:W-:Y:S06]  /*b2ab0*/  BAR.SYNC.DEFER_BLOCKING 0x0 ;  /* 0x0000000000007b1d */ /* 0x000fec0000010000 */
[----:B------:R-:W-:Y:S04]  /*b2ac0*/  STL [R1+0x90], R5 ;  /* 0x0000900501007387 */ /* 0x000fe80000100800 */
[----:B0-----:R-:W-:Y:S04]  /*b2ad0*/  STL.64 [R1+0x2ba0], R226 ;  /* 0x002ba0e201007387 */ /* 0x001fe80000100a00 */
[----:B------:R-:W-:Y:S04]  /*b2ae0*/  STL.64 [R1+0x2b98], R224 ;  /* 0x002b98e001007387 */ /* 0x000fe80000100a00 */
[----:B-1----:R-:W-:Y:S04]  /*b2af0*/  STL.64 [R1+0x2b90], R222 ;  /* 0x002b90de01007387 */ /* 0x002fe80000100a00 */
[----:B------:R-:W-:Y:S04]  /*b2b00*/  LDS.128 R216, [R5] ;  /* 0x0000000005d87984 */ /* 0x000fe80000000c00 */
[----:B------:R-:W-:Y:S04]  /*b2b10*/  STL.64 [R1+0x2b88], R220 ;  /* 0x002b88dc01007387 */ /* 0x000fe80000100a00 */
        /* <DEDUP_REMOVED lines=15> */
[----:B------:R-:W-:Y:S01]  /*b2c10*/  PRMT R19, R111, 0x5410, R232 ;  /* 0x000054106f137816 */ /* 0x000fe200000000e8 */
[----:B------:R-:W-:Y:S01]  /*b2c20*/  BAR.SYNC.DEFER_BLOCKING 0x0 ;  /* 0x0000000000007b1d */ /* 0x000fe20000010000 */
[----:B------:R-:W-:-:S05]  /*b2c30*/  PRMT R20, R107, 0x5410, R233 ;  /* 0x000054106b147816 */ /* 0x000fca00000000e9 */
[----:B------:R-:W4:Y:S04]  /*b2c40*/  LDL.LU R149, [R1+0x14c] ;  /* 0x00014c0001957983 */ /* 0x000f280000300800 */
[----:B------:R-:W4:Y:S04]  /*b2c50*/  LDL.LU R148, [R1+0xb8] ;  /* 0x0000b80001947983 */ /* 0x000f280000300800 */
[----:B------:R-:W4:Y:S04]  /*b2c60*/  LDL.LU R143, [R1+0x2a4] ;  /* 0x0002a400018f7983 */ /* 0x000f280000300800 */
[----:B------:R-:W4:Y:S01]  /*b2c70*/  LDL.LU R135, [R1+0xb0] ;  /* 0x0000b00001877983 */ /* 0x000f220000300800 */
[----:B------:R-:W-:-:S03]  /*b2c80*/  PRMT R21, R106, 0x5410, R235 ;  /* 0x000054106a157816 */ /* 0x000fc600000000eb */
[----:B------:R-:W4:Y:S01]  /*b2c90*/  LDL.LU R127, [R1+0x298] ;  /* 0x00029800017f7983 */ /* 0x000f220000300800 */
[----:B------:R-:W-:-:S03]  /*b2ca0*/  PRMT R22, R105, 0x5410, R247 ;  /* 0x0000541069167816 */ /* 0x000fc600000000f7 */
[----:B------:R-:W4:Y:S04]  /*b2cb0*/  LDL.LU R119, [R1+0xac] ;  /* 0x0000ac0001777983 */ /* 0x000f280000300800 */
[----:B------:R-:W4:Y:S04]  /*b2cc0*/  LDL.LU R111, [R1+0x294] ;  /* 0x00029400016f7983 */ /* 0x000f280000300800 */
[----:B------:R-:W4:Y:S04]  /*b2cd0*/  LDL.LU R107, [R1+0xa8] ;  /* 0x0000a800016b7983 */ /* 0x000f280000300800 */
[----:B------:R2:W-:Y:S04]  /*b2ce0*/  STSM.16.M88.4 [R248], R16 ;  /* 0x00000010f8007844 */ /* 0x0005e80000000200 */
[----:B------:R-:W4:Y:S04]  /*b2cf0*/  LDL.LU R106, [R1+0x2a0] ;  /* 0x0002a000016a7983 */ /* 0x000f280000300800 */
[----:B------:R-:W4:Y:S01]  /*b2d00*/  LDL.LU R105, [R1+0xa4] ;  /* 0x0000a40001697983 */ /* 0x000f220000300800 */
[----:B------:R-:W-:Y:S01]  /*b2d10*/  BAR.SYNC.DEFER_BLOCKING 0x0 ;  /* 0x0000000000007b1d */ /* 0x000fe20000010000 */
[----:B--2---:R-:W-:-:S02]  /*b2d20*/  PRMT R16, R103, 0x5410, R234 ;  /* 0x0000541067107816 */ /* 0x004fc400000000ea */
[----:B---3--:R-:W-:-:S03]  /*b2d30*/  PRMT R17, R102, 0x5410, R246 ;  /* 0x0000541066117816 */ /* 0x008fc600000000f6 */
[----:B------:R-:W2:Y:S01]  /*b2d40*/  LDL.LU R103, [R1+0x29c] ;  /* 0x00029c0001677983 */ /* 0x000ea20000300800 */
[----:B----4-:R-:W-:Y:S02]  /*b2d50*/  PRMT R18, R101, 0x5410, R252 ;  /* 0x0000541065127816 */ /* 0x010fe400000000fc */
[----:B------:R-:W-:Y:S01]  /*b2d60*/  PRMT R19, R99, 0x5410, R100 ;  /* 0x0000541063137816 */ /* 0x000fe20000000064 */
[----:B------:R-:W3:Y:S04]  /*b2d70*/  LDL.LU R102, [R1+0x9c] ;  /* 0x00009c0001667983 */ /* 0x000ee80000300800 */
[----:B------:R-:W3:Y:S04]  /*b2d80*/  LDL.LU R101, [R1+0x290] ;  /* 0x0002900001657983 */ /* 0x000ee80000300800 */
[----:B------:R-:W4:Y:S04]  /*b2d90*/  LDL.LU R100, [R1+0x98] ;  /* 0x0000980001647983 */ /* 0x000f280000300800 */
[----:B------:R-:W4:Y:S01]  /*b2da0*/  LDL.LU R99, [R1+0x28c] ;  /* 0x00028c0001637983 */ /* 0x000f220000300800 */
[----:B------:R-:W-:-:S03]  /*b2db0*/  PRMT R23, R97, 0x5410, R98 ;  /* 0x0000541061177816 */ /* 0x000fc60000000062 */
[----:B------:R-:W4:Y:S04]  /*b2dc0*/  LDL.LU R98, [R1+0xc] ;  /* 0x00000c0001627983 */ /* 0x000f280000300800 */
[----:B------:R-:W4:Y:S04]  /*b2dd0*/  LDL.LU R97, [R1+0x168] ;  /* 0x0001680001617983 */ /* 0x000f280000300800 */
[----:B------:R-:W-:Y:S01]  /*b2de0*/  LDS.128 R212, [R5] ;  /* 0x0000000005d47984 */ /* 0x000fe20000000c00 */
[----:B------:R-:W-:Y:S01]  /*b2df0*/  BAR.SYNC.DEFER_BLOCKING 0x0 ;  /* 0x0000000000007b1d */ /* 0x000fe20000010000 */
[----:B------:R-:W-:-:S05]  /*b2e00*/  PRMT R28, R164, 0x5410, R165 ;  /* 0x00005410a41c7816 */ /* 0x000fca00000000a5 */
[----:B------:R-:W4:Y:S04]  /*b2e10*/  LDL.LU R165, [R1+0xd4] ;  /* 0x0000d40001a57983 */ /* 0x000f280000300800 */
[----:B------:R-:W4:Y:S01]  /*b2e20*/  LDL.LU R164, [R1+0x2bc] ;  /* 0x0002bc0001a47983 */ /* 0x000f220000300800 */
[----:B------:R-:W-:-:S03]  /*b2e30*/  PRMT R29, R162, 0x5410, R163 ;  /* 0x00005410a21d7816 */ /* 0x000fc600000000a3 */
        /* <DEDUP_REMOVED lines=32> */
[----:B--2---:R-:W-:-:S03]  /*b3040*/  PRMT R33, R103, 0x5410, R105 ;  /* 0x0000541067217816 */ /* 0x004fc60000000069 */
[----:B------:R-:W2:Y:S04]  /*b3050*/  LDL.LU R105, [R1+0xe0] ;  /* 0x0000e00001697983 */ /* 0x000ea80000300800 */
[----:B------:R-:W2:Y:S01]  /*b3060*/  LDL.LU R103, [R1+0x2cc] ;  /* 0x0002cc0001677983 */ /* 0x000ea20000300800 */
[----:B---3--:R-:W-:-:S03]  /*b3070*/  PRMT R34, R101, 0x5410, R102 ;  /* 0x0000541065227816 */ /* 0x008fc60000000066 */
[----:B------:R-:W3:Y:S04]  /*b3080*/  LDL.LU R102, [R1+0xdc] ;  /* 0x0000dc0001667983 */ /* 0x000ee80000300800 */
[----:B------:R-:W3:Y:S01]  /*b3090*/  LDL.LU R101, [R1+0x2c8] ;  /* 0x0002c80001657983 */ /* 0x000ee20000300800 */
[----:B----4-:R-:W-:-:S03]  /*b30a0*/  PRMT R35, R99, 0x5410, R100 ;  /* 0x0000541063237816 */ /* 0x010fc60000000064 */
        /* <DEDUP_REMOVED lines=51> */
[----:B------:R-:W2:Y:S04]  /*b33e0*/  LDL.LU R98, [R1+0x1c] ;  /* 0x00001c0001627983 */ /* 0x000ea80000300800 */
[----:B------:R-:W2:Y:S01]  /*b33f0*/  LDL.LU R97, [R1+0x19c] ;  /* 0x00019c0001617983 */ /* 0x000ea20000300800 */
        /* <DEDUP_REMOVED lines=21> */
[----:B--2---:R-:W-:-:S03]  /*b3550*/  PRMT R71, R97, 0x5410, R98 ;  /* 0x0000541061477816 */ /* 0x004fc60000000062 */
[----:B------:R-:W2:Y:S04]  /*b3560*/  LDL.LU R98, [R1+0x20] ;  /* 0x0000200001627983 */ /* 0x000ea80000300800 */
[----:B------:R-:W2:Y:S01]  /*b3570*/  LDL.LU R97, [R1+0x1a4] ;  /* 0x0001a40001617983 */ /* 0x000ea20000300800 */
[----:B------:R-:W-:Y:S02]  /*b3580*/  PRMT R58, R154, 0x5410, R155 ;  /* 0x000054109a3a7816 */ /* 0x000fe4000000009b */
[----:B------:R-:W-:Y:S01]  /*b3590*/  PRMT R59, R151, 0x5410, R153 ;  /* 0x00005410973b7816 */ /* 0x000fe20000000099 */
[----:B------:R-:W2:Y:S01]  /*b35a0*/  LDL.LU R155, [R1+0x1b0] ;  /* 0x0001b000019b7983 */ /* 0x000ea20000300800 */
[----:B------:R-:W-:-:S03]  /*b35b0*/  PRMT R63, R149, 0x5410, R150 ;  /* 0x00005410953f7816 */ /* 0x000fc60000000096 */
        /* <DEDUP_REMOVED lines=15> */
[----:B------:R-:W2:Y:S04]  /*b36b0*/  LDL.LU R111, [R1+0x38c] ;  /* 0x00038c00016f7983 */ /* 0x000ea80000300800 */
[----:B------:R-:W2:Y:S04]  /*b36c0*/  LDL.LU R107, [R1+0x180] ;  /* 0x00018000016b7983 */ /* 0x000ea80000300800 */
[----:B------:R-:W2:Y:S04]  /*b36d0*/  LDL.LU R106, [R1+0x388] ;  /* 0x00038800016a7983 */ /* 0x000ea80000300800 */
        /* <DEDUP_REMOVED lines=10> */
[----:B------:R-:W2:Y:S04]  /*b3780*/  LDL.LU R97, [R1+0x3cc] ;  /* 0x0003cc0001617983 */ /* 0x000ea80000300800 */
[----:B------:R-:W-:Y:S01]  /*b3790*/  STSM.16.M88.4 [R248], R16 ;  /* 0x00000010f8007844 */ /* 0x000fe20000000200 */
[----:B------:R-:W-:Y:S01]  /*b37a0*/  BAR.SYNC.DEFER_BLOCKING 0x0 ;  /* 0x0000000000007b1d */ /* 0x000fe20000010000 */
[----:B------:R-:W-:-:S05]  /*b37b0*/  PRMT R85, R151, 0x5410, R153 ;  /* 0x0000541097557816 */ /* 0x000fca0000000099 */
[----:B------:R-:W2:Y:S04]  /*b37c0*/  LDL.LU R151, [R1+0x1ec] ;  /* 0x0001ec0001977983 */ /* 0x000ea80000300800 */
[----:B------:R-:W-:Y:S01]  /*b37d0*/  LDS.128 R16, [R5] ;  /* 0x0000000005107984 */ /* 0x000fe20000000c00 */
[----:B------:R-:W-:Y:S01]  /*b37e0*/  BAR.SYNC.DEFER_BLOCKING 0x0 ;  /* 0x0000000000007b1d */ /* 0x000fe20000010000 */
[----:B------:R-:W-:Y:S02]  /*b37f0*/  PRMT R86, R149, 0x5410, R150 ;  /* 0x0000541095567816 */ /* 0x000fe40000000096 */
[----:B------:R-:W-:Y:S02]  /*b3800*/  PRMT R80, R143, 0x5410, R148 ;  /* 0x000054108f507816 */ /* 0x000fe40000000094 */
[----:B------:R-:W-:Y:S01]  /*b3810*/  PRMT R81, R127, 0x5410, R135 ;  /* 0x000054107f517816 */ /* 0x000fe20000000087 */
        /* <DEDUP_REMOVED lines=8> */
[----:B------:R-:W-:Y:S01]  /*b38a0*/  STSM.16.M88.4 [R248], R20 ;  /* 0x00000014f8007844 */ /* 0x000fe20000000200 */
[----:B------:R-:W-:-:S03]  /*b38b0*/  PRMT R72, R158, 0x5410, R159 ;  /* 0x000054109e487816 */ /* 0x000fc6000000009f */
[----:B------:R-:W2:Y:S01]  /*b38c0*/  LDL.LU R111, [R1+0x1cc] ;  /* 0x0001cc00016f7983 */ /* 0x000ea20000300800 */
[----:B------:R-:W-:Y:S01]  /*b38d0*/  BAR.SYNC.DEFER_BLOCKING 0x0 ;  /* 0x0000000000007b1d */ /* 0x000fe20000010000 */
[----:B------:R-:W-:-:S05]  /*b38e0*/  PRMT R73, R156, 0x5410, R157 ;  /* 0x000054109c497816 */ /* 0x000fca000000009d */
[----:B------:R-:W2:Y:S04]  /*b38f0*/  LDL.LU R107, [R1+0x3b8] ;  /* 0x0003b800016b7983 */ /* 0x000ea80000300800 */
[----:B------:R-:W2:Y:S04]  /*b3900*/  LDL.LU R106, [R1+0x28] ;  /* 0x00002800016a7983 */ /* 0x000ea80000300800 */
[----:B------:R-:W2:Y:S04]  /*b3910*/  LDL.LU R105, [R1+0x1bc] ;  /* 0x0001bc0001697983 */ /* 0x000ea80000300800 */
[----:B------:R-:W2:Y:S01]  /*b3920*/  LDL.LU R159, [R1+0x254] ;  /* 0x00025400019f7983 */ /* 0x000ea20000300800 */
[----:B------:R-:W-:-:S03]  /*b3930*/  PRMT R84, R154, 0x5410, R155 ;  /* 0x000054109a547816 */ /* 0x000fc6000000009b */
[----:B------:R-:W-:Y:S01]  /*b3940*/  LDS.128 R20, [R5] ;  /* 0x0000000005147984 */ /* 0x000fe20000000c00 */
[----:B------:R-:W-:Y:S06]  /*b3950*/  BAR.SYNC.DEFER_BLOCKING 0x0 ;  /* 0x0000000000007b1d */ /* 0x000fec0000010000 */
[----:B------:R-:W-:Y:S02]  /*b3960*/  STSM.16.M88.4 [R248], R24 ;  /* 0x00000018f8007844 */ /* 0x000fe40000000200 */
[----:B------:R-:W-:Y:S06]  /*b3970*/  BAR.SYNC.DEFER_BLOCKING 0x0 ;  /* 0x0000000000007b1d */ /* 0x000fec0000010000 */
[----:B------:R-:W-:Y:S02]  /*b3980*/  LDS.128 R24, [R5] ;  /* 0x0000000005187984 */ /* 0x000fe40000000c00 */
[----:B------:R-:W-:Y:S06]  /*b3990*/  BAR.SYNC.DEFER_BLOCKING 0x0 ;  /* 0x0000000000007b1d */ /* 0x000fec0000010000 */
[----:B------:R-:W-:Y:S02]  /*b39a0*/  STSM.16.M88.4 [R248], R28 ;  /* 0x0000001cf8007844 */ /* 0x000fe40000000200 */
[----:B------:R-:W-:Y:S06]  /*b39b0*/  BAR.SYNC.DEFER_BLOCKING 0x0 ;  /* 0x0000000000007b1d */ /* 0x000fec0000010000 */
[----:B------:R-:W-:Y:S02]  /*b39c0*/  LDS.128 R28, [R5] ;  /* 0x00000000051c7984 */ /* 0x000fe40000000c00 */
[----:B------:R-:W-:Y:S01]  /*b39d0*/  BAR.SYNC.DEFER_BLOCKING 0x0 ;  /* 0x0000000000007b1d */ /* 0x000fe20000010000 */
[----:B---3--:R-:W-:-:S02]  /*b39e0*/  PRMT R92, R101, 0x5410, R102 ;  /* 0x00005410655c7816 */ /* 0x008fc40000000066 */
[----:B----4-:R-:W-:-:S03]  /*b39f0*/  PRMT R93, R99, 0x5410, R100 ;  /* 0x00005410635d7816 */ /* 0x010fc60000000064 */
[----:B------:R-:W3:Y:S04]  /*b3a00*/  LDL.LU R100, [R1+0x418] ;  /* 0x0004180001647983 */ /* 0x000ee80000300800 */
[----:B------:R-:W4:Y:S04]  /*b3a10*/  LDL.LU R158, [R1+0x244] ;  /* 0x00024400019e7983 */ /* 0x000f280000300800 */
[----:B------:R-:W4:Y:S04]  /*b3a20*/  LDL.LU R101, [R1+0x40c] ;  /* 0x00040c0001657983 */ /* 0x000f280000300800 */
[----:B------:R-:W4:Y:S01]  /*b3a30*/  LDL.LU R157, [R1+0x240] ;  /* 0x00024000019d7983 */ /* 0x000f220000300800 */
[----:B--2---:R-:W-:-:S03]  /*b3a40*/  PRMT R94, R97, 0x5410, R98 ;  /* 0x00005410615e7816 */ /* 0x004fc60000000062 */
[----:B------:R-:W2:Y:S04]  /*b3a50*/  LDL.LU R102, [R1+0x408] ;  /* 0x0004080001667983 */ /* 0x000ea80000300800 */
[----:B------:R-:W2:Y:S04]  /*b3a60*/  LDL.LU R156, [R1+0x23c] ;  /* 0x00023c00019c7983 */ /* 0x000ea80000300800 */
[----:B------:R-:W2:Y:S04]  /*b3a70*/  LDL.LU R155, [R1+0x414] ;  /* 0x00041400019b7983 */ /* 0x000ea80000300800 */
[----:B------:R-:W3:Y:S04]  /*b3a80*/  LDL.LU R154, [R1+0x238] ;  /* 0x00023800019a7983 */ /* 0x000ee80000300800 */
[----:B------:R-:W3:Y:S04]  /*b3a90*/  LDL.LU R97, [R1+0x410] ;  /* 0x0004100001617983 */ /* 0x000ee80000300800 */
[----:B------:R-:W4:Y:S04]  /*b3aa0*/  LDL.LU R153, [R1+0x228] ;  /* 0x0002280001997983 */ /* 0x000f280000300800 */
[----:B------:R-:W4:Y:S04]  /*b3ab0*/  LDL.LU R98, [R1+0x404] ;  /* 0x0004040001627983 */ /* 0x000f280000300800 */
[----:B------:R-:W2:Y:S04]  /*b3ac0*/  LDL.LU R143, [R1+0x224] ;  /* 0x00022400018f7983 */ /* 0x000ea80000300800 */
[----:B------:R-:W2:Y:S04]  /*b3ad0*/  LDL.LU R99, [R1+0x400] ;  /* 0x0004000001637983 */ /* 0x000ea80000300800 */
[----:B------:R-:W3:Y:S04]  /*b3ae0*/  LDL.LU R127, [R1+0x30] ;  /* 0x00003000017f7983 */ /* 0x000ee80000300800 */
[----:B------:R-:W3:Y:S04]  /*b3af0*/  LDL.LU R103, [R1+0x1d0] ;  /* 0x0001d00001677983 */ /* 0x000ee80000300800 */
[----:B------:R-:W-:Y:S01]  /*b3b00*/  STSM.16.M88.4 [R248], R32 ;  /* 0x00000020f8007844 */ /* 0x000fe20000000200 */
[----:B------:R-:W-:Y:S06]  /*b3b10*/  BAR.SYNC.DEFER_BLOCKING 0x0 ;  /* 0x0000000000007b1d */ /* 0x000fec0000010000 */
[----:B------:R-:W-:Y:S02]  /*b3b20*/  LDS.128 R32, [R5] ;  /* 0x0000000005207984 */ /* 0x000fe40000000c00 */
        /* <DEDUP_REMOVED lines=9> */
[----:B------:R-:W-:-:S02]  /*b3bc0*/  PRMT R88, R150, 0x5410, R151 ;  /* 0x0000541096587816 */ /* 0x000fc40000000097 */
[----:B------:R-:W-:Y:S02]  /*b3bd0*/  PRMT R95, R105, 0x5410, R106 ;  /* 0x00005410695f7816 */ /* 0x000fe4000000006a */
[----:B------:R-:W-:Y:S01]  /*b3be0*/  PRMT R89, R148, 0x5410, R149 ;  /* 0x0000541094597816 */ /* 0x000fe20000000095 */
[----:B------:R-:W4:Y:S01]  /*b3bf0*/  LDL.LU R151, [R1+0x274] ;  /* 0x0002740001977983 */ /* 0x000f220000300800 */
[----:B------:R-:W-:-:S03]  /*b3c00*/  PRMT R91, R107, 0x5410, R111 ;  /* 0x000054106b5b7816 */ /* 0x000fc6000000006f */
[----:B------:R-:W4:Y:S04]  /*b3c10*/  LDL.LU R105, [R1+0x424] ;  /* 0x0004240001697983 */ /* 0x000f280000300800 */
[----:B------:R-:W4:Y:S04]  /*b3c20*/  LDL.LU R150, [R1+0x26c] ;  /* 0x00026c0001967983 */ /* 0x000f280000300800 */
[----:B------:R-:W4:Y:S04]  /*b3c30*/  LDL.LU R106, [R1+0x420] ;  /* 0x00042000016a7983 */ /* 0x000f280000300800 */
[----:B------:R-:W-:Y:S01]  /*b3c40*/  STSM.16.M88.4 [R248], R44 ;  /* 0x0000002cf8007844 */ /* 0x000fe20000000200 */
[----:B------:R-:W-:Y:S01]  /*b3c50*/  BAR.SYNC.DEFER_BLOCKING 0x0 ;  /* 0x0000000000007b1d */ /* 0x000fe20000010000 */
[----:B------:R-:W-:-:S05]  /*b3c60*/  PRMT R90, R119, 0x5410, R135 ;  /* 0x00005410775a7816 */ /* 0x000fca0000000087 */
[----:B------:R-:W4:Y:S04]  /*b3c70*/  LDL.LU R149, [R1+0x268] ;  /* 0x0002680001957983 */ /* 0x000f280000300800 */
[----:B------:R-:W4:Y:S04]  /*b3c80*/  LDL.LU R107, [R1+0x41c] ;  /* 0x00041c00016b7983 */ /* 0x000f280000300800 */
[----:B------:R-:W4:Y:S04]  /*b3c90*/  LDL.LU R148, [R1+0x48] ;  /* 0x0000480001947983 */ /* 0x000f280000300800 */
[----:B------:R-:W4:Y:S04]  /*b3ca0*/  LDL.LU R111, [R1+0x1d8] ;  /* 0x0001d800016f7983 */ /* 0x000f280000300800 */
[----:B------:R-:W4:Y:S04]  /*b3cb0*/  LDL.LU R135, [R1+0x44] ;  /* 0x0000440001877983 */ /* 0x000f280000300800 */
[----:B------:R-:W4:Y:S04]  /*b3cc0*/  LDL.LU R119, [R1+0x1c8] ;  /* 0x0001c80001777983 */ /* 0x000f280000300800 */
[----:B------:R-:W-:Y:S01]  /*b3cd0*/  LDS.128 R44, [R5] ;  /* 0x00000000052c7984 */ /* 0x000fe20000000c00 */
[----:B------:R-:W-:Y:S06]  /*b3ce0*/  BAR.SYNC.DEFER_BLOCKING 0x0 ;  /* 0x0000000000007b1d */ /* 0x000fec0000010000 */
[----:B------:R-:W-:Y:S02]  /*b3cf0*/  STSM.16.M88.4 [R248], R48 ;  /* 0x00000030f8007844 */ /* 0x000fe40000000200 */
[----:B------:R-:W-:Y:S06]  /*b3d00*/  BAR.SYNC.DEFER_BLOCKING 0x0 ;  /* 0x0000000000007b1d */ /* 0x000fec0000010000 */
[----:B------:R-:W-:Y:S02]  /*b3d10*/  LDS.128 R48, [R5] ;  /* 0x0000000005307984 */ /* 0x000fe40000000c00 */
[----:B------:R-:W-:Y:S01]  /*b3d20*/  BAR.SYNC.DEFER_BLOCKING 0x0 ;  /* 0x0000000000007b1d */ /* 0x000fe20000010000 */
[----:B--2---:R-:W-:-:S05]  /*b3d30*/  PRMT R99, R99, 0x5410, R143 ;  /* 0x0000541063637816 */ /* 0x004fca000000008f */
[----:B------:R-:W2:Y:S01]  /*b3d40*/  LDL.LU R143, [R1+0x4c] ;  /* 0x00004c00018f7983 */ /* 0x000ea20000300800 */
[----:B---3--:R-:W-:-:S03]  /*b3d50*/  PRMT R103, R103, 0x5410, R127 ;  /* 0x0000541067677816 */ /* 0x008fc6000000007f */
[----:B------:R-:W2:Y:S04]  /*b3d60*/  LDL.LU R127, [R1+0x1d4] ;  /* 0x0001d400017f7983 */ /* 0x000ea80000300800 */
        /* <DEDUP_REMOVED lines=17> */
[----:B----4-:R-:W-:Y:S02]  /*b3e80*/  PRMT R119, R119, 0x5410, R135 ;  /* 0x0000541077777816 */ /* 0x010fe40000000087 */
[----:B------:R-:W-:Y:S01]  /*b3e90*/  PRMT R77, R162, 0x5410, R163 ;  /* 0x00005410a24d7816 */ /* 0x000fe200000000a3 */
[----:B------:R-:W3:Y:S01]  /*b3ea0*/  LDL.LU R164, [R1+0x50] ;  /* 0x0000500001a47983 */ /* 0x000ee20000300800 */
[----:B------:R-:W-:-:S03]  /*b3eb0*/  PRMT R98, R98, 0x5410, R153 ;  /* 0x0000541062627816 */ /* 0x000fc60000000099 */
[----:B------:R-:W3:Y:S01]  /*b3ec0*/  LDL.LU R135, [R1+0x1dc] ;  /* 0x0001dc0001877983 */ /* 0x000ee20000300800 */
[----:B------:R-:W-:-:S03]  /*b3ed0*/  PRMT R78, R160, 0x5410, R161 ;  /* 0x00005410a04e7816 */ /* 0x000fc600000000a1 */
[----:B------:R-:W4:Y:S04]  /*b3ee0*/  LDL.LU R163, [R1+0x54] ;  /* 0x0000540001a37983 */ /* 0x000f280000300800 */
[----:B------:R-:W-:Y:S01]  /*b3ef0*/  STSM.16.M88.4 [R248], R68 ;  /* 0x00000044f8007844 */ /* 0x000fe20000000200 */
[----:B------:R-:W-:Y:S01]  /*b3f00*/  BAR.SYNC.DEFER_BLOCKING 0x0 ;  /* 0x0000000000007b1d */ /* 0x000fe20000010000 */
[----:B------:R-:W-:Y:S02]  /*b3f10*/  PRMT R97, R97, 0x5410, R154 ;  /* 0x0000541061617816 */ /* 0x000fe4000000009a */
[----:B------:R-:W-:Y:S02]  /*b3f20*/  PRMT R111, R111, 0x5410, R148 ;  /* 0x000054106f6f7816 */ /* 0x000fe40000000094 */
[----:B------:R-:W-:-:S02]  /*b3f30*/  PRMT R100, R100, 0x5410, R159 ;  /* 0x0000541064647816 */ /* 0x000fc4000000009f */
[----:B------:R-:W-:Y:S02]  /*b3f40*/  PRMT R107, R107, 0x5410, R149 ;  /* 0x000054106b6b7816 */ /* 0x000fe40000000095 */
[----:B------:R-:W-:Y:S02]  /*b3f50*/  PRMT R101, R101, 0x5410, R158 ;  /* 0x0000541065657816 */ /* 0x000fe4000000009e */
[----:B------:R-:W-:Y:S02]  /*b3f60*/  PRMT R106, R106, 0x5410, R150 ;  /* 0x000054106a6a7816 */ /* 0x000fe40000000096 */
[----:B------:R-:W-:Y:S02]  /*b3f70*/  PRMT R102, R102, 0x5410, R157 ;  /* 0x0000541066667816 */ /* 0x000fe4000000009d */
[----:B------:R-:W-:Y:S01]  /*b3f80*/  PRMT R105, R105, 0x5410, R151 ;  /* 0x0000541069697816 */ /* 0x000fe20000000097 */
[----:B------:R-:W-:Y:S01]  /*b3f90*/  LDS.128 R68, [R5] ;  /* 0x0000000005447984 */ /* 0x000fe20000000c00 */
[----:B------:R-:W-:Y:S01]  /*b3fa0*/  BAR.SYNC.DEFER_BLOCKING 0x0 ;  /* 0x0000000000007b1d */ /* 0x000fe20000010000 */
[----:B------:R-:W-:-:S02]  /*b3fb0*/  PRMT R96, R155, 0x5410, R156 ;  /* 0x000054109b607816 */ /* 0x000fc4000000009c */
[----:B--2---:R-:W-:-:S03]  /*b3fc0*/  PRMT R127, R127, 0x5410, R143 ;  /* 0x000054107f7f7816 */ /* 0x004fc6000000008f */
[----:B------:R-:W4:Y:S04]  /*b3fd0*/  LDL.LU R143, [R1+0x1f4] ;  /* 0x0001f400018f7983 */ /* 0x000f280000300800 */
        /* <DEDUP_REMOVED lines=14> */
[----:B------:R-:W-:Y:S01]  /*b40c0*/  STSM.16.M88.4 [R248], R72 ;  /* 0x00000048f8007844 */ /* 0x000fe20000000200 */
[----:B------:R-:W-:Y:S06]  /*b40d0*/  BAR.SYNC.DEFER_BLOCKING 0x0 ;  /* 0x0000000000007b1d */ /* 0x000fec0000010000 */
[----:B------:R-:W2:Y:S04]  /*b40e0*/  LDL.LU R187, [R1+0x354] ;  /* 0x0003540001bb7983 */ /* 0x000ea80000300800 */
        /* <DEDUP_REMOVED lines=19> */
[----:B------:R-:W-:Y:S01]  /*b4220*/  BAR.SYNC.DEFER_BLOCKING 0x0 ;  /* 0x0000000000007b1d */ /* 0x000fe20000010000 */
[----:B----4-:R-:W-:-:S02]  /*b4230*/  PRMT R148, R148, 0x5410, R160 ;  /* 0x0000541094947816 */ /* 0x010fc400000000a0 */
[----:B---3--:R-:W-:Y:S02]  /*b4240*/  PRMT R154, R154, 0x5410, R161 ;  /* 0x000054109a9a7816 */ /* 0x008fe400000000a1 */
[----:B--2---:R-:W-:Y:S01]  /*b4250*/  PRMT R153, R153, 0x5410, R162 ;  /* 0x0000541099997816 */ /* 0x004fe200000000a2 */
[----:B------:R-:W2:Y:S04]  /*b4260*/  LDL.LU R160, [R1+0x5cc] ;  /* 0x0005cc0001a07983 */ /* 0x000ea80000300800 */
[----:B------:R-:W3:Y:S01]  /*b4270*/  LDL.LU R186, [R1+0x350] ;  /* 0x0003500001ba7983 */ /* 0x000ee20000300800 */
[----:B------:R-:W-:-:S03]  /*b4280*/  PRMT R155, R155, 0x5410, R156 ;  /* 0x000054109b9b7816 */ /* 0x000fc6000000009c */
[----:B------:R-:W3:Y:S04]  /*b4290*/  LDL.LU R161, [R1+0x5c8] ;  /* 0x0005c80001a17983 */ /* 0x000ee80000300800 */
[----:B------:R-:W4:Y:S04]  /*b42a0*/  LDL.LU R185, [R1+0x33c] ;  /* 0x00033c0001b97983 */ /* 0x000f280000300800 */
[----:B------:R-:W-:Y:S01]  /*b42b0*/  LDS.128 R92, [R5] ;  /* 0x00000000055c7984 */ /* 0x000fe20000000c00 */
[----:B------:R-:W-:Y:S01]  /*b42c0*/  BAR.SYNC.DEFER_BLOCKING 0x0 ;  /* 0x0000000000007b1d */ /* 0x000fe20000010000 */
[----:B------:R-:W-:-:S02]  /*b42d0*/  PRMT R151, R151, 0x5410, R157 ;  /* 0x0000541097977816 */ /* 0x000fc4000000009d */
[----:B------:R-:W-:-:S03]  /*b42e0*/  PRMT R150, R150, 0x5410, R158 ;  /* 0x0000541096967816 */ /* 0x000fc6000000009e */
[----:B------:R-:W4:Y:S04]  /*b42f0*/  LDL.LU R162, [R1+0x5b8] ;  /* 0x0005b80001a27983 */ /* 0x000f280000300800 */
[----:B------:R-:W2:Y:S04]  /*b4300*/  LDL.LU R184, [R1+0x334] ;  /* 0x0003340001b87983 */ /* 0x000ea80000300800 */
[----:B------:R-:W2:Y:S04]  /*b4310*/  LDL.LU R156, [R1+0x5c4] ;  /* 0x0005c400019c7983 */ /* 0x000ea80000300800 */
[----:B------:R-:W3:Y:S01]  /*b4320*/  LDL.LU R183, [R1+0x330] ;  /* 0x0003300001b77983 */ /* 0x000ee20000300800 */
[----:B------:R-:W-:-:S03]  /*b4330*/  PRMT R149, R149, 0x5410, R159 ;  /* 0x0000541095957816 */ /* 0x000fc6000000009f */
[----:B------:R-:W3:Y:S04]  /*b4340*/  LDL.LU R157, [R1+0x5c0] ;  /* 0x0005c000019d7983 */ /* 0x000ee80000300800 */
[----:B------:R-:W3:Y:S01]  /*b4350*/  LDL.LU R182, [R1+0x324] ;  /* 0x0003240001b67983 */ /* 0x000ee20000300800 */
[----:B------:R-:W-:-:S03]  /*b4360*/  PRMT R143, R143, 0x5410, R163 ;  /* 0x000054108f8f7816 */ /* 0x000fc600000000a3 */
[----:B------:R-:W3:Y:S04]  /*b4370*/  LDL.LU R158, [R1+0x5b4] ;  /* 0x0005b400019e7983 */ /* 0x000ee80000300800 */
[----:B------:R-:W3:Y:S04]  /*b4380*/  LDL.LU R181, [R1+0x5c] ;  /* 0x00005c0001b57983 */ /* 0x000ee80000300800 */
[----:B------:R-:W3:Y:S04]  /*b4390*/  LDL.LU R159, [R1+0x1f8] ;  /* 0x0001f800019f7983 */ /* 0x000ee80000300800 */
[----:B------:R-:W3:Y:S04]  /*b43a0*/  LDL.LU R180, [R1+0x340] ;  /* 0x0003400001b47983 */ /* 0x000ee80000300800 */
[----:B------:R-:W3:Y:S04]  /*b43b0*/  LDL.LU R163, [R1+0x5bc] ;  /* 0x0005bc0001a37983 */ /* 0x000ee80000300800 */
[----:B------:R-:W4:Y:S04]  /*b43c0*/  LDL.LU R179, [R1+0x398] ;  /* 0x0003980001b37983 */ /* 0x000f280000300800 */
[----:B------:R-:W4:Y:S04]  /*b43d0*/  LDL.LU R168, [R1+0x5e8] ;  /* 0x0005e80001a87983 */ /* 0x000f280000300800 */
[----:B------:R-:W2:Y:S01]  /*b43e0*/  LDL.LU R178, [R1+0x378] ;  /* 0x0003780001b27983 */ /* 0x000ea20000300800 */
[----:B------:R-:W-:-:S03]  /*b43f0*/  PRMT R135, R135, 0x5410, R164 ;  /* 0x0000541087877816 */ /* 0x000fc600000000a4 */
[----:B------:R-:W2:Y:S04]  /*b4400*/  LDL.LU R169, [R1+0x5dc] ;  /* 0x0005dc0001a97983 */ /* 0x000ea80000300800 */
[----:B------:R-:W3:Y:S04]  /*b4410*/  LDL.LU R177, [R1+0x374] ;  /* 0x0003740001b17983 */ /* 0x000ee80000300800 */
[----:B------:R-:W-:Y:S04]  /*b4420*/  STSM.16.M88.4 [R248], R96 ;  /* 0x00000060f8007844 */ /* 0x000fe80000000200 */
[----:B------:R-:W3:Y:S01]  /*b4430*/  LDL.LU R170, [R1+0x5d8] ;  /* 0x0005d80001aa7983 */ /* 0x000ee20000300800 */
[----:B------:R-:W-:Y:S06]  /*b4440*/  BAR.SYNC.DEFER_BLOCKING 0x0 ;  /* 0x0000000000007b1d */ /* 0x000fec0000010000 */
        /* <DEDUP_REMOVED lines=10> */
[----:B------:R-:W-:Y:S01]  /*b44f0*/  LDS.128 R96, [R5] ;  /* 0x0000000005607984 */ /* 0x000fe20000000c00 */
[----:B------:R-:W-:Y:S06]  /*b4500*/  BAR.SYNC.DEFER_BLOCKING 0x0 ;  /* 0x0000000000007b1d */ /* 0x000fec0000010000 */
        /* <DEDUP_REMOVED lines=29> */
[----:B------:R-:W-:Y:S01]  /*b46e0*/  STSM.16.M88.4 [R248], R120 ;  /* 0x00000078f8007844 */ /* 0x000fe20000000200 */
        /* <DEDUP_REMOVED lines=18> */
[----:B------:R-:W4:Y:S01]  /*b4810*/  LDL.LU R195, [R1+0x3fc] ;  /* 0x0003fc0001c37983 */ /* 0x000f220000300800 */
[----:B------:R-:W-:-:S03]  /*b4820*/  PRMT R161, R161, 0x5410, R186 ;  /* 0x00005410a1a17816 */ /* 0x000fc600000000ba */
[----:B------:R-:W4:Y:S04]  /*b4830*/  LDL.LU R184, [R1+0x267c] ;  /* 0x00267c0001b87983 */ /* 0x000f280000300800 */
[----:B------:R-:W2:Y:S01]  /*b4840*/  LDL.LU R194, [R1+0x3f8] ;  /* 0x0003f80001c27983 */ /* 0x000ea20000300800 */
[----:B------:R-:W-:-:S03]  /*b4850*/  PRMT R163, R163, 0x5410, R180 ;  /* 0x00005410a3a37816 */ /* 0x000fc600000000b4 */
[----:B------:R-:W2:Y:S04]  /*b4860*/  LDL.LU R185, [R1+0x8f4] ;  /* 0x0008f40001b97983 */ /* 0x000ea80000300800 */
[----:B------:R-:W3:Y:S01]  /*b4870*/  LDL.LU R193, [R1+0x3f4] ;  /* 0x0003f40001c17983 */ /* 0x000ee20000300800 */
[----:B------:R-:W-:-:S03]  /*b4880*/  PRMT R159, R159, 0x5410, R181 ;  /* 0x000054109f9f7816 */ /* 0x000fc600000000b5 */
[----:B------:R-:W-:Y:S04]  /*b4890*/  LDS.128 R120, [R5] ;  /* 0x0000000005787984 */ /* 0x000fe80000000c00 */
[----:B------:R-:W3:Y:S01]  /*b48a0*/  LDL.LU R186, [R1+0x8f0] ;  /* 0x0008f00001ba7983 */ /* 0x000ee20000300800 */
[----:B------:R-:W-:Y:S01]  /*b48b0*/  BAR.SYNC.DEFER_BLOCKING 0x0 ;  /* 0x0000000000007b1d */ /* 0x000fe20000010000 */
[----:B------:R-:W-:-:S05]  /*b48c0*/  PRMT R158, R158, 0x5410, R182 ;  /* 0x000054109e9e7816 */ /* 0x000fca00000000b6 */
[----:B------:R-:W4:Y:S04]  /*b48d0*/  LDL.LU R192, [R1+0x3e4] ;  /* 0x0003e40001c07983 */ /* 0x000f280000300800 */
[----:B------:R-:W4:Y:S04]  /*b48e0*/  LDL.LU R180, [R1+0x7a8] ;  /* 0x0007a80001b47983 */ /* 0x000f280000300800 */
        /* <DEDUP_REMOVED lines=46> */
[----:B------:R-:W4:Y:S04]  /*b4bd0*/  LDL.LU R243, [R1+0x4bc] ;  /* 0x0004bc0001f37983 */ /* 0x000f280000300800 */
        /* <DEDUP_REMOVED lines=18> */
[----:B------:R-:W3:Y:S04]  /*b4d00*/  LDL.LU R201, [R1+0x26a8] ;  /* 0x0026a80001c97983 */ /* 0x000ee80000300800 */
[----:B------:R-:W4:Y:S01]  /*b4d10*/  LDL.LU R209, [R1+0x4dc] ;  /* 0x0004dc0001d17983 */ /* 0x000f220000300800 */
[----:B------:R-:W-:-:S03]  /*b4d20*/  PRMT R175, R175, 0x5410, R197 ;  /* 0x00005410afaf7816 */ /* 0x000fc600000000c5 */
[----:B------:R-:W-:Y:S04]  /*b4d30*/  STSM.16.M88.4 [R248], R148 ;  /* 0x00000094f8007844 */ /* 0x000fe80000000200 */
[----:B------:R-:W4:Y:S01]  /*b4d40*/  LDL.LU R202, [R1+0x26a4] ;  /* 0x0026a40001ca7983 */ /* 0x000f220000300800 */
[----:B------:R-:W-:Y:S01]  /*b4d50*/  BAR.SYNC.DEFER_BLOCKING 0x0 ;  /* 0x0000000000007b1d */ /* 0x000fe20000010000 */
[----:B------:R-:W-:-:S05]  /*b4d60*/  PRMT R174, R174, 0x5410, R198 ;  /* 0x00005410aeae7816 */ /* 0x000fca00000000c6 */
        /* <DEDUP_REMOVED lines=12> */
[----:B------:R-:W-:Y:S01]  /*b4e30*/  LDS.128 R148, [R5] ;  /* 0x0000000005947984 */ /* 0x000fe20000000c00 */
[----:B------:R-:W-:Y:S06]  /*b4e40*/  BAR.SYNC.DEFER_BLOCKING 0x0 ;  /* 0x0000000000007b1d */ /* 0x000fec0000010000 */
        /* <DEDUP_REMOVED lines=21> */
[----:B--2---:R-:W-:-:S02]  /*b4fa0*/  PRMT R196, R196, 0x5410, R208 ;  /* 0x00005410c4c47816 */ /* 0x004fc400000000d0 */
[----:B----4-:R-:W-:Y:S02]  /*b4fb0*/  PRMT R202, R202, 0x5410, R209 ;  /* 0x00005410caca7816 */ /* 0x010fe400000000d1 */
[----:B---3--:R-:W-:Y:S01]  /*b4fc0*/  PRMT R201, R201, 0x5410, R210 ;  /* 0x00005410c9c97816 */ /* 0x008fe200000000d2 */
        /* <DEDUP_REMOVED lines=26> */
[----:B------:R-:W-:-:S03]  /*b5170*/  PRMT R192, R192, 0x5410, R240 ;  /* 0x00005410c0c07816 */ /* 0x000fc600000000f0 */
[----:B------:R-:W4:Y:S01]  /*b5180*/  LDL.LU R239, [R1+0x518] ;  /* 0x0005180001ef7983 */ /* 0x000f220000300800 */
[----:B------:R-:W-:-:S03]  /*b5190*/  PRMT R193, R193, 0x5410, R241 ;  /* 0x00005410c1c17816 */ /* 0x000fc600000000f1 */
[----:B------:R-:W-:Y:S04]  /*b51a0*/  LDS.128 R172, [R5] ;  /* 0x0000000005ac7984 */ /* 0x000fe80000000c00 */
[----:B------:R-:W4:Y:S01]  /*b51b0*/  LDL.LU R7, [R1+0x2704] ;  /* 0x0027040001077983 */ /* 0x000f220000300800 */
[----:B------:R-:W-:Y:S01]  /*b51c0*/  PRMT R194, R194, 0x5410, R242 ;  /* 0x00005410c2c27816 */ /* 0x000fe200000000f2 */
        /* <DEDUP_REMOVED lines=8> */
[----:B------:R-:W-:Y:S01]  /*b5250*/  STSM.16.M88.4 [R248], R176 ;  /* 0x000000b0f8007844 */ /* 0x000fe20000000200 */
[----:B------:R-:W-:Y:S06]  /*b5260*/  BAR.SYNC.DEFER_BLOCKING 0x0 ;  /* 0x0000000000007b1d */ /* 0x000fec0000010000 */
[----:B------:R-:W-:Y:S02]  /*b5270*/  LDS.128 R176, [R5] ;  /* 0x0000000005b07984 */ /* 0x000fe40000000c00 */
[----:B------:R-:W-:Y:S01]  /*b5280*/  BAR.SYNC.DEFER_BLOCKING 0x0 ;  /* 0x0000000000007b1d */ /* 0x000fe20000010000 */
[----:B------:R-:W-:-:S02]  /*b5290*/  PRMT R189, R189, 0x5410, R244 ;  /* 0x00005410bdbd7816 */ /* 0x000fc400000000f4 */
[----:B------:R-:W-:-:S03]  /*b52a0*/  PRMT R190, R190, 0x5410, R245 ;  /* 0x00005410bebe7816 */ /* 0x000fc600000000f5 */
[----:B------:R-:W4:Y:S04]  /*b52b0*/  LDL.LU R244, [R1+0x84] ;  /* 0x0000840001f47983 */ /* 0x000f280000300800 */
[----:B------:R-:W4:Y:S04]  /*b52c0*/  LDL.LU R245, [R1+0x250] ;  /* 0x0002500001f57983 */ /* 0x000f280000300800 */
[----:B------:R-:W-:Y:S01]  /*b52d0*/  STSM.16.M88.4 [R248], R180 ;  /* 0x000000b4f8007844 */ /* 0x000fe20000000200 */
[----:B------:R-:W-:Y:S06]  /*b52e0*/  BAR.SYNC.DEFER_BLOCKING 0x0 ;  /* 0x0000000000007b1d */ /* 0x000fec0000010000 */
[----:B------:R-:W-:Y:S02]  /*b52f0*/  LDS.128 R180, [R5] ;  /* 0x0000000005b47984 */ /* 0x000fe40000000c00 */
[----:B------:R-:W-:Y:S06]  /*b5300*/  BAR.SYNC.DEFER_BLOCKING 0x0 ;  /* 0x0000000000007b1d */ /* 0x000fec0000010000 */
[----:B------:R-:W-:Y:S02]  /*b5310*/  STSM.16.M88.4 [R248], R184 ;  /* 0x000000b8f8007844 */ /* 0x000fe40000000200 */
[----:B------:R-:W-:Y:S01]  /*b5320*/  BAR.SYNC.DEFER_BLOCKING 0x0 ;  /* 0x0000000000007b1d */ /* 0x000fe20000010000 */
[----:B------:R-:W-:-:S02]  /*b5330*/  PRMT R191, R191, 0x5410, R250 ;  /* 0x00005410bfbf7816 */ /* 0x000fc400000000fa */
[----:B------:R-:W-:-:S03]  /*b5340*/  PRMT R195, R195, 0x5410, R251 ;  /* 0x00005410c3c37816 */ /* 0x000fc600000000fb */
        /* <DEDUP_REMOVED lines=15> */
[----:B---3--:R-:W-:-:S02]  /*b5440*/  PRMT R209, R209, 0x5410, R229 ;  /* 0x00005410d1d17816 */ /* 0x008fc400000000e5 */
[----:B--2---:R-:W-:Y:S02]  /*b5450*/  PRMT R208, R208, 0x5410, R230 ;  /* 0x00005410d0d07816 */ /* 0x004fe400000000e6 */
[----:B----4-:R-:W-:Y:S02]  /*b5460*/  PRMT R229, R241, 0x5410, R240 ;  /* 0x00005410f1e57816 */ /* 0x010fe400000000f0 */
[----:B------:R-:W2:Y:S01]  /*b5470*/  LDL.LU R240, [R1+0x538] ;  /* 0x0005380001f07983 */ /* 0x000ea20000300800 */
[----:B------:R-:W-:-:S03]  /*b5480*/  PRMT R230, R243, 0x5410, R242 ;  /* 0x00005410f3e67816 */ /* 0x000fc600000000f2 */
[----:B------:R-:W2:Y:S04]  /*b5490*/  LDL.LU R241, [R1+0x2ad0] ;  /* 0x002ad00001f17983 */ /* 0x000ea80000300800 */
[----:B------:R-:W3:Y:S04]  /*b54a0*/  LDL.LU R242, [R1+0x530] ;  /* 0x0005300001f27983 */ /* 0x000ee80000300800 */
[----:B------:R-:W3:Y:S04]  /*b54b0*/  LDL.LU R243, [R1+0x2ac0] ;  /* 0x002ac00001f37983 */ /* 0x000ee80000300800 */
[----:B------:R-:W-:Y:S01]  /*b54c0*/  LDS.128 R196, [R5] ;  /* 0x0000000005c47984 */ /* 0x000fe20000000c00 */
[----:B------:R-:W-:Y:S06]  /*b54d0*/  BAR.SYNC.DEFER_BLOCKING 0x0 ;  /* 0x0000000000007b1d */ /* 0x000fec0000010000 */
[----:B------:R-:W-:Y:S02]  /*b54e0*/  STSM.16.M88.4 [R248], R200 ;  /* 0x000000c8f8007844 */ /* 0x000fe40000000200 */
[----:B------:R-:W-:Y:S01]  /*b54f0*/  BAR.SYNC.DEFER_BLOCKING 0x0 ;  /* 0x0000000000007b1d */ /* 0x000fe20000010000 */
[----:B------:R-:W-:-:S02]  /*b5500*/  PRMT R204, R204, 0x5410, R224 ;  /* 0x00005410cccc7816 */ /* 0x000fc400000000e0 */
[----:B------:R-:W-:-:S03]  /*b5510*/  PRMT R205, R205, 0x5410, R225 ;  /* 0x00005410cdcd7816 */ /* 0x000fc600000000e1 */
[----:B------:R-:W-:Y:S01]  /*b5520*/  LDS.128 R200, [R5] ;  /* 0x0000000005c87984 */ /* 0x000fe20000000c00 */
[----:B------:R-:W-:Y:S02]  /*b5530*/  PRMT R206, R206, 0x5410, R226 ;  /* 0x00005410cece7816 */ /* 0x000fe400000000e2 */
[----:B------:R-:W-:Y:S01]  /*b5540*/  PRMT R207, R207, 0x5410, R227 ;  /* 0x00005410cfcf7816 */ /* 0x000fe200000000e3 */
[----:B------:R-:W-:Y:S01]  /*b5550*/  BAR.SYNC.DEFER_BLOCKING 0x0 ;  /* 0x0000000000007b1d */ /* 0x000fe20000010000 */
[----:B------:R-:W-:-:S05]  /*b5560*/  PRMT R231, R245, 0x5410, R244 ;  /* 0x00005410f5e77816 */ /* 0x000fca00000000f4 */
[----:B------:R-:W4:Y:S04]  /*b5570*/  LDL.LU R244, [R1+0x52c] ;  /* 0x00052c0001f47983 */ /* 0x000f280000300800 */
[----:B------:R-:W4:Y:S01]  /*b5580*/  LDL.LU R245, [R1+0x2acc] ;  /* 0x002acc0001f57983 */ /* 0x000f220000300800 */
[----:B------:R-:W-:Y:S02]  /*b5590*/  PRMT R210, R210, 0x5410, R228 ;  /* 0x00005410d2d27816 */ /* 0x000fe400000000e4 */
[----:B------:R-:W-:Y:S01]  /*b55a0*/  PRMT R211, R211, 0x5410, R12 ;  /* 0x00005410d3d37816 */ /* 0x000fe2000000000c */
[----:B------:R-:W4:Y:S04]  /*b55b0*/  LDL.LU R221, [R1+0x528] ;  /* 0x0005280001dd7983 */ /* 0x000f280000300800 */
[----:B------:R-:W-:Y:S01]  /*b55c0*/  STSM.16.M88.4 [R248], R204 ;  /* 0x000000ccf8007844 */ /* 0x000fe20000000200 */
[----:B------:R-:W-:Y:S01]  /*b55d0*/  BAR.SYNC.DEFER_BLOCKING 0x0 ;  /* 0x0000000000007b1d */ /* 0x000fe20000010000 */
[----:B------:R-:W-:-:S02]  /*b55e0*/  PRMT R232, R14, 0x5410, R13 ;  /* 0x000054100ee87816 */ /* 0x000fc4000000000d */
[----:B------:R-:W-:Y:S02]  /*b55f0*/  PRMT R228, R11, 0x5410, R10 ;  /* 0x000054100be47816 */ /* 0x000fe4000000000a */
[----:B------:R-:W-:Y:S01]  /*b5600*/  PRMT R233, R238, 0x5410, R15 ;  /* 0x00005410eee97816 */ /* 0x000fe2000000000f */
[----:B------:R-:W4:Y:S04]  /*b5610*/  LDL.LU R222, [R1+0x2ac8] ;  /* 0x002ac80001de7983 */ /* 0x000f280000300800 */
[----:B------:R-:W4:Y:S04]  /*b5620*/  LDL.LU R12, [R1+0x524] ;  /* 0x00052400010c7983 */ /* 0x000f280000300800 */
[----:B------:R-:W4:Y:S04]  /*b5630*/  LDL.LU R13, [R1+0x2714] ;  /* 0x00271400010d7983 */ /* 0x000f280000300800 */
[----:B------:R-:W4:Y:S04]  /*b5640*/  LDL.LU R14, [R1+0x8c] ;  /* 0x00008c00010e7983 */ /* 0x000f280000300800 */
[----:B------:R-:W-:Y:S01]  /*b5650*/  LDS.128 R204, [R5] ;  /* 0x0000000005cc7984 */ /* 0x000fe20000000c00 */
[----:B------:R-:W-:Y:S01]  /*b5660*/  BAR.SYNC.DEFER_BLOCKING 0x0 ;  /* 0x0000000000007b1d */ /* 0x000fe20000010000 */
[----:B------:R-:W-:-:S05]  /*b5670*/  PRMT R235, R251, 0x5410, R250 ;  /* 0x00005410fbeb7816 */ /* 0x000fca00000000fa */
[----:B------:R-:W4:Y:S04]  /*b5680*/  LDL.LU R15, [R1+0x25c] ;  /* 0x00025c00010f7983 */ /* 0x000f280000300800 */
[----:B------:R-:W4:Y:S04]  /*b5690*/  LDL.LU R250, [R1+0x534] ;  /* 0x0005340001fa7983 */ /* 0x000f280000300800 */
[----:B------:R-:W4:Y:S04]  /*b56a0*/  LDL.LU R251, [R1+0x2ac4] ;  /* 0x002ac40001fb7983 */ /* 0x000f280000300800 */
[----:B------:R-:W-:Y:S01]  /*b56b0*/  STSM.16.M88.4 [R248], R208 ;  /* 0x000000d0f8007844 */ /* 0x000fe20000000200 */
[----:B------:R-:W-:Y:S06]  /*b56c0*/  BAR.SYNC.DEFER_BLOCKING 0x0 ;  /* 0x0000000000007b1d */ /* 0x000fec0000010000 */
[----:B------:R-:W-:Y:S02]  /*b56d0*/  LDS.128 R208, [R5] ;  /* 0x0000000005d07984 */ /* 0x000fe40000000c00 */
[----:B------:R-:W-:Y:S06]  /*b56e0*/  BAR.SYNC.DEFER_BLOCKING 0x0 ;  /* 0x0000000000007b1d */ /* 0x000fec0000010000 */
[----:B------:R0:W-:Y:S02]  /*b56f0*/  STSM.16.M88.4 [R248], R228 ;  /* 0x000000e4f8007844 */ /* 0x0001e40000000200 */
[----:B------:R-:W-:Y:S06]  /*b5700*/  BAR.SYNC.DEFER_BLOCKING 0x0 ;  /* 0x0000000000007b1d */ /* 0x000fec0000010000 */
[----:B0-----:R-:W4:Y:S04]  /*b5710*/  LDL.LU R231, [R1+0x53c] ;  /* 0x00053c0001e77983 */ /* 0x001f280000300800 */
[----:B------:R-:W4:Y:S04]  /*b5720*/  LDL.LU R223, [R1+0x558] ;  /* 0x0005580001df7983 */ /* 0x000f280000300800 */
[----:B------:R-:W0:Y:S01]  /*b5730*/  LDS.128 R224, [R5] ;  /* 0x0000000005e07984 */ /* 0x000e220000000c00 */
[----:B------:R-:W-:Y:S01]  /*b5740*/  PRMT R234, R7, 0x5410, R239 ;  /* 0x0000541007ea7816 */ /* 0x000fe200000000ef */
[----:B------:R-:W-:Y:S06]  /*b5750*/  BAR.SYNC.DEFER_BLOCKING 0x0 ;  /* 0x0000000000007b1d */ /* 0x000fec0000010000 */
[----:B------:R-:W-:Y:S04]  /*b5760*/  STSM.16.M88.4 [R248], R232 ;  /* 0x000000e8f8007844 */ /* 0x000fe80000000200 */
[----:B0-----:R0:W-:Y:S04]  /*b5770*/  STL.64 [R1+0x60], R224 ;  /* 0x000060e001007387 */ /* 0x0011e80000100a00 */
[----:B------:R1:W-:Y:S04]  /*b5780*/  STL.64 [R1+0x68], R226 ;  /* 0x000068e201007387 */ /* 0x0003e80000100a00 */
[----:B0-----:R-:W4:Y:S04]  /*b5790*/  LDL.LU R224, [R1+0x2af0] ;  /* 0x002af00001e07983 */ /* 0x001f280000300800 */
[----:B------:R-:W4:Y:S04]  /*b57a0*/  LDL.LU R225, [R1+0x550] ;  /* 0x0005500001e17983 */ /* 0x000f280000300800 */
[----:B-1----:R-:W4:Y:S04]  /*b57b0*/  LDL.LU R226, [R1+0x2ae4] ;  /* 0x002ae40001e27983 */ /* 0x002f280000300800 */
[----:B------:R-:W4:Y:S04]  /*b57c0*/  LDL.LU R227, [R1+0x54c] ;  /* 0x00054c0001e37983 */ /* 0x000f280000300800 */
[----:B------:R-:W4:Y:S01]  /*b57d0*/  LDL.LU R238, [R1+0x2ae0] ;  /* 0x002ae00001ee7983 */ /* 0x000f220000300800 */
[----:B--2---:R-:W-:-:S03]  /*b57e0*/  PRMT R233, R241, 0x5410, R240 ;  /* 0x00005410f1e97816 */ /* 0x004fc600000000f0 */
[----:B------:R-:W2:Y:S04]  /*b57f0*/  LDL.LU R239, [R1+0x548] ;  /* 0x0005480001ef7983 */ /* 0x000ea80000300800 */
[----:B------:R-:W2:Y:S01]  /*b5800*/  LDL.LU R7, [R1+0x2aec] ;  /* 0x002aec0001077983 */ /* 0x000ea20000300800 */
[----:B---3--:R-:W-:-:S03]  /*b5810*/  PRMT R234, R243, 0x5410, R242 ;  /* 0x00005410f3ea7816 */ /* 0x008fc600000000f2 */
[----:B------:R-:W3:Y:S04]  /*b5820*/  LDL.LU R10, [R1+0x544] ;  /* 0x00054400010a7983 */ /* 0x000ee80000300800 */
[----:B------:R-:W3:Y:S04]  /*b5830*/  LDL.LU R11, [R1+0x2adc] ;  /* 0x002adc00010b7983 */ /* 0x000ee80000300800 */
[----:B------:R-:W3:Y:S04]  /*b5840*/  LDL.LU R240, [R1+0x540] ;  /* 0x0005400001f07983 */ /* 0x000ee80000300800 */
[----:B------:R-:W3:Y:S04]  /*b5850*/  LDL.LU R241, [R1+0x2ad8] ;  /* 0x002ad80001f17983 */ /* 0x000ee80000300800 */
[----:B------:R-:W3:Y:S04]  /*b5860*/  LDL.LU R242, [R1+0xa0] ;  /* 0x0000a00001f27983 */ /* 0x000ee80000300800 */
[----:B------:R-:W3:Y:S01]  /*b5870*/  LDL.LU R243, [R1+0x27c] ;  /* 0x00027c0001f37983 */ /* 0x000ee20000300800 */
[----:B----4-:R-:W-:-:S03]  /*b5880*/  PRMT R228, R245, 0x5410, R244 ;  /* 0x00005410f5e47816 */ /* 0x010fc600000000f4 */
[----:B------:R-:W4:Y:S04]  /*b5890*/  LDL.LU R244, [R1+0x554] ;  /* 0x0005540001f47983 */ /* 0x000f280000300800 */
[----:B------:R-:W4:Y:S01]  /*b58a0*/  LDL.LU R245, [R1+0x2ae8] ;  /* 0x002ae80001f57983 */ /* 0x000f220000300800 */
[----:B------:R-:W-:Y:S02]  /*b58b0*/  PRMT R230, R13, 0x5410, R12 ;  /* 0x000054100de67816 */ /* 0x000fe4000000000c */
[----:B------:R-:W-:Y:S02]  /*b58c0*/  PRMT R229, R222, 0x5410, R221 ;  /* 0x00005410dee57816 */ /* 0x000fe400000000dd */
[----:B------:R-:W-:Y:S02]  /*b58d0*/  PRMT R235, R251, 0x5410, R250 ;  /* 0x00005410fbeb7816 */ /* 0x000fe400000000fa */
[----:B------:R-:W-:Y:S01]  /*b58e0*/  PRMT R232, R220, 0x5410, R231 ;  /* 0x00005410dce87816 */ /* 0x000fe200000000e7 */
[----:B------:R-:W-:Y:S01]  /*b58f0*/  BAR.SYNC.DEFER_BLOCKING 0x0 ;  /* 0x0000000000007b1d */ /* 0x000fe20000010000 */
[----:B------:R-:W-:-:S05]  /*b5900*/  PRMT R231, R15, 0x5410, R14 ;  /* 0x000054100fe77816 */ /* 0x000fca000000000e */
[----:B------:R-:W0:Y:S02]  /*b5910*/  LDS.128 R12, [R5] ;  /* 0x00000000050c7984 */ /* 0x000e240000000c00 */
[----:B------:R-:W-:Y:S06]  /*b5920*/  BAR.SYNC.DEFER_BLOCKING 0x0 ;  /* 0x0000000000007b1d */ /* 0x000fec0000010000 */
[----:B0-----:R-:W-:Y:S04]  /*b5930*/  STL.64 [R1+0x50], R12 ;  /* 0x0000500c01007387 */ /* 0x001fe80000100a00 */
[----:B------:R0:W-:Y:S04]  /*b5940*/  STL.64 [R1+0x58], R14 ;  /* 0x0000580e01007387 */ /* 0x0001e80000100a00 */
[----:B0-----:R-:W4:Y:S04]  /*b5950*/  LDL.LU.64 R14, [R1+0x2bb0] ;  /* 0x002bb000010e7983 */ /* 0x001f280000300a00 */
[----:B------:R-:W4:Y:S04]  /*b5960*/  LDL.LU.64 R12, [R1+0x2ba8] ;  /* 0x002ba800010c7983 */ /* 0x000f280000300a00 */
[----:B------:R-:W4:Y:S04]  /*b5970*/  LDL.LU R250, [R1+0x570] ;  /* 0x0005700001fa7983 */ /* 0x000f280000300800 */
[----:B------:R-:W4:Y:S04]  /*b5980*/  LDL.LU R251, [R1+0x2b08] ;  /* 0x002b080001fb7983 */ /* 0x000f280000300800 */
[----:B------:R-:W-:Y:S01]  /*b5990*/  STSM.16.M88.4 [R248], R228 ;  /* 0x000000e4f8007844 */ /* 0x000fe20000000200 */
[----:B------:R-:W-:Y:S06]  /*b59a0*/  BAR.SYNC.DEFER_BLOCKING 0x0 ;  /* 0x0000000000007b1d */ /* 0x000fec0000010000 */
[----:B------:R-:W0:Y:S02]  /*b59b0*/  LDS.128 R228, [R5] ;  /* 0x0000000005e47984 */ /* 0x000e240000000c00 */
[----:B------:R-:W-:Y:S06]  /*b59c0*/  BAR.SYNC.DEFER_BLOCKING 0x0 ;  /* 0x0000000000007b1d */ /* 0x000fec0000010000 */
[----:B------:R1:W-:Y:S04]  /*b59d0*/  STSM.16.M88.4 [R248], R232 ;  /* 0x000000e8f8007844 */ /* 0x0003e80000000200 */
[----:B0-----:R2:W-:Y:S04]  /*b59e0*/  STL.64 [R1+0x40], R228 ;  /* 0x000040e401007387 */ /* 0x0015e80000100a00 */
[----:B------:R3:W-:Y:S01]  /*b59f0*/  STL.64 [R1+0x48], R230 ;  /* 0x000048e601007387 */ /* 0x0007e20000100a00 */
[----:B-1----:R-:W-:-:S03]  /*b5a00*/  PRMT R232, R224, 0x5410, R223 ;  /* 0x00005410e0e87816 */ /* 0x002fc600000000df */
[----:B------:R-:W4:Y:S01]  /*b5a10*/  LDL.LU R220, [R1+0x2afc] ;  /* 0x002afc0001dc7983 */ /* 0x000f220000300800 */
[----:B--2---:R-:W-:-:S03]  /*b5a20*/  PRMT R228, R7, 0x5410, R239 ;  /* 0x0000541007e47816 */ /* 0x004fc600000000ef */
[----:B------:R-:W2:Y:S01]  /*b5a30*/  LDL.LU R221, [R1+0x560] ;  /* 0x0005600001dd7983 */ /* 0x000ea20000300800 */
[----:B---3--:R-:W-:-:S03]  /*b5a40*/  PRMT R230, R241, 0x5410, R240 ;  /* 0x00005410f1e67816 */ /* 0x008fc600000000f0 */
[----:B------:R-:W2:Y:S01]  /*b5a50*/  LDL.LU R222, [R1+0x2af8] ;  /* 0x002af80001de7983 */ /* 0x000ea20000300800 */
[----:B------:R-:W-:Y:S01]  /*b5a60*/  PRMT R231, R243, 0x5410, R242 ;  /* 0x00005410f3e77816 */ /* 0x000fe200000000f2 */
[----:B------:R-:W-:Y:S01]  /*b5a70*/  BAR.SYNC.DEFER_BLOCKING 0x0 ;  /* 0x0000000000007b1d */ /* 0x000fe20000010000 */
[----:B------:R-:W-:Y:S02]  /*b5a80*/  PRMT R229, R11, 0x5410, R10 ;  /* 0x000054100be57816 */ /* 0x000fe4000000000a */
[----:B------:R-:W-:Y:S02]  /*b5a90*/  PRMT R233, R226, 0x5410, R225 ;  /* 0x00005410e2e97816 */ /* 0x000fe400000000e1 */
[----:B------:R-:W-:Y:S01]  /*b5aa0*/  PRMT R234, R238, 0x5410, R227 ;  /* 0x00005410eeea7816 */ /* 0x000fe200000000e3 */
[----:B------:R-:W3:Y:S04]  /*b5ab0*/  LDL.LU R223, [R1+0x55c] ;  /* 0x00055c0001df7983 */ /* 0x000ee80000300800 */
[----:B------:R-:W3:Y:S04]  /*b5ac0*/  LDL.LU R224, [R1+0x2af4] ;  /* 0x002af40001e07983 */ /* 0x000ee80000300800 */
[----:B------:R-:W3:Y:S04]  /*b5ad0*/  LDL.LU R225, [R1+0xb4] ;  /* 0x0000b40001e17983 */ /* 0x000ee80000300800 */
[----:B------:R-:W3:Y:S04]  /*b5ae0*/  LDL.LU R238, [R1+0x280] ;  /* 0x0002800001ee7983 */ /* 0x000ee80000300800 */
[----:B------:R-:W0:Y:S01]  /*b5af0*/  LDS.128 R240, [R5] ;  /* 0x0000000005f07984 */ /* 0x000e220000000c00 */
[----:B------:R-:W-:Y:S06]  /*b5b00*/  BAR.SYNC.DEFER_BLOCKING 0x0 ;  /* 0x0000000000007b1d */ /* 0x000fec0000010000 */
[----:B------:R-:W3:Y:S04]  /*b5b10*/  LDL.LU R239, [R1+0x574] ;  /* 0x0005740001ef7983 */ /* 0x000ee80000300800 */
[----:B------:R-:W3:Y:S04]  /*b5b20*/  LDL.LU R7, [R1+0x2b0c] ;  /* 0x002b0c0001077983 */ /* 0x000ee80000300800 */
[----:B------:R1:W-:Y:S04]  /*b5b30*/  STSM.16.M88.4 [R248], R228 ;  /* 0x000000e4f8007844 */ /* 0x0003e80000000200 */
[----:B0-----:R-:W-:Y:S04]  /*b5b40*/  STL.64 [R1+0x30], R240 ;  /* 0x000030f001007387 */ /* 0x001fe80000100a00 */
[----:B------:R-:W-:Y:S01]  /*b5b50*/  STL.64 [R1+0x38], R242 ;  /* 0x000038f201007387 */ /* 0x000fe20000100a00 */
[----:B------:R-:W-:Y:S01]  /*b5b60*/  BAR.SYNC.DEFER_BLOCKING 0x0 ;  /* 0x0000000000007b1d */ /* 0x000fe20000010000 */
[----:B----4-:R-:W-:-:S05]  /*b5b70*/  PRMT R235, R245, 0x5410, R244 ;  /* 0x00005410f5eb7816 */ /* 0x010fca00000000f4 */
[----:B-1----:R-:W4:Y:S04]  /*b5b80*/  LDL.LU R228, [R1+0x2b04] ;  /* 0x002b040001e47983 */ /* 0x002f280000300800 */
[----:B------:R-:W2:Y:S04]  /*b5b90*/  LDL.LU R229, [R1+0x568] ;  /* 0x0005680001e57983 */ /* 0x000ea80000300800 */
[----:B------:R-:W2:Y:S04]  /*b5ba0*/  LDL.LU R230, [R1+0x2b00] ;  /* 0x002b000001e67983 */ /* 0x000ea80000300800 */
[----:B------:R-:W4:Y:S04]  /*b5bb0*/  LDL.LU R231, [R1+0x564] ;  /* 0x0005640001e77983 */ /* 0x000f280000300800 */
[----:B------:R-:W0:Y:S01]  /*b5bc0*/  LDS.128 R240, [R5] ;  /* 0x0000000005f07984 */ /* 0x000e220000000c00 */
[----:B------:R-:W-:Y:S06]  /*b5bd0*/  BAR.SYNC.DEFER_BLOCKING 0x0 ;  /* 0x0000000000007b1d */ /* 0x000fec0000010000 */
[----:B------:R1:W-:Y:S04]  /*b5be0*/  STSM.16.M88.4 [R248], R232 ;  /* 0x000000e8f8007844 */ /* 0x0003e80000000200 */
[----:B0-----:R0:W-:Y:S04]  /*b5bf0*/  STL.64 [R1+0x20], R240 ;  /* 0x000020f001007387 */ /* 0x0011e80000100a00 */
[----:B------:R0:W-:Y:S04]  /*b5c00*/  STL.64 [R1+0x28], R242 ;  /* 0x000028f201007387 */ /* 0x0001e80000100a00 */
[----:B-1----:R-:W4:Y:S04]  /*b5c10*/  LDL.LU R235, [R1+0x56c] ;  /* 0x00056c0001eb7983 */ /* 0x002f280000300800 */
        /* <DEDUP_REMOVED lines=9> */
[----:B------:R-:W4:Y:S01]  /*b5cb0*/  LDL.LU R245, [R1+0x2b18] ;  /* 0x002b180001f57983 */ /* 0x000f220000300800 */
[----:B------:R-:W-:-:S03]  /*b5cc0*/  PRMT R232, R251, 0x5410, R250 ;  /* 0x00005410fbe87816 */ /* 0x000fc600000000fa */
[----:B------:R-:W4:Y:S04]  /*b5cd0*/  LDL.LU R250, [R1+0x578] ;  /* 0x0005780001fa7983 */ /* 0x000f280000300800 */
[----:B------:R-:W4:Y:S01]  /*b5ce0*/  LDL.LU R251, [R1+0x2b14] ;  /* 0x002b140001fb7983 */ /* 0x000f220000300800 */
[----:B--2---:R-:W-:Y:S02]  /*b5cf0*/  PRMT R234, R230, 0x5410, R229 ;  /* 0x00005410e6ea7816 */ /* 0x004fe400000000e5 */
[----:B------:R-:W-:Y:S02]  /*b5d00*/  PRMT R229, R222, 0x5410, R221 ;  /* 0x00005410dee57816 */ /* 0x000fe400000000dd */
[----:B---3--:R-:W-:Y:S02]  /*b5d10*/  PRMT R230, R224, 0x5410, R223 ;  /* 0x00005410e0e67816 */ /* 0x008fe400000000df */
[----:B----4-:R-:W-:-:S02]  /*b5d20*/  PRMT R233, R228, 0x5410, R235 ;  /* 0x00005410e4e97816 */ /* 0x010fc400000000eb */
[----:B------:R-:W-:Y:S01]  /*b5d30*/  PRMT R228, R220, 0x5410, R231 ;  /* 0x00005410dce47816 */ /* 0x000fe200000000e7 */
[----:B------:R-:W-:Y:S01]  /*b5d40*/  BAR.SYNC.DEFER_BLOCKING 0x0 ;  /* 0x0000000000007b1d */ /* 0x000fe20000010000 */
[----:B------:R-:W-:-:S05]  /*b5d50*/  PRMT R231, R238, 0x5410, R225 ;  /* 0x00005410eee77816 */ /* 0x000fca00000000e1 */
[----:B------:R-:W0:Y:S02]  /*b5d60*/  LDS.128 R220, [R5] ;  /* 0x0000000005dc7984 */ /* 0x000e240000000c00 */
[----:B------:R-:W-:Y:S06]  /*b5d70*/  BAR.SYNC.DEFER_BLOCKING 0x0 ;  /* 0x0000000000007b1d */ /* 0x000fec0000010000 */
[----:B------:R-:W-:Y:S02]  /*b5d80*/  STSM.16.M88.4 [R248], R228 ;  /* 0x000000e4f8007844 */ /* 0x000fe40000000200 */
[----:B------:R-:W-:Y:S01]  /*b5d90*/  BAR.SYNC.DEFER_BLOCKING 0x0 ;  /* 0x0000000000007b1d */ /* 0x000fe20000010000 */
[----:B------:R-:W-:-:S05]  /*b5da0*/  PRMT R235, R7, 0x5410, R239 ;  /* 0x0000541007eb7816 */ /* 0x000fca00000000ef */
[----:B------:R-:W1:Y:S02]  /*b5db0*/  LDS.128 R228, [R5] ;  /* 0x0000000005e47984 */ /* 0x000e640000000c00 */
[----:B------:R-:W-:Y:S06]  /*b5dc0*/  BAR.SYNC.DEFER_BLOCKING 0x0 ;  /* 0x0000000000007b1d */ /* 0x000fec0000010000 */
[----:B------:R-:W-:Y:S02]  /*b5dd0*/  STSM.16.M88.4 [R248], R232 ;  /* 0x000000e8f8007844 */ /* 0x000fe40000000200 */
[----:B------:R-:W-:Y:S06]  /*b5de0*/  BAR.SYNC.DEFER_BLOCKING 0x0 ;  /* 0x0000000000007b1d */ /* 0x000fec0000010000 */
[----:B0-----:R0:W-:Y:S04]  /*b5df0*/  STL.64 [R1+0x10], R220 ;  /* 0x000010dc01007387 */ /* 0x0011e80000100a00 */
[----:B------:R2:W-:Y:S04]  /*b5e00*/  STL.64 [R1+0x18], R222 ;  /* 0x000018de01007387 */ /* 0x0005e80000100a00 */
[----:B0-----:R-:W3:Y:S04]  /*b5e10*/  LDL.LU R221, [R1+0x5a8] ;  /* 0x0005a80001dd7983 */ /* 0x001ee80000300800 */
[----:B------:R-:W-:Y:S04]  /*b5e20*/  LDS.128 R232, [R5] ;  /* 0x0000000005e87984 */ /* 0x000fe80000000c00 */
[----:B--2---:R-:W3:Y:S04]  /*b5e30*/  LDL.LU R222, [R1+0x2b30] ;  /* 0x002b300001de7983 */ /* 0x004ee80000300800 */
[----:B------:R-:W2:Y:S04]  /*b5e40*/  LDL.LU R223, [R1+0x5a4] ;  /* 0x0005a40001df7983 */ /* 0x000ea80000300800 */
[----:B------:R-:W2:Y:S04]  /*b5e50*/  LDL.LU R238, [R1+0x2b2c] ;  /* 0x002b2c0001ee7983 */ /* 0x000ea80000300800 */
[----:B------:R-:W4:Y:S04]  /*b5e60*/  LDL.LU R239, [R1+0x5a0] ;  /* 0x0005a00001ef7983 */ /* 0x000f280000300800 */
[----:B------:R-:W4:Y:S04]  /*b5e70*/  LDL.LU R7, [R1+0x2b28] ;  /* 0x002b280001077983 */ /* 0x000f280000300800 */
[----:B-1----:R0:W-:Y:S04]  /*b5e80*/  STL.64 [R1], R228 ;  /* 0x000000e401007387 */ /* 0x0021e80000100a00 */
[----:B------:R1:W-:Y:S01]  /*b5e90*/  STL.64 [R1+0x8], R230 ;  /* 0x000008e601007387 */ /* 0x0003e20000100a00 */
[----:B0-----:R-:W-:-:S02]  /*b5ea0*/  PRMT R228, R243, 0x5410, R242 ;  /* 0x00005410f3e47816 */ /* 0x001fc400000000f2 */
[----:B------:R-:W-:Y:S02]  /*b5eb0*/  PRMT R229, R245, 0x5410, R244 ;  /* 0x00005410f5e57816 */ /* 0x000fe400000000f4 */
[----:B-1----:R-:W-:Y:S02]  /*b5ec0*/  PRMT R230, R251, 0x5410, R250 ;  /* 0x00005410fbe67816 */ /* 0x002fe400000000fa */
[----:B------:R-:W-:Y:S01]  /*b5ed0*/  PRMT R231, R14, 0x5410, R15 ;  /* 0x000054100ee77816 */ /* 0x000fe2000000000f */
[----:B------:R-:W-:Y:S01]  /*b5ee0*/  BAR.SYNC.DEFER_BLOCKING 0x0 ;  /* 0x0000000000007b1d */ /* 0x000fe20000010000 */
[----:B------:R-:W-:Y:S02]  /*b5ef0*/  PRMT R226, R227, 0x5410, R226 ;  /* 0x00005410e3e27816 */ /* 0x000fe400000000e2 */
[----:B------:R-:W-:Y:S02]  /*b5f00*/  PRMT R225, R11, 0x5410, R10 ;  /* 0x000054100be17816 */ /* 0x000fe4000000000a */
[----:B------:R-:W-:Y:S01]  /*b5f10*/  PRMT R224, R241, 0x5410, R240 ;  /* 0x00005410f1e07816 */ /* 0x000fe200000000f0 */
[----:B------:R-:W4:Y:S04]  /*b5f20*/  LDL.LU.64 R10, [R1+0x2670] ;  /* 0x00267000010a7983 */ /* 0x000f280000300a00 */
[----:B------:R-:W4:Y:S01]  /*b5f30*/  LDL.LU.64 R240, [R1+0x2660] ;  /* 0x0026600001f07983 */ /* 0x000f220000300a00 */
[----:B------:R-:W-:-:S03]  /*b5f40*/  PRMT R220, R236, 0x5410, R237 ;  /* 0x00005410ecdc7816 */ /* 0x000fc600000000ed */
[----:B------:R-:W4:Y:S04]  /*b5f50*/  LDL.LU.64 R242, [R1+0x2668] ;  /* 0x0026680001f27983 */ /* 0x000f280000300a00 */
[----:B------:R-:W4:Y:S04]  /*b5f60*/  LDL.LU.64 R244, [R1+0x2650] ;  /* 0x0026500001f47983 */ /* 0x000f280000300a00 */
[----:B------:R0:W-:Y:S04]  /*b5f70*/  STSM.16.M88.4 [R248], R228 ;  /* 0x000000e4f8007844 */ /* 0x0001e80000000200 */
[----:B------:R-:W4:Y:S04]  /*b5f80*/  LDL.LU.64 R250, [R1+0x2658] ;  /* 0x0026580001fa7983 */ /* 0x000f280000300a00 */
[----:B------:R-:W4:Y:S04]  /*b5f90*/  LDL.LU.64 R14, [R1+0x2648] ;  /* 0x00264800010e7983 */ /* 0x000f280000300a00 */
[----:B------:R-:W4:Y:S01]  /*b5fa0*/  LDL.LU.64 R236, [R1+0x2640] ;  /* 0x0026400001ec7983 */ /* 0x000f220000300a00 */
[----:B0-----:R-:W-:-:S02]  /*b5fb0*/  IMAD.MOV.U32 R228, RZ, RZ, R226 ;  /* 0x000000ffffe47224 */ /* 0x001fc400078e00e2 */
[----:B------:R-:W-:Y:S02]  /*b5fc0*/  IMAD.MOV.U32 R229, RZ, RZ, R225 ;  /* 0x000000ffffe57224 */ /* 0x000fe400078e00e1 */
[----:B------:R-:W-:Y:S01]  /*b5fd0*/  IMAD.MOV.U32 R230, RZ, RZ, R224 ;  /* 0x000000ffffe67224 */ /* 0x000fe200078e00e0 */
[----:B------:R-:W-:Y:S06]  /*b5fe0*/  BAR.SYNC.DEFER_BLOCKING 0x0 ;  /* 0x0000000000007b1d */ /* 0x000fec0000010000 */
[----:B------:R-:W0:Y:S04]  /*b5ff0*/  LDS.128 R224, [R5] ;  /* 0x0000000005e07984 */ /* 0x000e280000000c00 */
[----:B0-----:R-:W-:Y:S04]  /*b6000*/  STL.64 [R1+0x70], R224 ;  /* 0x000070e001007387 */ /* 0x001fe80000100a00 */
[----:B------:R0:W-:Y:S04]  /*b6010*/  STL.64 [R1+0x78], R226 ;  /* 0x000078e201007387 */ /* 0x0001e80000100a00 */
[----:B0-----:R-:W4:Y:S04]  /*b6020*/  LDL.LU.64 R226, [R1+0x2ba0] ;  /* 0x002ba00001e27983 */ /* 0x001f280000300a00 */
[----:B------:R-:W4:Y:S01]  /*b6030*/  LDL.LU.64 R224, [R1+0x2b98] ;  /* 0x002b980001e07983 */ /* 0x000f220000300a00 */
[----:B------:R-:W-:Y:S01]  /*b6040*/  IMAD.MOV.U32 R231, RZ, RZ, R220 ;  /* 0x000000ffffe77224 */ /* 0x000fe200078e00dc */
[----:B------:R-:W-:Y:S06]  /*b6050*/  BAR.SYNC.DEFER_BLOCKING 0x0 ;  /* 0x0000000000007b1d */ /* 0x000fec0000010000 */
[----:B------:R-:W-:Y:S02]  /*b6060*/  STSM.16.M88.4 [R248], R228 ;  /* 0x000000e4f8007844 */ /* 0x000fe40000000200 */
[----:B------:R-:W-:Y:S06]  /*b6070*/  BAR.SYNC.DEFER_BLOCKING 0x0 ;  /* 0x0000000000007b1d */ /* 0x000fec0000010000 */
[----:B------:R-:W0:Y:S01]  /*b6080*/  LDS.128 R228, [R5] ;  /* 0x0000000005e47984 */ /* 0x000e220000000c00 */
[----:B---3--:R-:W-:-:S02]  /*b6090*/  PRMT R220, R222, 0x5410, R221 ;  /* 0x00005410dedc7816 */ /* 0x008fc400000000dd */
[----:B--2---:R-:W-:Y:S02]  /*b60a0*/  PRMT R221, R238, 0x5410, R223 ;  /* 0x00005410eedd7816 */ /* 0x004fe400000000df */
[----:B------:R-:W-:Y:S02]  /*b60b0*/  PRMT R223, R4, 0x5410, R6 ;  /* 0x0000541004df7816 */ /* 0x000fe40000000006 */
[----:B----4-:R-:W-:Y:S01]  /*b60c0*/  PRMT R222, R7, 0x5410, R239 ;  /* 0x0000541007de7816 */ /* 0x010fe200000000ef */
[----:B------:R-:W-:Y:S06]  /*b60d0*/  BAR.SYNC.DEFER_BLOCKING 0x0 ;  /* 0x0000000000007b1d */ /* 0x000fec0000010000 */
[----:B------:R1:W-:Y:S04]  /*b60e0*/  STSM.16.M88.4 [R248], R220 ;  /* 0x000000dcf8007844 */ /* 0x0003e80000000200 */
[----:B-1----:R-:W2:Y:S04]  /*b60f0*/  LDL.LU.64 R222, [R1+0x2b90] ;  /* 0x002b900001de7983 */ /* 0x002ea80000300a00 */
[----:B------:R-:W3:Y:S01]  /*b6100*/  LDL.LU.64 R220, [R1+0x2b88] ;  /* 0x002b880001dc7983 */ /* 0x000ee20000300a00 */
[C---:B------:R-:W-:Y:S01]  /*b6110*/  PRMT R4, R224.reuse, 0x7770, RZ ;  /* 0x00007770e0047816 */ /* 0x040fe200000000ff */
[----:B------:R-:W-:Y:S01]  /*b6120*/  BAR.SYNC.DEFER_BLOCKING 0x0 ;  /* 0x0000000000007b1d */ /* 0x000fe20000010000 */
[----:B------:R-:W-:-:S05]  /*b6130*/  PRMT R248, R224, 0x7771, RZ ;  /* 0x00007771e0f87816 */ /* 0x000fca00000000ff */
[----:B------:R1:W-:Y:S04]  /*b6140*/  @P6 STG.E.U8 desc[UR10][R10.64], R4 ;  /* 0x000000040a006986 */ /* 0x0003e8000c10110a */
[----:B------:R4:W-:Y:S04]  /*b6150*/  @P5 STG.E.U8 desc[UR10][R240.64], R248 ;  /* 0x000000f8f0005986 */ /* 0x0009e8000c10110a */
[----:B-1----:R-:W2:Y:S01]  /*b6160*/  LDL.LU.64 R10, [R1+0x2638] ;  /* 0x00263800010a7983 */ /* 0x002ea20000300a00 */
[C---:B----4-:R-:W-:Y:S02]  /*b6170*/  PRMT R248, R224.reuse, 0x7772, RZ ;  /* 0x00007772e0f87816 */ /* 0x050fe400000000ff */
[----:B------:R-:W-:-:S03]  /*b6180*/  PRMT R224, R224, 0x7773, RZ ;  /* 0x00007773e0e07816 */ /* 0x000fc600000000ff */
[----:B------:R-:W-:Y:S04]  /*b6190*/  @P4 STG.E.U8 desc[UR10][R242.64], R248 ;  /* 0x000000f8f2004986 */ /* 0x000fe8000c10110a */
[----:B------:R1:W-:Y:S02]  /*b61a0*/  @P3 STG.E.U8 desc[UR10][R244.64], R224 ;  /* 0x000000e0f4003986 */ /* 0x0003e4000c10110a */
[----:B-1----:R-:W-:-:S05]  /*b61b0*/  PRMT R224, R225, 0x7770, RZ ;  /* 0x00007770e1e07816 */ /* 0x002fca00000000ff */
[----:B------:R1:W-:Y:S02]  /*b61c0*/  @P2 STG.E.U8 desc[UR10][R250.64], R224 ;  /* 0x000000e0fa002986 */ /* 0x0003e4000c10110a */
[----:B-1----:R-:W-:-:S05]  /*b61d0*/  PRMT R224, R225, 0x7771, RZ ;  /* 0x00007771e1e07816 */ /* 0x002fca00000000ff */
[----:B------:R1:W-:Y:S02]  /*b61e0*/  @P1 STG.E.U8 desc[UR10][R14.64], R224 ;  /* 0x000000e00e001986 */ /* 0x0003e4000c10110a */
[----:B-1----:R-:W-:-:S05]  /*b61f0*/  PRMT R224, R225, 0x7772, RZ ;  /* 0x00007772e1e07816 */ /* 0x002fca00000000ff */
[----:B------:R1:W-:Y:S04]  /*b6200*/  @P0 STG.E.U8 desc[UR10][R236.64], R224 ;  /* 0x000000e0ec000986 */ /* 0x0003e8000c10110a */
[----:B-1----:R-:W4:Y:S04]  /*b6210*/  LDL.LU.64 R236, [R1+0x2630] ;  /* 0x0026300001ec7983 */ /* 0x002f280000300a00 */
[----:B------:R-:W3:Y:S04]  /*b6220*/  LDL.LU.64 R240, [R1+0x2628] ;  /* 0x0026280001f07983 */ /* 0x000ee80000300a00 */
[----:B------:R-:W3:Y:S04]  /*b6230*/  LDL.LU.64 R242, [R1+0x2620] ;  /* 0x0026200001f27983 */ /* 0x000ee80000300a00 */
[----:B------:R-:W3:Y:S04]  /*b6240*/  LDL.LU.64 R244, [R1+0x2618] ;  /* 0x0026180001f47983 */ /* 0x000ee80000300a00 */
[----:B------:R-:W3:Y:S04]  /*b6250*/  LDL.LU.64 R250, [R1+0x2610] ;  /* 0x0026100001fa7983 */ /* 0x000ee80000300a00 */
[----:B------:R-:W3:Y:S04]  /*b6260*/  LDL.LU.64 R14, [R1+0x2608] ;  /* 0x00260800010e7983 */ /* 0x000ee80000300a00 */
[----:B------:R-:W3:Y:S01]  /*b6270*/  LDL.LU.64 R238, [R1+0x2600] ;  /* 0x0026000001ee7983 */ /* 0x000ee20000300a00 */
[----:B------:R-:W-:-:S02]  /*b6280*/  LOP3.LUT P6, RZ, R2, 0x80000, RZ, 0xc0, !PT ;  /* 0x0008000002ff7812 */ /* 0x000fc400078cc0ff */
[----:B------:R-:W-:-:S11]  /*b6290*/  LOP3.LUT R247, R247, 0xfbffffff, RZ, 0xc0, !PT ;  /* 0xfbfffffff7f77812 */ /* 0x000fd600078ec0ff */
[----:B------:R-:W-:Y:S02]  /*b62a0*/  @P6 LOP3.LUT R247, R247, 0x4000000, RZ, 0xfc, !PT ;  /* 0x04000000f7f76812 */ /* 0x000fe400078efcff */
[----:B------:R-:W-:Y:S02]  /*b62b0*/  LOP3.LUT P6, RZ, R2, 0x20000, RZ, 0xc0, !PT ;  /* 0x0002000002ff7812 */ /* 0x000fe400078cc0ff */
        /* <DEDUP_REMOVED lines=15> */
[----:B------:R-:W-:Y:S02]  /*b63b0*/  LOP3.LUT R252, R252, 0xfffffffe, RZ, 0xc0, !PT ;  /* 0xfffffffefcfc7812 */ /* 0x000fe400078ec0ff */
[C---:B------:R-:W-:Y:S02]  /*b63c0*/  LOP3.LUT P3, RZ, R8.reuse, 0x8000, RZ, 0xc0, !PT ;  /* 0x0000800008ff7812 */ /* 0x040fe4000786c0ff */
[----:B------:R-:W-:-:S07]  /*b63d0*/  LOP3.LUT P2, RZ, R8, 0x40000, RZ, 0xc0, !PT ;  /* 0x0004000008ff7812 */ /* 0x000fce000784c0ff */
[----:B------:R-:W-:Y:S02]  /*b63e0*/  @P6 LOP3.LUT R252, R252, 0x1, RZ, 0xfc, !PT ;  /* 0x00000001fcfc6812 */ /* 0x000fe400078efcff */
[C---:B------:R-:W-:Y:S02]  /*b63f0*/  LOP3.LUT P6, RZ, R8.reuse, 0x80000, RZ, 0xc0, !PT ;  /* 0x0008000008ff7812 */ /* 0x040fe400078cc0ff */
[----:B------:R-:W-:Y:S02]  /*b6400*/  LOP3.LUT P1, RZ, R8, 0x100000, RZ, 0xc0, !PT ;  /* 0x0010000008ff7812 */ /* 0x000fe4000782c0ff */
[----:B------:R-:W-:Y:S02]  /*b6410*/  PRMT R225, R225, 0x7773, RZ ;  /* 0x00007773e1e17816 */ /* 0x000fe400000000ff */
[----:B------:R-:W-:Y:S02]  /*b6420*/  LOP3.LUT R252, R252, 0xfffffffd, RZ, 0xc0, !PT ;  /* 0xfffffffdfcfc7812 */ /* 0x000fe400078ec0ff */
[----:B------:R-:W-:-:S02]  /*b6430*/  PRMT R224, R226, 0x7770, RZ ;  /* 0x00007770e2e07816 */ /* 0x000fc400000000ff */
[----:B------:R-:W-:-:S03]  /*b6440*/  LOP3.LUT P0, RZ, R8, 0x200000, RZ, 0xc0, !PT ;  /* 0x0020000008ff7812 */ /* 0x000fc6000780c0ff */
[----:B------:R-:W-:Y:S02]  /*b6450*/  @P6 LOP3.LUT R252, R252, 0x2, RZ, 0xfc, !PT ;  /* 0x00000002fcfc6812 */ /* 0x000fe400078efcff */
[----:B------:R-:W-:Y:S01]  /*b6460*/  LOP3.LUT P6, RZ, R8, 0x400000, RZ, 0xc0, !PT ;  /* 0x0040000008ff7812 */ /* 0x000fe200078cc0ff */
[----:B--2---:R-:W-:Y:S04]  /*b6470*/  @P3 STG.E.U8 desc[UR10][R10.64], R225 ;  /* 0x000000e10a003986 */ /* 0x004fe8000c10110a */
[----:B----4-:R1:W-:Y:S02]  /*b6480*/  @P2 STG.E.U8 desc[UR10][R236.64], R224 ;  /* 0x000000e0ec002986 */ /* 0x0103e4000c10110a */
[C---:B-1----:R-:W-:Y:S02]  /*b6490*/  PRMT R224, R226.reuse, 0x7771, RZ ;  /* 0x00007771e2e07816 */ /* 0x042fe400000000ff */
[----:B------:R-:W2:Y:S04]  /*b64a0*/  LDL.LU.64 R236, [R1+0x25f0] ;  /* 0x0025f00001ec7983 */ /* 0x000ea80000300a00 */
[----:B---3--:R1:W-:Y:S04]  /*b64b0*/  @P1 STG.E.U8 desc[UR10][R240.64], R224 ;  /* 0x000000e0f0001986 */ /* 0x0083e8000c10110a */
[----:B------:R-:W3:Y:S04]  /*b64c0*/  LDL.LU.64 R6, [R1+0x25e0] ;  /* 0x0025e00001067983 */ /* 0x000ee80000300a00 */
[----:B------:R-:W4:Y:S01]  /*b64d0*/  LDL.LU.64 R4, [R1+0x25d8] ;  /* 0x0025d80001047983 */ /* 0x000f220000300a00 */
[----:B-1----:R-:W-:-:S03]  /*b64e0*/  PRMT R224, R226, 0x7772, RZ ;  /* 0x00007772e2e07816 */ /* 0x002fc600000000ff */
[----:B------:R-:W4:Y:S01]  /*b64f0*/  LDL.LU.64 R10, [R1+0x25d0] ;  /* 0x0025d000010a7983 */ /* 0x000f220000300a00 */
[----:B------:R-:W-:-:S03]  /*b6500*/  PRMT R226, R226, 0x7773, RZ ;  /* 0x00007773e2e27816 */ /* 0x000fc600000000ff */
[----:B------:R1:W-:Y:S04]  /*b6510*/  @P0 STG.E.U8 desc[UR10][R242.64], R224 ;  /* 0x000000e0f2000986 */ /* 0x0003e8000c10110a */
[----:B------:R0:W-:Y:S01]  /*b6520*/  @P6 STG.E.U8 desc[UR10][R244.64], R226 ;  /* 0x000000e2f4006986 */ /* 0x0001e2000c10110a */
[----:B------:R-:W-:-:S03]  /*b6530*/  LOP3.LUT P6, RZ, R252, 0x2, RZ, 0xc0, !PT ;  /* 0x00000002fcff7812 */ /* 0x000fc600078cc0ff */
[----:B------:R-:W4:Y:S01]  /*b6540*/  LDL.LU.64 R240, [R1+0x25c8] ;  /* 0x0025c80001f07983 */ /* 0x000f220000300a00 */
[----:B-1----:R-:W-:-:S03]  /*b6550*/  PRMT R224, R227, 0x7770, RZ ;  /* 0x00007770e3e07816 */ /* 0x002fc600000000ff */
[----:B------:R-:W4:Y:S04]  /*b6560*/  LDL.LU.64 R242, [R1+0x25c0] ;  /* 0x0025c00001f27983 */ /* 0x000f280000300a00 */
[----:B0-----:R-:W4:Y:S04]  /*b6570*/  LDL.LU.64 R244, [R1+0x25b8] ;  /* 0x0025b80001f47983 */ /* 0x001f280000300a00 */
[----:B------:R0:W-:Y:S01]  /*b6580*/  @P6 STG.E.U8 desc[UR10][R250.64], R224 ;  /* 0x000000e0fa006986 */ /* 0x0001e2000c10110a */
[----:B------:R-:W-:Y:S02]  /*b6590*/  LOP3.LUT P6, RZ, R252, 0x1, RZ, 0xc0, !PT ;  /* 0x00000001fcff7812 */ /* 0x000fe400078cc0ff */
[----:B0-----:R-:W-:Y:S01]  /*b65a0*/  PRMT R224, R227, 0x7771, RZ ;  /* 0x00007771e3e07816 */ /* 0x001fe200000000ff */
[----:B------:R-:W4:Y:S10]  /*b65b0*/  LDL.LU.64 R250, [R1+0x25b0] ;  /* 0x0025b00001fa7983 */ /* 0x000f340000300a00 */
[----:B------:R0:W-:Y:S01]  /*b65c0*/  @P6 STG.E.U8 desc[UR10][R14.64], R224 ;  /* 0x000000e00e006986 */ /* 0x0001e2000c10110a */
[----:B------:R-:W-:-:S02]  /*b65d0*/  LOP3.LUT P6, RZ, R247, 0x80000000, RZ, 0xc0, !PT ;  /* 0x80000000f7ff7812 */ /* 0x000fc400078cc0ff */
[----:B0-----:R-:W-:Y:S01]  /*b65e0*/  PRMT R224, R227, 0x7772, RZ ;  /* 0x00007772e3e07816 */ /* 0x001fe200000000ff */
[----:B------:R-:W4:Y:S10]  /*b65f0*/  LDL.LU.64 R14, [R1+0x25a8] ;  /* 0x0025a800010e7983 */ /* 0x000f340000300a00 */
[----:B------:R0:W-:Y:S04]  /*b6600*/  @P6 STG.E.U8 desc[UR10][R238.64], R224 ;  /* 0x000000e0ee006986 */ /* 0x0001e8000c10110a */
[----:B0-----:R-:W4:Y:S04]  /*b6610*/  LDL.LU.64 R238, [R1+0x2b80] ;  /* 0x002b800001ee7983 */ /* 0x001f280000300a00 */
[----:B------:R-:W2:Y:S01]  /*b6620*/  LDL.LU.64 R224, [R1+0x25f8] ;  /* 0x0025f80001e07983 */ /* 0x000ea20000300a00 */
[----:B------:R-:W-:-:S02]  /*b6630*/  LOP3.LUT P6, RZ, R247, 0x40000000, RZ, 0xc0, !PT ;  /* 0x40000000f7ff7812 */ /* 0x000fc400078cc0ff */
[----:B------:R-:W-:-:S11]  /*b6640*/  PRMT R227, R227, 0x7773, RZ ;  /* 0x00007773e3e37816 */ /* 0x000fd600000000ff */
[----:B--2---:R0:W-:Y:S04]  /*b6650*/  @P6 STG.E.U8 desc[UR10][R224.64], R227 ;  /* 0x000000e3e0006986 */ /* 0x0041e8000c10110a */
[----:B0-----:R-:W2:Y:S01]  /*b6660*/  LDL.LU.64 R226, [R1+0x25e8] ;  /* 0x0025e80001e27983 */ /* 0x001ea20000300a00 */
[----:B------:R-:W-:Y:S02]  /*b6670*/  LOP3.LUT P6, RZ, R247, 0x20000000, RZ, 0xc0, !PT ;  /* 0x20000000f7ff7812 */ /* 0x000fe400078cc0ff */
[----:B------:R-:W-:-:S11]  /*b6680*/  PRMT R224, R220, 0x7770, RZ ;  /* 0x00007770dce07816 */ /* 0x000fd600000000ff */
[----:B------:R0:W-:Y:S01]  /*b6690*/  @P6 STG.E.U8 desc[UR10][R236.64], R224 ;  /* 0x000000e0ec006986 */ /* 0x0001e2000c10110a */
[----:B------:R-:W-:Y:S02]  /*b66a0*/  LOP3.LUT P6, RZ, R247, 0x10000000, RZ, 0xc0, !PT ;  /* 0x10000000f7ff7812 */ /* 0x000fe400078cc0ff */
[----:B0-----:R-:W-:Y:S01]  /*b66b0*/  PRMT R224, R220, 0x7771, RZ ;  /* 0x00007771dce07816 */ /* 0x001fe200000000ff */
[----:B------:R-:W4:Y:S01]  /*b66c0*/  LDL.LU.64 R236, [R1+0x2b78] ;  /* 0x002b780001ec7983 */ /* 0x000f220000300a00 */
[C---:B------:R-:W-:Y:S02]  /*b66d0*/  LOP3.LUT P5, RZ, R2.reuse, 0x100000, RZ, 0xc0, !PT ;  /* 0x0010000002ff7812 */ /* 0x040fe400078ac0ff */
[C---:B------:R-:W-:Y:S02]  /*b66e0*/  LOP3.LUT P4, RZ, R2.reuse, 0x400000, RZ, 0xc0, !PT ;  /* 0x0040000002ff7812 */ /* 0x040fe4000788c0ff */
[C---:B------:R-:W-:Y:S02]  /*b66f0*/  LOP3.LUT P3, RZ, R2.reuse, 0x800000, RZ, 0xc0, !PT ;  /* 0x0080000002ff7812 */ /* 0x040fe4000786c0ff */
[----:B------:R-:W-:-:S02]  /*b6700*/  LOP3.LUT P2, RZ, R2, 0x4000000, RZ, 0xc0, !PT ;  /* 0x0400000002ff7812 */ /* 0x000fc4000784c0ff */
[C---:B------:R-:W-:Y:S02]  /*b6710*/  LOP3.LUT P1, RZ, R2.reuse, 0x8000000, RZ, 0xc0, !PT ;  /* 0x0800000002ff7812 */ /* 0x040fe4000782c0ff */
[----:B------:R-:W-:Y:S01]  /*b6720*/  LOP3.LUT P0, RZ, R2, 0x20000000, RZ, 0xc0, !PT ;  /* 0x2000000002ff7812 */ /* 0x000fe2000780c0ff */
[----:B--2---:R0:W-:Y:S01]  /*b6730*/  @P6 STG.E.U8 desc[UR10][R226.64], R224 ;  /* 0x000000e0e2006986 */ /* 0x0041e2000c10110a */
[----:B------:R-:W-:Y:S02]  /*b6740*/  LOP3.LUT P6, RZ, R247, 0x8000000, RZ, 0xc0, !PT ;  /* 0x08000000f7ff7812 */ /* 0x000fe400078cc0ff */
[----:B0-----:R-:W-:-:S11]  /*b6750*/  PRMT R224, R220, 0x7772, RZ ;  /* 0x00007772dce07816 */ /* 0x001fd600000000ff */
[----:B---3--:R-:W-:Y:S01]  /*b6760*/  @P6 STG.E.U8 desc[UR10][R6.64], R224 ;  /* 0x000000e006006986 */ /* 0x008fe2000c10110a */
[----:B------:R-:W-:Y:S02]  /*b6770*/  LOP3.LUT P6, RZ, R247, 0x4000000, RZ, 0xc0, !PT ;  /* 0x04000000f7ff7812 */ /* 0x000fe400078cc0ff */
[----:B------:R-:W-:-:S11]  /*b6780*/  PRMT R220, R220, 0x7773, RZ ;  /* 0x00007773dcdc7816 */ /* 0x000fd600000000ff */
[----:B----4-:R0:W-:Y:S02]  /*b6790*/  @P6 STG.E.U8 desc[UR10][R4.64], R220 ;  /* 0x000000dc04006986 */ /* 0x0101e4000c10110a */
[----:B0-----:R-:W-:-:S05]  /*b67a0*/  PRMT R220, R221, 0x7770, RZ ;  /* 0x00007770dddc7816 */ /* 0x001fca00000000ff */
[----:B------:R0:W-:Y:S02]  /*b67b0*/  @P5 STG.E.U8 desc[UR10][R10.64], R220 ;  /* 0x000000dc0a005986 */ /* 0x0001e4000c10110a */
[----:B0-----:R-:W-:-:S05]  /*b67c0*/  PRMT R220, R221, 0x7771, RZ ;  /* 0x00007771dddc7816 */ /* 0x001fca00000000ff */
[----:B------:R0:W-:Y:S02]  /*b67d0*/  @P4 STG.E.U8 desc[UR10][R240.64], R220 ;  /* 0x000000dcf0004986 */ /* 0x0001e4000c10110a */
[C---:B0-----:R-:W-:Y:S02]  /*b67e0*/  PRMT R220, R221.reuse, 0x7772, RZ ;  /* 0x00007772dddc7816 */ /* 0x041fe400000000ff */
[----:B------:R-:W-:-:S03]  /*b67f0*/  PRMT R221, R221, 0x7773, RZ ;  /* 0x00007773dddd7816 */ /* 0x000fc600000000ff */
[----:B------:R0:W-:Y:S04]  /*b6800*/  @P3 STG.E.U8 desc[UR10][R242.64], R220 ;  /* 0x000000dcf2003986 */ /* 0x0001e8000c10110a */
[----:B------:R-:W-:Y:S01]  /*b6810*/  @P2 STG.E.U8 desc[UR10][R244.64], R221 ;  /* 0x000000ddf4002986 */ /* 0x000fe2000c10110a */
[----:B0-----:R-:W-:-:S05]  /*b6820*/  PRMT R220, R222, 0x7770, RZ ;  /* 0x00007770dedc7816 */ /* 0x001fca00000000ff */
[----:B------:R0:W-:Y:S02]  /*b6830*/  @P1 STG.E.U8 desc[UR10][R250.64], R220 ;  /* 0x000000dcfa001986 */ /* 0x0001e4000c10110a */
[----:B0-----:R-:W-:-:S05]  /*b6840*/  PRMT R220, R222, 0x7771, RZ ;  /* 0x00007771dedc7816 */ /* 0x001fca00000000ff */
[----:B------:R0:W-:Y:S04]  /*b6850*/  @P0 STG.E.U8 desc[UR10][R14.64], R220 ;  /* 0x000000dc0e000986 */ /* 0x0001e8000c10110a */
[----:B0-----:R-:W2:Y:S04]  /*b6860*/  LDL.LU.64 R14, [R1+0x25a0] ;  /* 0x0025a000010e7983 */ /* 0x001ea80000300a00 */
[----:B------:R-:W3:Y:S04]  /*b6870*/  LDL.LU.64 R250, [R1+0x2598] ;  /* 0x0025980001fa7983 */ /* 0x000ee80000300a00 */
[----:B------:R-:W4:Y:S04]  /*b6880*/  LDL.LU.64 R4, [R1+0x2590] ;  /* 0x0025900001047983 */ /* 0x000f280000300a00 */
[----:B------:R-:W4:Y:S04]  /*b6890*/  LDL.LU.64 R10, [R1+0x2588] ;  /* 0x00258800010a7983 */ /* 0x000f280000300a00 */
[----:B------:R-:W4:Y:S04]  /*b68a0*/  LDL.LU.64 R240, [R1+0x2580] ;  /* 0x0025800001f07983 */ /* 0x000f280000300a00 */
[----:B------:R-:W4:Y:S01]  /*b68b0*/  LDL.LU.64 R242, [R1+0x2578] ;  /* 0x0025780001f27983 */ /* 0x000f220000300a00 */
[----:B------:R-:W-:-:S03]  /*b68c0*/  LOP3.LUT P3, RZ, R2, 0x80000000, RZ, 0xc0, !PT ;  /* 0x8000000002ff7812 */ /* 0x000fc6000786c0ff */
[----:B------:R-:W4:Y:S01]  /*b68d0*/  LDL.LU.64 R244, [R1+0x2570] ;  /* 0x0025700001f47983 */ /* 0x000f220000300a00 */
[----:B------:R-:W-:Y:S02]  /*b68e0*/  PRMT R220, R222, 0x7772, RZ ;  /* 0x00007772dedc7816 */ /* 0x000fe400000000ff */
[----:B------:R-:W-:Y:S02]  /*b68f0*/  LOP3.LUT P2, RZ, R238, 0x2, RZ, 0xc0, !PT ;  /* 0x00000002eeff7812 */ /* 0x000fe4000784c0ff */
[----:B------:R-:W-:Y:S02]  /*b6900*/  PRMT R222, R222, 0x7773, RZ ;  /* 0x00007773dede7816 */ /* 0x000fe400000000ff */
        /* <DEDUP_REMOVED lines=13> */
[----:B------:R-:W-:Y:S01]  /*b69e0*/  LOP3.LUT R247, R247, 0xffbfffff, RZ, 0xc0, !PT ;  /* 0xffbffffff7f77812 */ /* 0x000fe200078ec0ff */
[----:B--2---:R0:W-:Y:S04]  /*b69f0*/  @P3 STG.E.U8 desc[UR10][R14.64], R220 ;  /* 0x000000dc0e003986 */ /* 0x0041e8000c10110a */
[----:B0-----:R-:W2:Y:S04]  /*b6a00*/  LDL.LU.64 R14, [R1+0x2568] ;  /* 0x00256800010e7983 */ /* 0x001ea80000300a00 */
[----:B---3--:R0:W-:Y:S04]  /*b6a10*/  @P2 STG.E.U8 desc[UR10][R250.64], R222 ;  /* 0x000000defa002986 */ /* 0x0081e8000c10110a */
[----:B0-----:R-:W3:Y:S01]  /*b6a20*/  LDL.LU.64 R250, [R1+0x2560] ;  /* 0x0025600001fa7983 */ /* 0x001ee20000300a00 */
[----:B------:R-:W-:-:S02]  /*b6a30*/  @P6 LOP3.LUT R247, R247, 0x400000, RZ, 0xfc, !PT ;  /* 0x00400000f7f76812 */ /* 0x000fc400078efcff */
[C---:B------:R-:W-:Y:S01]  /*b6a40*/  LOP3.LUT P6, RZ, R238.reuse, 0x1000, RZ, 0xc0, !PT ;  /* 0x00001000eeff7812 */ /* 0x040fe200078cc0ff */
[----:B------:R-:W3:Y:S01]  /*b6a50*/  LDL.LU.64 R224, [R1+0x2548] ;  /* 0x0025480001e07983 */ /* 0x000ee20000300a00 */
[----:B------:R-:W-:Y:S02]  /*b6a60*/  LOP3.LUT R247, R247, 0xff7fffff, RZ, 0xc0, !PT ;  /* 0xff7ffffff7f77812 */ /* 0x000fe400078ec0ff */
[C---:B------:R-:W-:Y:S01]  /*b6a70*/  LOP3.LUT P1, RZ, R238.reuse, 0x8, RZ, 0xc0, !PT ;  /* 0x00000008eeff7812 */ /* 0x040fe2000782c0ff */
[----:B------:R-:W3:Y:S01]  /*b6a80*/  LDL.LU.64 R226, [R1+0x2540] ;  /* 0x0025400001e27983 */ /* 0x000ee20000300a00 */
[----:B------:R-:W-:Y:S02]  /*b6a90*/  LOP3.LUT P0, RZ, R238, 0x20, RZ, 0xc0, !PT ;  /* 0x00000020eeff7812 */ /* 0x000fe4000780c0ff */
[----:B------:R-:W-:Y:S01]  /*b6aa0*/  PRMT R220, R223, 0x7770, RZ ;  /* 0x00007770dfdc7816 */ /* 0x000fe200000000ff */
[----:B------:R-:W3:Y:S04]  /*b6ab0*/  LDL.LU.64 R6, [R1+0x2538] ;  /* 0x0025380001067983 */ /* 0x000ee80000300a00 */
[----:B------:R-:W-:-:S02]  /*b6ac0*/  @P6 LOP3.LUT R247, R247, 0x800000, RZ, 0xfc, !PT ;  /* 0x00800000f7f76812 */ /* 0x000fc400078efcff */
[----:B------:R-:W-:Y:S02]  /*b6ad0*/  LOP3.LUT P6, RZ, R238, 0x400, RZ, 0xc0, !PT ;  /* 0x00000400eeff7812 */ /* 0x000fe400078cc0ff */
[----:B------:R-:W-:-:S11]  /*b6ae0*/  LOP3.LUT R247, R247, 0xfeffffff, RZ, 0xc0, !PT ;  /* 0xfefffffff7f77812 */ /* 0x000fd600078ec0ff */
[----:B------:R-:W-:Y:S02]  /*b6af0*/  @P6 LOP3.LUT R247, R247, 0x1000000, RZ, 0xfc, !PT ;  /* 0x01000000f7f76812 */ /* 0x000fe400078efcff */
[----:B------:R-:W-:Y:S02]  /*b6b00*/  LOP3.LUT P6, RZ, R238, 0x200, RZ, 0xc0, !PT ;  /* 0x00000200eeff7812 */ /* 0x000fe400078cc0ff */
[----:B------:R-:W-:Y:S01]  /*b6b10*/  LOP3.LUT R247, R247, 0xfdffffff, RZ, 0xc0, !PT ;  /* 0xfdfffffff7f77812 */ /* 0x000fe200078ec0ff */
[----:B----4-:R0:W-:Y:S10]  /*b6b20*/  @P1 STG.E.U8 desc[UR10][R4.64], R220 ;  /* 0x000000dc04001986 */ /* 0x0101f4000c10110a */
[----:B------:R-:W-:-:S02]  /*b6b30*/  @P6 LOP3.LUT R247, R247, 0x2000000, RZ, 0xfc, !PT ;  /* 0x02000000f7f76812 */ /* 0x000fc400078efcff */
[----:B------:R-:W-:Y:S01]  /*b6b40*/  LOP3.LUT P6, RZ, R238, 0x80, RZ, 0xc0, !PT ;  /* 0x00000080eeff7812 */ /* 0x000fe200078cc0ff */
[----:B0-----:R-:W4:Y:S01]  /*b6b50*/  LDL.LU.64 R4, [R1+0x2530] ;  /* 0x0025300001047983 */ /* 0x001f220000300a00 */
[----:B------:R-:W-:-:S05]  /*b6b60*/  PRMT R220, R223, 0x7771, RZ ;  /* 0x00007771dfdc7816 */ /* 0x000fca00000000ff */
[----:B------:R0:W-:Y:S02]  /*b6b70*/  @P0 STG.E.U8 desc[UR10][R10.64], R220 ;  /* 0x000000dc0a000986 */ /* 0x0001e4000c10110a */
[----:B0-----:R-:W-:Y:S02]  /*b6b80*/  PRMT R220, R223, 0x7772, RZ ;  /* 0x00007772dfdc7816 */ /* 0x001fe400000000ff */
[----:B------:R-:W4:Y:S04]  /*b6b90*/  LDL.LU.64 R10, [R1+0x2528] ;  /* 0x00252800010a7983 */ /* 0x000f280000300a00 */
[----:B------:R0:W-:Y:S01]  /*b6ba0*/  @P6 STG.E.U8 desc[UR10][R240.64], R220 ;  /* 0x000000dcf0006986 */ /* 0x0001e2000c10110a */
[----:B------:R-:W-:Y:S02]  /*b6bb0*/  LOP3.LUT P6, RZ, R247, 0x2000000, RZ, 0xc0, !PT ;  /* 0x02000000f7ff7812 */ /* 0x000fe400078cc0ff */
[----:B------:R-:W-:-:S11]  /*b6bc0*/  PRMT R223, R223, 0x7773, RZ ;  /* 0x00007773dfdf7816 */ /* 0x000fd600000000ff */
[----:B------:R1:W-:Y:S01]  /*b6bd0*/  @P6 STG.E.U8 desc[UR10][R242.64], R223 ;  /* 0x000000dff2006986 */ /* 0x0003e2000c10110a */
[C---:B------:R-:W-:Y:S02]  /*b6be0*/  LOP3.LUT P6, RZ, R247.reuse, 0x1000000, RZ, 0xc0, !PT ;  /* 0x01000000f7ff7812 */ /* 0x040fe400078cc0ff */
[----:B0-----:R-:W-:Y:S01]  /*b6bf0*/  PRMT R220, R216, 0x7770, RZ ;  /* 0x00007770d8dc7816 */ /* 0x001fe200000000ff */
[----:B-1----:R-:W4:Y:S10]  /*b6c00*/  LDL.LU.64 R222, [R1+0x2550] ;  /* 0x0025500001de7983 */ /* 0x002f340000300a00 */
[----:B------:R0:W-:Y:S01]  /*b6c10*/  @P6 STG.E.U8 desc[UR10][R244.64], R220 ;  /* 0x000000dcf4006986 */ /* 0x0001e2000c10110a */
[----:B------:R-:W-:-:S03]  /*b6c20*/  LOP3.LUT P6, RZ, R247, 0x800000, RZ, 0xc0, !PT ;  /* 0x00800000f7ff7812 */ /* 0x000fc600078cc0ff */
[----:B------:R-:W4:Y:S04]  /*b6c30*/  LDL.LU.64 R240, [R1+0x2520] ;  /* 0x0025200001f07983 */ /* 0x000f280000300a00 */
[----:B------:R-:W4:Y:S01]  /*b6c40*/  LDL.LU.64 R242, [R1+0x2518] ;  /* 0x0025180001f27983 */ /* 0x000f220000300a00 */
[----:B0-----:R-:W-:-:S03]  /*b6c50*/  PRMT R220, R216, 0x7771, RZ ;  /* 0x00007771d8dc7816 */ /* 0x001fc600000000ff */
[----:B------:R-:W4:Y:S04]  /*b6c60*/  LDL.LU.64 R244, [R1+0x2510] ;  /* 0x0025100001f47983 */ /* 0x000f280000300a00 */
[----:B--2---:R0:W-:Y:S01]  /*b6c70*/  @P6 STG.E.U8 desc[UR10][R14.64], R220 ;  /* 0x000000dc0e006986 */ /* 0x0041e2000c10110a */
[C---:B------:R-:W-:Y:S02]  /*b6c80*/  LOP3.LUT P6, RZ, R247.reuse, 0x400000, RZ, 0xc0, !PT ;  /* 0x00400000f7ff7812 */ /* 0x040fe400078cc0ff */
[----:B0-----:R-:W-:Y:S01]  /*b6c90*/  PRMT R220, R216, 0x7772, RZ ;  /* 0x00007772d8dc7816 */ /* 0x001fe200000000ff */
[----:B------:R-:W2:Y:S10]  /*b6ca0*/  LDL.LU.64 R14, [R1+0x2b70] ;  /* 0x002b7000010e7983 */ /* 0x000eb40000300a00 */
[----:B---3--:R0:W-:Y:S04]  /*b6cb0*/  @P6 STG.E.U8 desc[UR10][R250.64], R220 ;  /* 0x000000dcfa006986 */ /* 0x0081e8000c10110a */
[----:B0-----:R-:W3:Y:S04]  /*b6cc0*/  LDL.LU.64 R250, [R1+0x2b68] ;  /* 0x002b680001fa7983 */ /* 0x001ee80000300a00 */
[----:B------:R-:W4:Y:S01]  /*b6cd0*/  LDL.LU.64 R220, [R1+0x2558] ;  /* 0x0025580001dc7983 */ /* 0x000f220000300a00 */
[----:B------:R-:W-:-:S02]  /*b6ce0*/  LOP3.LUT P6, RZ, R247, 0x200000, RZ, 0xc0, !PT ;  /* 0x00200000f7ff7812 */ /* 0x000fc400078cc0ff */
[----:B------:R-:W-:Y:S02]  /*b6cf0*/  PRMT R216, R216, 0x7773, RZ ;  /* 0x00007773d8d87816 */ /* 0x000fe400000000ff */
[C---:B------:R-:W-:Y:S02]  /*b6d00*/  LOP3.LUT P5, RZ, R238.reuse, 0x800000, RZ, 0xc0, !PT ;  /* 0x00800000eeff7812 */ /* 0x040fe400078ac0ff */
[C---:B------:R-:W-:Y:S02]  /*b6d10*/  LOP3.LUT P4, RZ, R238.reuse, 0x2000000, RZ, 0xc0, !PT ;  /* 0x02000000eeff7812 */ /* 0x040fe4000788c0ff */
[C---:B------:R-:W-:Y:S02]  /*b6d20*/  LOP3.LUT P3, RZ, R238.reuse, 0x8000000, RZ, 0xc0, !PT ;  /* 0x08000000eeff7812 */ /* 0x040fe4000786c0ff */
[C---:B------:R-:W-:Y:S02]  /*b6d30*/  LOP3.LUT P2, RZ, R238.reuse, 0x20000000, RZ, 0xc0, !PT ;  /* 0x20000000eeff7812 */ /* 0x040fe4000784c0ff */
[----:B------:R-:W-:-:S02]  /*b6d40*/  LOP3.LUT P1, RZ, R238, 0x80000000, RZ, 0xc0, !PT ;  /* 0x80000000eeff7812 */ /* 0x000fc4000782c0ff */
[----:B------:R-:W-:Y:S01]  /*b6d50*/  LOP3.LUT P0, RZ, R237, 0x1, RZ, 0xc0, !PT ;  /* 0x00000001edff7812 */ /* 0x000fe2000780c0ff */
[----:B----4-:R0:W-:Y:S01]  /*b6d60*/  @P6 STG.E.U8 desc[UR10][R220.64], R216 ;  /* 0x000000d8dc006986 */ /* 0x0101e2000c10110a */
[----:B------:R-:W-:Y:S02]  /*b6d70*/  LOP3.LUT P6, RZ, R247, 0x100000, RZ, 0xc0, !PT ;  /* 0x00100000f7ff7812 */ /* 0x000fe400078cc0ff */
[----:B0-----:R-:W-:-:S11]  /*b6d80*/  PRMT R216, R217, 0x7770, RZ ;  /* 0x00007770d9d87816 */ /* 0x001fd600000000ff */
[----:B------:R0:W-:Y:S01]  /*b6d90*/  @P6 STG.E.U8 desc[UR10][R222.64], R216 ;  /* 0x000000d8de006986 */ /* 0x0001e2000c10110a */
[----:B------:R-:W-:Y:S02]  /*b6da0*/  LOP3.LUT P6, RZ, R247, 0x80000, RZ, 0xc0, !PT ;  /* 0x00080000f7ff7812 */ /* 0x000fe400078cc0ff */
[----:B0-----:R-:W-:-:S11]  /*b6db0*/  PRMT R216, R217, 0x7771, RZ ;  /* 0x00007771d9d87816 */ /* 0x001fd600000000ff */
[----:B------:R0:W-:Y:S01]  /*b6dc0*/  @P6 STG.E.U8 desc[UR10][R224.64], R216 ;  /* 0x000000d8e0006986 */ /* 0x0001e2000c10110a */
[----:B------:R-:W-:Y:S02]  /*b6dd0*/  LOP3.LUT P6, RZ, R247, 0x40000, RZ, 0xc0, !PT ;  /* 0x00040000f7ff7812 */ /* 0x000fe400078cc0ff */
[C---:B0-----:R-:W-:Y:S02]  /*b6de0*/  PRMT R216, R217.reuse, 0x7772, RZ ;  /* 0x00007772d9d87816 */ /* 0x041fe400000000ff */
[----:B------:R-:W-:-:S09]  /*b6df0*/  PRMT R217, R217, 0x7773, RZ ;  /* 0x00007773d9d97816 */ /* 0x000fd200000000ff */
[----:B------:R0:W-:Y:S04]  /*b6e00*/  @P6 STG.E.U8 desc[UR10][R226.64], R216 ;  /* 0x000000d8e2006986 */ /* 0x0001e8000c10110a */
[----:B------:R-:W-:Y:S01]  /*b6e10*/  @P5 STG.E.U8 desc[UR10][R6.64], R217 ;  /* 0x000000d906005986 */ /* 0x000fe2000c10110a */
        /* <DEDUP_REMOVED lines=9> */
[----:B------:R0:W-:Y:S04]  /*b6eb0*/  @P0 STG.E.U8 desc[UR10][R244.64], R216 ;  /* 0x000000d8f4000986 */ /* 0x0001e8000c10110a */
[----:B0-----:R-:W4:Y:S04]  /*b6ec0*/  LDL.LU.64 R244, [R1+0x2508] ;  /* 0x0025080001f47983 */ /* 0x001f280000300a00 */
[----:B------:R-:W2:Y:S04]  /*b6ed0*/  LDL.LU.64 R242, [R1+0x2500] ;  /* 0x0025000001f27983 */ /* 0x000ea80000300a00 */
        /* <DEDUP_REMOVED lines=26> */
[----:B------:R-:W-:Y:S02]  /*b7080*/  LOP3.LUT P2, RZ, R237, 0x8, RZ, 0xc0, !PT ;  /* 0x00000008edff7812 */ /* 0x000fe4000784c0ff */
[----:B------:R-:W-:-:S05]  /*b7090*/  PRMT R216, R219, 0x7771, RZ ;  /* 0x00007771dbd87816 */ /* 0x000fca00000000ff */
[----:B------:R-:W-:Y:S02]  /*b70a0*/  @P6 LOP3.LUT R247, R247, 0x10000, RZ, 0xfc, !PT ;  /* 0x00010000f7f76812 */ /* 0x000fe400078efcff */
[C---:B------:R-:W-:Y:S02]  /*b70b0*/  LOP3.LUT P6, RZ, R237.reuse, 0x800, RZ, 0xc0, !PT ;  /* 0x00000800edff7812 */ /* 0x040fe400078cc0ff */
[C---:B------:R-:W-:Y:S02]  /*b70c0*/  LOP3.LUT P1, RZ, R237.reuse, 0x40, RZ, 0xc0, !PT ;  /* 0x00000040edff7812 */ /* 0x040fe4000782c0ff */
[----:B------:R-:W-:Y:S02]  /*b70d0*/  LOP3.LUT P0, RZ, R237, 0x80, RZ, 0xc0, !PT ;  /* 0x00000080edff7812 */ /* 0x000fe4000780c0ff */
[----:B------:R-:W-:-:S07]  /*b70e0*/  LOP3.LUT R247, R247, 0xfffdffff, RZ, 0xc0, !PT ;  /* 0xfffdfffff7f77812 */ /* 0x000fce00078ec0ff */
[----:B------:R-:W-:Y:S02]  /*b70f0*/  @P6 LOP3.LUT R247, R247, 0x20000, RZ, 0xfc, !PT ;  /* 0x00020000f7f76812 */ /* 0x000fe400078efcff */
[----:B------:R-:W-:Y:S01]  /*b7100*/  LOP3.LUT P6, RZ, R237, 0x200, RZ, 0xc0, !PT ;  /* 0x00000200edff7812 */ /* 0x000fe200078cc0ff */
[----:B----4-:R0:W-:Y:S02]  /*b7110*/  @P3 STG.E.U8 desc[UR10][R244.64], R216 ;  /* 0x000000d8f4003986 */ /* 0x0101e4000c10110a */
[C---:B0-----:R-:W-:Y:S02]  /*b7120*/  PRMT R216, R219.reuse, 0x7772, RZ ;  /* 0x00007772dbd87816 */ /* 0x041fe400000000ff */
[----:B------:R-:W4:Y:S01]  /*b7130*/  LDL.LU.64 R244, [R1+0x24d0] ;  /* 0x0024d00001f47983 */ /* 0x000f220000300a00 */
[----:B------:R-:W-:-:S03]  /*b7140*/  PRMT R219, R219, 0x7773, RZ ;  /* 0x00007773dbdb7816 */ /* 0x000fc600000000ff */
[----:B--2---:R0:W-:Y:S04]  /*b7150*/  @P2 STG.E.U8 desc[UR10][R242.64], R216 ;  /* 0x000000d8f2002986 */ /* 0x0041e8000c10110a */
[----:B---3--:R1:W-:Y:S01]  /*b7160*/  @P1 STG.E.U8 desc[UR10][R226.64], R219 ;  /* 0x000000dbe2001986 */ /* 0x0083e2000c10110a */
[----:B0-----:R-:W-:-:S03]  /*b7170*/  PRMT R216, R212, 0x7770, RZ ;  /* 0x00007770d4d87816 */ /* 0x001fc600000000ff */
[----:B------:R-:W2:Y:S04]  /*b7180*/  LDL.LU.64 R242, [R1+0x24c8] ;  /* 0x0024c80001f27983 */ /* 0x000ea80000300a00 */
[----:B------:R0:W-:Y:S04]  /*b7190*/  @P0 STG.E.U8 desc[UR10][R6.64], R216 ;  /* 0x000000d806000986 */ /* 0x0001e8000c10110a */
[----:B-1----:R-:W3:Y:S04]  /*b71a0*/  LDL.LU.64 R218, [R1+0x24b8] ;  /* 0x0024b80001da7983 */ /* 0x002ee80000300a00 */
[----:B------:R-:W3:Y:S01]  /*b71b0*/  LDL.LU.64 R220, [R1+0x24b0] ;  /* 0x0024b00001dc7983 */ /* 0x000ee20000300a00 */
[----:B0-----:R-:W-:-:S03]  /*b71c0*/  PRMT R216, R212, 0x7771, RZ ;  /* 0x00007771d4d87816 */ /* 0x001fc600000000ff */
[----:B------:R-:W3:Y:S04]  /*b71d0*/  LDL.LU.64 R222, [R1+0x24a8] ;  /* 0x0024a80001de7983 */ /* 0x000ee80000300a00 */
[----:B------:R0:W-:Y:S01]  /*b71e0*/  @P6 STG.E.U8 desc[UR10][R4.64], R216 ;  /* 0x000000d804006986 */ /* 0x0001e2000c10110a */
[----:B------:R-:W-:-:S03]  /*b71f0*/  LOP3.LUT P6, RZ, R247, 0x20000, RZ, 0xc0, !PT ;  /* 0x00020000f7ff7812 */ /* 0x000fc600078cc0ff */
[----:B------:R-:W3:Y:S04]  /*b7200*/  LDL.LU.64 R224, [R1+0x24a0] ;  /* 0x0024a00001e07983 */ /* 0x000ee80000300a00 */
[----:B------:R-:W3:Y:S01]  /*b7210*/  LDL.LU.64 R226, [R1+0x2498] ;  /* 0x0024980001e27983 */ /* 0x000ee20000300a00 */
[----:B0-----:R-:W-:-:S03]  /*b7220*/  PRMT R216, R212, 0x7772, RZ ;  /* 0x00007772d4d87816 */ /* 0x001fc600000000ff */
[----:B------:R-:W3:Y:S04]  /*b7230*/  LDL.LU.64 R6, [R1+0x2490] ;  /* 0x0024900001067983 */ /* 0x000ee80000300a00 */
[----:B------:R0:W-:Y:S04]  /*b7240*/  @P6 STG.E.U8 desc[UR10][R10.64], R216 ;  /* 0x000000d80a006986 */ /* 0x0001e8000c10110a */
[----:B0-----:R-:W3:Y:S01]  /*b7250*/  LDL.LU.64 R216, [R1+0x24c0] ;  /* 0x0024c00001d87983 */ /* 0x001ee20000300a00 */
[C---:B------:R-:W-:Y:S02]  /*b7260*/  LOP3.LUT P6, RZ, R247.reuse, 0x10000, RZ, 0xc0, !PT ;  /* 0x00010000f7ff7812 */ /* 0x040fe400078cc0ff */
[----:B------:R-:W-:Y:S01]  /*b7270*/  PRMT R212, R212, 0x7773, RZ ;  /* 0x00007773d4d47816 */ /* 0x000fe200000000ff */
[----:B------:R-:W3:Y:S04]  /*b7280*/  LDL.LU.64 R4, [R1+0x2488] ;  /* 0x0024880001047983 */ /* 0x000ee80000300a00 */
[----:B------:R-:W3:Y:S06]  /*b7290*/  LDL.LU.64 R10, [R1+0x2480] ;  /* 0x00248000010a7983 */ /* 0x000eec0000300a00 */
[----:B------:R0:W-:Y:S04]  /*b72a0*/  @P6 STG.E.U8 desc[UR10][R240.64], R212 ;  /* 0x000000d4f0006986 */ /* 0x0001e8000c10110a */
[----:B0-----:R-:W3:Y:S01]  /*b72b0*/  LDL.LU.64 R240, [R1+0x2478] ;  /* 0x0024780001f07983 */ /* 0x001ee20000300a00 */
[----:B------:R-:W-:-:S02]  /*b72c0*/  LOP3.LUT P6, RZ, R247, 0x8000, RZ, 0xc0, !PT ;  /* 0x00008000f7ff7812 */ /* 0x000fc400078cc0ff */
[----:B------:R-:W-:Y:S02]  /*b72d0*/  PRMT R212, R213, 0x7770, RZ ;  /* 0x00007770d5d47816 */ /* 0x000fe400000000ff */
[C---:B------:R-:W-:Y:S02]  /*b72e0*/  LOP3.LUT P5, RZ, R237.reuse, 0x2000000, RZ, 0xc0, !PT ;  /* 0x02000000edff7812 */ /* 0x040fe400078ac0ff */
[C---:B------:R-:W-:Y:S02]  /*b72f0*/  LOP3.LUT P4, RZ, R237.reuse, 0x10000000, RZ, 0xc0, !PT ;  /* 0x10000000edff7812 */ /* 0x040fe4000788c0ff */
[C---:B------:R-:W-:Y:S02]  /*b7300*/  LOP3.LUT P3, RZ, R237.reuse, 0x20000000, RZ, 0xc0, !PT ;  /* 0x20000000edff7812 */ /* 0x040fe4000786c0ff */
[----:B------:R-:W-:Y:S02]  /*b7310*/  LOP3.LUT P2, RZ, R237, 0x80000000, RZ, 0xc0, !PT ;  /* 0x80000000edff7812 */ /* 0x000fe4000784c0ff */
[----:B------:R-:W-:-:S02]  /*b7320*/  LOP3.LUT P1, RZ, R236, 0x2, RZ, 0xc0, !PT ;  /* 0x00000002ecff7812 */ /* 0x000fc4000782c0ff */
[----:B------:R-:W-:Y:S01]  /*b7330*/  LOP3.LUT P0, RZ, R236, 0x8, RZ, 0xc0, !PT ;  /* 0x00000008ecff7812 */ /* 0x000fe2000780c0ff */
[----:B----4-:R0:W-:Y:S01]  /*b7340*/  @P6 STG.E.U8 desc[UR10][R244.64], R212 ;  /* 0x000000d4f4006986 */ /* 0x0101e2000c10110a */
[----:B------:R-:W-:Y:S02]  /*b7350*/  LOP3.LUT P6, RZ, R247, 0x4000, RZ, 0xc0, !PT ;  /* 0x00004000f7ff7812 */ /* 0x000fe400078cc0ff */
[----:B0-----:R-:W-:Y:S01]  /*b7360*/  PRMT R212, R213, 0x7771, RZ ;  /* 0x00007771d5d47816 */ /* 0x001fe200000000ff */
[----:B------:R-:W4:Y:S10]  /*b7370*/  LDL.LU.64 R244, [R1+0x2b60] ;  /* 0x002b600001f47983 */ /* 0x000f340000300a00 */
[----:B--2---:R0:W-:Y:S01]  /*b7380*/  @P6 STG.E.U8 desc[UR10][R242.64], R212 ;  /* 0x000000d4f2006986 */ /* 0x0041e2000c10110a */
[----:B------:R-:W-:-:S02]  /*b7390*/  LOP3.LUT P6, RZ, R247, 0x2000, RZ, 0xc0, !PT ;  /* 0x00002000f7ff7812 */ /* 0x000fc400078cc0ff */
[C---:B0-----:R-:W-:Y:S01]  /*b73a0*/  PRMT R212, R213.reuse, 0x7772, RZ ;  /* 0x00007772d5d47816 */ /* 0x041fe200000000ff */
[----:B------:R-:W2:Y:S01]  /*b73b0*/  LDL.LU.64 R242, [R1+0x2b58] ;  /* 0x002b580001f27983 */ /* 0x000ea20000300a00 */
[----:B------:R-:W-:-:S09]  /*b73c0*/  PRMT R213, R213, 0x7773, RZ ;  /* 0x00007773d5d57816 */ /* 0x000fd200000000ff */
[----:B---3--:R0:W-:Y:S01]  /*b73d0*/  @P6 STG.E.U8 desc[UR10][R216.64], R212 ;  /* 0x000000d4d8006986 */ /* 0x0081e2000c10110a */
[----:B------:R-:W-:-:S13]  /*b73e0*/  LOP3.LUT P6, RZ, R247, 0x1000, RZ, 0xc0, !PT ;  /* 0x00001000f7ff7812 */ /* 0x000fda00078cc0ff */
[----:B------:R-:W-:Y:S01]  /*b73f0*/  @P6 STG.E.U8 desc[UR10][R218.64], R213 ;  /* 0x000000d5da006986 */ /* 0x000fe2000c10110a */
[----:B------:R-:W-:Y:S02]  /*b7400*/  LOP3.LUT P6, RZ, R247, 0x800, RZ, 0xc0, !PT ;  /* 0x00000800f7ff7812 */ /* 0x000fe400078cc0ff */
[----:B0-----:R-:W-:-:S11]  /*b7410*/  PRMT R212, R214, 0x7770, RZ ;  /* 0x00007770d6d47816 */ /* 0x001fd600000000ff */
[----:B------:R0:W-:Y:S01]  /*b7420*/  @P6 STG.E.U8 desc[UR10][R220.64], R212 ;  /* 0x000000d4dc006986 */ /* 0x0001e2000c10110a */
[----:B------:R-:W-:Y:S02]  /*b7430*/  LOP3.LUT P6, RZ, R247, 0x400, RZ, 0xc0, !PT ;  /* 0x00000400f7ff7812 */ /* 0x000fe400078cc0ff */
[----:B0-----:R-:W-:-:S11]  /*b7440*/  PRMT R212, R214, 0x7771, RZ ;  /* 0x00007771d6d47816 */ /* 0x001fd600000000ff */
        /* <DEDUP_REMOVED lines=11> */
[----:B------:R-:W-:Y:S04]  /*b7500*/  @P1 STG.E.U8 desc[UR10][R10.64], R212 ;  /* 0x000000d40a001986 */ /* 0x000fe8000c10110a */
[----:B------:R0:W-:Y:S04]  /*b7510*/  @P0 STG.E.U8 desc[UR10][R240.64], R215 ;  /* 0x000000d7f0000986 */ /* 0x0001e8000c10110a */
[----:B0-----:R-:W3:Y:S04]  /*b7520*/  LDL.LU.64 R240, [R1+0x2470] ;  /* 0x0024700001f07983 */ /* 0x001ee80000300a00 */
[----:B------:R-:W4:Y:S04]  /*b7530*/  LDL.LU.64 R10, [R1+0x2468] ;  /* 0x00246800010a7983 */ /* 0x000f280000300a00 */
[----:B------:R-:W2:Y:S04]  /*b7540*/  LDL.LU.64 R220, [R1+0x2460] ;  /* 0x0024600001dc7983 */ /* 0x000ea80000300a00 */
[----:B------:R-:W2:Y:S04]  /*b7550*/  LDL.LU.64 R222, [R1+0x2458] ;  /* 0x0024580001de7983 */ /* 0x000ea80000300a00 */
[----:B------:R-:W2:Y:S04]  /*b7560*/  LDL.LU.64 R224, [R1+0x2450] ;  /* 0x0024500001e07983 */ /* 0x000ea80000300a00 */
[----:B------:R-:W2:Y:S04]  /*b7570*/  LDL.LU.64 R226, [R1+0x2448] ;  /* 0x0024480001e27983 */ /* 0x000ea80000300a00 */
[----:B------:R-:W2:Y:S01]  /*b7580*/  LDL.LU.64 R6, [R1+0x2440] ;  /* 0x0024400001067983 */ /* 0x000ea20000300a00 */
[----:B------:R-:W-:-:S02]  /*b7590*/  LOP3.LUT P6, RZ, R236, 0x8000000, RZ, 0xc0, !PT ;  /* 0x08000000ecff7812 */ /* 0x000fc400078cc0ff */
[----:B------:R-:W-:-:S11]  /*b75a0*/  LOP3.LUT R247, R247, 0xfffffffb, RZ, 0xc0, !PT ;  /* 0xfffffffbf7f77812 */ /* 0x000fd600078ec0ff */
[----:B------:R-:W-:Y:S02]  /*b75b0*/  @P6 LOP3.LUT R247, R247, 0x4, RZ, 0xfc, !PT ;  /* 0x00000004f7f76812 */ /* 0x000fe400078efcff */
[----:B------:R-:W-:Y:S02]  /*b75c0*/  LOP3.LUT P6, RZ, R236, 0x2000000, RZ, 0xc0, !PT ;  /* 0x02000000ecff7812 */ /* 0x000fe400078cc0ff */
[----:B------:R-:W-:-:S11]  /*b75d0*/  LOP3.LUT R247, R247, 0xfffffff7, RZ, 0xc0, !PT ;  /* 0xfffffff7f7f77812 */ /* 0x000fd600078ec0ff */
[----:B------:R-:W-:Y:S02]  /*b75e0*/  @P6 LOP3.LUT R247, R247, 0x8, RZ, 0xfc, !PT ;  /* 0x00000008f7f76812 */ /* 0x000fe400078efcff */
[C---:B------:R-:W-:Y:S02]  /*b75f0*/  LOP3.LUT P6, RZ, R236.reuse, 0x800000, RZ, 0xc0, !PT ;  /* 0x00800000ecff7812 */ /* 0x040fe400078cc0ff */
[----:B------:R-:W-:Y:S02]  /*b7600*/  LOP3.LUT R247, R247, 0xffffffef, RZ, 0xc0, !PT ;  /* 0xffffffeff7f77812 */ /* 0x000fe400078ec0ff */
[----:B------:R-:W-:Y:S02]  /*b7610*/  LOP3.LUT P3, RZ, R236, 0x20, RZ, 0xc0, !PT ;  /* 0x00000020ecff7812 */ /* 0x000fe4000786c0ff */
[----:B------:R-:W-:-:S07]  /*b7620*/  PRMT R212, R16, 0x7770, RZ ;  /* 0x0000777010d47816 */ /* 0x000fce00000000ff */
[----:B------:R-:W-:Y:S02]  /*b7630*/  @P6 LOP3.LUT R247, R247, 0x10, RZ, 0xfc, !PT ;  /* 0x00000010f7f76812 */ /* 0x000fe400078efcff */
[C---:B------:R-:W-:Y:S02]  /*b7640*/  LOP3.LUT P6, RZ, R236.reuse, 0x200000, RZ, 0xc0, !PT ;  /* 0x00200000ecff7812 */ /* 0x040fe400078cc0ff */
[----:B------:R-:W-:Y:S02]  /*b7650*/  LOP3.LUT R247, R247, 0xffffffdf, RZ, 0xc0, !PT ;  /* 0xffffffdff7f77812 */ /* 0x000fe400078ec0ff */
[----:B------:R-:W-:-:S09]  /*b7660*/  LOP3.LUT P2, RZ, R236, 0x80, RZ, 0xc0, !PT ;  /* 0x00000080ecff7812 */ /* 0x000fd2000784c0ff */
[----:B------:R-:W-:Y:S02]  /*b7670*/  @P6 LOP3.LUT R247, R247, 0x20, RZ, 0xfc, !PT ;  /* 0x00000020f7f76812 */ /* 0x000fe400078efcff */
[----:B------:R-:W-:Y:S02]  /*b7680*/  LOP3.LUT P6, RZ, R236, 0x80000, RZ, 0xc0, !PT ;  /* 0x00080000ecff7812 */ /* 0x000fe400078cc0ff */
[----:B------:R-:W-:-:S11]  /*b7690*/  LOP3.LUT R247, R247, 0xffffffbf, RZ, 0xc0, !PT ;  /* 0xffffffbff7f77812 */ /* 0x000fd600078ec0ff */
[----:B------:R-:W-:Y:S02]  /*b76a0*/  @P6 LOP3.LUT R247, R247, 0x40, RZ, 0xfc, !PT ;  /* 0x00000040f7f76812 */ /* 0x000fe400078efcff */
[C---:B------:R-:W-:Y:S02]  /*b76b0*/  LOP3.LUT P6, RZ, R236.reuse, 0x40000, RZ, 0xc0, !PT ;  /* 0x00040000ecff7812 */ /* 0x040fe400078cc0ff */
[----:B------:R-:W-:Y:S02]  /*b76c0*/  LOP3.LUT R247, R247, 0xffffff7f, RZ, 0xc0, !PT ;  /* 0xffffff7ff7f77812 */ /* 0x000fe400078ec0ff */
[----:B------:R-:W-:-:S09]  /*b76d0*/  LOP3.LUT P1, RZ, R236, 0x200, RZ, 0xc0, !PT ;  /* 0x00000200ecff7812 */ /* 0x000fd2000782c0ff */
        /* <DEDUP_REMOVED lines=8> */
[----:B------:R-:W-:Y:S01]  /*b7760*/  LOP3.LUT P6, RZ, R236, 0x1000, RZ, 0xc0, !PT ;  /* 0x00001000ecff7812 */ /* 0x000fe200078cc0ff */
[----:B---3--:R0:W-:Y:S04]  /*b7770*/  @P3 STG.E.U8 desc[UR10][R240.64], R212 ;  /* 0x000000d4f0003986 */ /* 0x0081e8000c10110a */
[----:B0-----:R-:W3:Y:S01]  /*b7780*/  LDL.LU.64 R240, [R1+0x2438] ;  /* 0x0024380001f07983 */ /* 0x001ee20000300a00 */
[----:B------:R-:W-:-:S05]  /*b7790*/  PRMT R212, R16, 0x7771, RZ ;  /* 0x0000777110d47816 */ /* 0x000fca00000000ff */
[----:B----4-:R0:W-:Y:S04]  /*b77a0*/  @P2 STG.E.U8 desc[UR10][R10.64], R212 ;  /* 0x000000d40a002986 */ /* 0x0101e8000c10110a */
[----:B0-----:R-:W4:Y:S04]  /*b77b0*/  LDL.LU.64 R10, [R1+0x2430] ;  /* 0x00243000010a7983 */ /* 0x001f280000300a00 */
[----:B------:R-:W4:Y:S01]  /*b77c0*/  LDL.LU.64 R4, [R1+0x2428] ;  /* 0x0024280001047983 */ /* 0x000f220000300a00 */
[----:B------:R-:W-:-:S05]  /*b77d0*/  PRMT R212, R16, 0x7772, RZ ;  /* 0x0000777210d47816 */ /* 0x000fca00000000ff */
[----:B--2---:R0:W-:Y:S04]  /*b77e0*/  @P1 STG.E.U8 desc[UR10][R220.64], R212 ;  /* 0x000000d4dc001986 */ /* 0x0041e8000c10110a */
[----:B0-----:R-:W2:Y:S04]  /*b77f0*/  LDL.LU.64 R212, [R1+0x2420] ;  /* 0x0024200001d47983 */ /* 0x001ea80000300a00 */
[----:B------:R-:W2:Y:S01]  /*b7800*/  LDL.LU.64 R214, [R1+0x2418] ;  /* 0x0024180001d67983 */ /* 0x000ea20000300a00 */
[----:B------:R-:W-:-:S03]  /*b7810*/  PRMT R16, R16, 0x7773, RZ ;  /* 0x0000777310107816 */ /* 0x000fc600000000ff */
[----:B------:R-:W2:Y:S04]  /*b7820*/  LDL.LU.64 R216, [R1+0x2410] ;  /* 0x0024100001d87983 */ /* 0x000ea80000300a00 */
[----:B------:R0:W-:Y:S04]  /*b7830*/  @P0 STG.E.U8 desc[UR10][R222.64], R16 ;  /* 0x00000010de000986 */ /* 0x0001e8000c10110a */
[----:B------:R-:W2:Y:S04]  /*b7840*/  LDL.LU.64 R218, [R1+0x2408] ;  /* 0x0024080001da7983 */ /* 0x000ea80000300a00 */
[----:B------:R-:W2:Y:S01]  /*b7850*/  LDL.LU.64 R220, [R1+0x2400] ;  /* 0x0024000001dc7983 */ /* 0x000ea20000300a00 */
[----:B0-----:R-:W-:-:S03]  /*b7860*/  PRMT R16, R17, 0x7770, RZ ;  /* 0x0000777011107816 */ /* 0x001fc600000000ff */
[----:B------:R-:W2:Y:S04]  /*b7870*/  LDL.LU.64 R222, [R1+0x23f8] ;  /* 0x0023f80001de7983 */ /* 0x000ea80000300a00 */
[----:B------:R0:W-:Y:S01]  /*b7880*/  @P6 STG.E.U8 desc[UR10][R224.64], R16 ;  /* 0x00000010e0006986 */ /* 0x0001e2000c10110a */
[----:B------:R-:W-:Y:S02]  /*b7890*/  LOP3.LUT P6, RZ, R247, 0x200, RZ, 0xc0, !PT ;  /* 0x00000200f7ff7812 */ /* 0x000fe400078cc0ff */
[----:B0-----:R-:W-:Y:S01]  /*b78a0*/  PRMT R16, R17, 0x7771, RZ ;  /* 0x0000777111107816 */ /* 0x001fe200000000ff */
[----:B------:R-:W2:Y:S10]  /*b78b0*/  LDL.LU.64 R224, [R1+0x23f0] ;  /* 0x0023f00001e07983 */ /* 0x000eb40000300a00 */
[----:B------:R0:W-:Y:S01]  /*b78c0*/  @P6 STG.E.U8 desc[UR10][R226.64], R16 ;  /* 0x00000010e2006986 */ /* 0x0001e2000c10110a */
[----:B------:R-:W-:-:S03]  /*b78d0*/  LOP3.LUT P6, RZ, R247, 0x100, RZ, 0xc0, !PT ;  /* 0x00000100f7ff7812 */ /* 0x000fc600078cc0ff */
[----:B0-----:R-:W2:Y:S01]  /*b78e0*/  LDL.LU.64 R226, [R1+0x23e8] ;  /* 0x0023e80001e27983 */ /* 0x001ea20000300a00 */
[----:B------:R-:W-:-:S09]  /*b78f0*/  PRMT R16, R17, 0x7772, RZ ;  /* 0x0000777211107816 */ /* 0x000fd200000000ff */
[----:B------:R0:W-:Y:S04]  /*b7900*/  @P6 STG.E.U8 desc[UR10][R6.64], R16 ;  /* 0x0000001006006986 */ /* 0x0001e8000c10110a */
[----:B0-----:R-:W2:Y:S01]  /*b7910*/  LDL.LU.64 R6, [R1+0x23e0] ;  /* 0x0023e00001067983 */ /* 0x001ea20000300a00 */
[----:B------:R-:W-:Y:S02]  /*b7920*/  LOP3.LUT P6, RZ, R247, 0x80, RZ, 0xc0, !PT ;  /* 0x00000080f7ff7812 */ /* 0x000fe400078cc0ff */
[----:B------:R-:W-:Y:S02]  /*b7930*/  PRMT R17, R17, 0x7773, RZ ;  /* 0x0000777311117816 */ /* 0x000fe400000000ff */
[----:B------:R-:W-:Y:S02]  /*b7940*/  PRMT R16, R18, 0x7770, RZ ;  /* 0x0000777012107816 */ /* 0x000fe400000000ff */
[----:B------:R-:W-:-:S02]  /*b7950*/  LOP3.LUT P5, RZ, R236, 0x20000000, RZ, 0xc0, !PT ;  /* 0x20000000ecff7812 */ /* 0x000fc400078ac0ff */
[----:B------:R-:W-:Y:S02]  /*b7960*/  LOP3.LUT P4, RZ, R236, 0x80000000, RZ, 0xc0, !PT ;  /* 0x80000000ecff7812 */ /* 0x000fe4000788c0ff */
[C---:B------:R-:W-:Y:S02]  /*b7970*/  LOP3.LUT P3, RZ, R15.reuse, 0x2, RZ, 0xc0, !PT ;  /* 0x000000020fff7812 */ /* 0x040fe4000786c0ff */
[C---:B------:R-:W-:Y:S02]  /*b7980*/  LOP3.LUT P2, RZ, R15.reuse, 0x4, RZ, 0xc0, !PT ;  /* 0x000000040fff7812 */ /* 0x040fe4000784c0ff */
[C---:B------:R-:W-:Y:S02]  /*b7990*/  LOP3.LUT P1, RZ, R15.reuse, 0x10, RZ, 0xc0, !PT ;  /* 0x000000100fff7812 */ /* 0x040fe4000782c0ff */
[----:B------:R-:W-:Y:S01]  /*b79a0*/  LOP3.LUT P0, RZ, R15, 0x20, RZ, 0xc0, !PT ;  /* 0x000000200fff7812 */ /* 0x000fe2000780c0ff */
[----:B---3--:R0:W-:Y:S01]  /*b79b0*/  @P6 STG.E.U8 desc[UR10][R240.64], R17 ;  /* 0x00000011f0006986 */ /* 0x0081e2000c10110a */
[----:B------:R-:W-:-:S03]  /*b79c0*/  LOP3.LUT P6, RZ, R247, 0x40, RZ, 0xc0, !PT ;  /* 0x00000040f7ff7812 */ /* 0x000fc600078cc0ff */
[----:B0-----:R-:W3:Y:S10]  /*b79d0*/  LDL.LU.64 R240, [R1+0x2b50] ;  /* 0x002b500001f07983 */ /* 0x001ef40000300a00 */
[----:B----4-:R0:W-:Y:S01]  /*b79e0*/  @P6 STG.E.U8 desc[UR10][R10.64], R16 ;  /* 0x000000100a006986 */ /* 0x0101e2000c10110a */
[----:B------:R-:W-:-:S02]  /*b79f0*/  LOP3.LUT P6, RZ, R247, 0x20, RZ, 0xc0, !PT ;  /* 0x00000020f7ff7812 */ /* 0x000fc400078cc0ff */
[----:B0-----:R-:W-:Y:S01]  /*b7a00*/  PRMT R16, R18, 0x7771, RZ ;  /* 0x0000777112107816 */ /* 0x001fe200000000ff */
[----:B------:R-:W4:Y:S10]  /*b7a10*/  LDL.LU.64 R10, [R1+0x2b48] ;  /* 0x002b4800010a7983 */ /* 0x000f340000300a00 */
[----:B------:R0:W-:Y:S01]  /*b7a20*/  @P6 STG.E.U8 desc[UR10][R4.64], R16 ;  /* 0x0000001004006986 */ /* 0x0001e2000c10110a */
[----:B------:R-:W-:-:S02]  /*b7a30*/  LOP3.LUT P6, RZ, R247, 0x10, RZ, 0xc0, !PT ;  /* 0x00000010f7ff7812 */ /* 0x000fc400078cc0ff */
[----:B0-----:R-:W-:Y:S01]  /*b7a40*/  PRMT R16, R18, 0x7772, RZ ;  /* 0x0000777212107816 */ /* 0x001fe200000000ff */
[----:B------:R-:W4:Y:S10]  /*b7a50*/  LDL.LU.64 R4, [R1+0x2b40] ;  /* 0x002b400001047983 */ /* 0x000f340000300a00 */
[----:B--2---:R0:W-:Y:S01]  /*b7a60*/  @P6 STG.E.U8 desc[UR10][R212.64], R16 ;  /* 0x00000010d4006986 */ /* 0x0041e2000c10110a */
[----:B------:R-:W-:-:S02]  /*b7a70*/  LOP3.LUT P6, RZ, R247, 0x8, RZ, 0xc0, !PT ;  /* 0x00000008f7ff7812 */ /* 0x000fc400078cc0ff */
[----:B------:R-:W-:-:S11]  /*b7a80*/  PRMT R18, R18, 0x7773, RZ ;  /* 0x0000777312127816 */ /* 0x000fd600000000ff */
[----:B------:R-:W-:Y:S01]  /*b7a90*/  @P6 STG.E.U8 desc[UR10][R214.64], R18 ;  /* 0x00000012d6006986 */ /* 0x000fe2000c10110a */
[----:B------:R-:W-:Y:S02]  /*b7aa0*/  LOP3.LUT P6, RZ, R247, 0x4, RZ, 0xc0, !PT ;  /* 0x00000004f7ff7812 */ /* 0x000fe400078cc0ff */
[----:B0-----:R-:W-:-:S11]  /*b7ab0*/  PRMT R16, R19, 0x7770, RZ ;  /* 0x0000777013107816 */ /* 0x001fd600000000ff */
        /* <DEDUP_REMOVED lines=37> */
[----:B0-----:R-:W2:Y:S06]  /*b7d10*/  LDL.LU.64 R6, [R1+0x23a0] ;  /* 0x0023a00001067983 */ /* 0x001eac0000300a00 */
[----:B------:R-:W-:-:S02]  /*b7d20*/  @P6 LOP3.LUT R246, R246, 0x40000000, RZ, 0xfc, !PT ;  /* 0x40000000f6f66812 */ /* 0x000fc400078efcff */
[----:B------:R-:W-:Y:S01]  /*b7d30*/  LOP3.LUT P6, RZ, R15, 0x200000, RZ, 0xc0, !PT ;  /* 0x002000000fff7812 */ /* 0x000fe200078cc0ff */
[----:B------:R-:W2:Y:S01]  /*b7d40*/  LDL.LU.64 R18, [R1+0x2388] ;  /* 0x0023880001127983 */ /* 0x000ea20000300a00 */
[----:B------:R-:W-:Y:S02]  /*b7d50*/  LOP3.LUT R246, R246, 0x7fffffff, RZ, 0xc0, !PT ;  /* 0x7ffffffff6f67812 */ /* 0x000fe400078ec0ff */
[----:B------:R-:W-:Y:S01]  /*b7d60*/  LOP3.LUT R247, R247, 0xfffffffe, RZ, 0xc0, !PT ;  /* 0xfffffffef7f77812 */ /* 0x000fe200078ec0ff */
[----:B------:R-:W2:Y:S01]  /*b7d70*/  LDL.LU.64 R212, [R1+0x2380] ;  /* 0x0023800001d47983 */ /* 0x000ea20000300a00 */
[C---:B------:R-:W-:Y:S02]  /*b7d80*/  LOP3.LUT P2, RZ, R15.reuse, 0x200, RZ, 0xc0, !PT ;  /* 0x000002000fff7812 */ /* 0x040fe4000784c0ff */
[----:B------:R-:W-:Y:S01]  /*b7d90*/  LOP3.LUT P1, RZ, R15, 0x800, RZ, 0xc0, !PT ;  /* 0x000008000fff7812 */ /* 0x000fe2000782c0ff */
[----:B------:R-:W2:Y:S04]  /*b7da0*/  LDL.LU.64 R214, [R1+0x2378] ;  /* 0x0023780001d67983 */ /* 0x000ea80000300a00 */
[----:B------:R-:W-:-:S02]  /*b7db0*/  @P6 LOP3.LUT R246, R246, 0x80000000, RZ, 0xfc, !PT ;  /* 0x80000000f6f66812 */ /* 0x000fc400078efcff */
[----:B------:R-:W-:Y:S02]  /*b7dc0*/  LOP3.LUT P6, RZ, R15, 0x80000, RZ, 0xc0, !PT ;  /* 0x000800000fff7812 */ /* 0x000fe400078cc0ff */
[----:B------:R-:W-:-:S11]  /*b7dd0*/  PRMT R16, R21, 0x7770, RZ ;  /* 0x0000777015107816 */ /* 0x000fd600000000ff */
[----:B------:R-:W-:Y:S02]  /*b7de0*/  @P6 LOP3.LUT R247, R247, 0x1, RZ, 0xfc, !PT ;  /* 0x00000001f7f76812 */ /* 0x000fe400078efcff */
[----:B------:R-:W-:Y:S02]  /*b7df0*/  LOP3.LUT P6, RZ, R15, 0x20000, RZ, 0xc0, !PT ;  /* 0x000200000fff7812 */ /* 0x000fe400078cc0ff */
[----:B------:R-:W-:Y:S01]  /*b7e00*/  LOP3.LUT R247, R247, 0xfffffffd, RZ, 0xc0, !PT ;  /* 0xfffffffdf7f77812 */ /* 0x000fe200078ec0ff */
[----:B---3--:R0:W-:Y:S01]  /*b7e10*/  @P2 STG.E.U8 desc[UR10][R216.64], R16 ;  /* 0x00000010d8002986 */ /* 0x0081e2000c10110a */
[----:B------:R-:W-:-:S09]  /*b7e20*/  LOP3.LUT P0, RZ, R15, 0x2000, RZ, 0xc0, !PT ;  /* 0x000020000fff7812 */ /* 0x000fd2000780c0ff */
[----:B------:R-:W-:Y:S02]  /*b7e30*/  @P6 LOP3.LUT R247, R247, 0x2, RZ, 0xfc, !PT ;  /* 0x00000002f7f76812 */ /* 0x000fe400078efcff */
[----:B------:R-:W-:Y:S02]  /*b7e40*/  LOP3.LUT P6, RZ, R15, 0x8000, RZ, 0xc0, !PT ;  /* 0x000080000fff7812 */ /* 0x000fe400078cc0ff */
[----:B0-----:R-:W-:-:S05]  /*b7e50*/  PRMT R16, R21, 0x7771, RZ ;  /* 0x0000777115107816 */ /* 0x001fca00000000ff */
[----:B----4-:R0:W-:Y:S02]  /*b7e60*/  @P1 STG.E.U8 desc[UR10][R218.64], R16 ;  /* 0x00000010da001986 */ /* 0x0101e4000c10110a */
[C---:B0-----:R-:W-:Y:S02]  /*b7e70*/  PRMT R16, R21.reuse, 0x7772, RZ ;  /* 0x0000777215107816 */ /* 0x041fe400000000ff */
[----:B------:R-:W-:-:S03]  /*b7e80*/  PRMT R21, R21, 0x7773, RZ ;  /* 0x0000777315157816 */ /* 0x000fc600000000ff */
[----:B------:R0:W-:Y:S04]  /*b7e90*/  @P0 STG.E.U8 desc[UR10][R220.64], R16 ;  /* 0x00000010dc000986 */ /* 0x0001e8000c10110a */
[----:B------:R1:W-:Y:S01]  /*b7ea0*/  @P6 STG.E.U8 desc[UR10][R222.64], R21 ;  /* 0x00000015de006986 */ /* 0x0003e2000c10110a */
[C---:B------:R-:W-:Y:S02]  /*b7eb0*/  LOP3.LUT P6, RZ, R247.reuse, 0x2, RZ, 0xc0, !PT ;  /* 0x00000002f7ff7812 */ /* 0x040fe400078cc0ff */
[----:B0-----:R-:W-:Y:S01]  /*b7ec0*/  PRMT R16, R22, 0x7770, RZ ;  /* 0x0000777016107816 */ /* 0x001fe200000000ff */
[----:B-1----:R-:W3:Y:S10]  /*b7ed0*/  LDL.LU.64 R20, [R1+0x2390] ;  /* 0x0023900001147983 */ /* 0x002ef40000300a00 */
[----:B------:R0:W-:Y:S01]  /*b7ee0*/  @P6 STG.E.U8 desc[UR10][R224.64], R16 ;  /* 0x00000010e0006986 */ /* 0x0001e2000c10110a */
[----:B------:R-:W-:-:S03]  /*b7ef0*/  LOP3.LUT P6, RZ, R247, 0x1, RZ, 0xc0, !PT ;  /* 0x00000001f7ff7812 */ /* 0x000fc600078cc0ff */
[----:B------:R-:W4:Y:S04]  /*b7f00*/  LDL.LU.64 R216, [R1+0x2370] ;  /* 0x0023700001d87983 */ /* 0x000f280000300a00 */
[----:B------:R-:W4:Y:S01]  /*b7f10*/  LDL.LU.64 R218, [R1+0x2368] ;  /* 0x0023680001da7983 */ /* 0x000f220000300a00 */
[----:B0-----:R-:W-:-:S03]  /*b7f20*/  PRMT R16, R22, 0x7771, RZ ;  /* 0x0000777116107816 */ /* 0x001fc600000000ff */
[----:B------:R-:W4:Y:S04]  /*b7f30*/  LDL.LU.64 R220, [R1+0x2360] ;  /* 0x0023600001dc7983 */ /* 0x000f280000300a00 */
[----:B------:R0:W-:Y:S01]  /*b7f40*/  @P6 STG.E.U8 desc[UR10][R226.64], R16 ;  /* 0x00000010e2006986 */ /* 0x0001e2000c10110a */
[----:B------:R-:W-:-:S03]  /*b7f50*/  LOP3.LUT P6, RZ, R246, 0x80000000, RZ, 0xc0, !PT ;  /* 0x80000000f6ff7812 */ /* 0x000fc600078cc0ff */
[----:B------:R-:W4:Y:S04]  /*b7f60*/  LDL.LU.64 R222, [R1+0x2358] ;  /* 0x0023580001de7983 */ /* 0x000f280000300a00 */
[----:B------:R-:W4:Y:S01]  /*b7f70*/  LDL.LU.64 R224, [R1+0x2350] ;  /* 0x0023500001e07983 */ /* 0x000f220000300a00 */
[----:B0-----:R-:W-:-:S03]  /*b7f80*/  PRMT R16, R22, 0x7772, RZ ;  /* 0x0000777216107816 */ /* 0x001fc600000000ff */
[----:B------:R-:W4:Y:S04]  /*b7f90*/  LDL.LU.64 R226, [R1+0x2348] ;  /* 0x0023480001e27983 */ /* 0x000f280000300a00 */
[----:B--2---:R0:W-:Y:S04]  /*b7fa0*/  @P6 STG.E.U8 desc[UR10][R6.64], R16 ;  /* 0x0000001006006986 */ /* 0x0041e8000c10110a */
[----:B0-----:R-:W2:Y:S04]  /*b7fb0*/  LDL.LU.64 R6, [R1+0x2b38] ;  /* 0x002b380001067983 */ /* 0x001ea80000300a00 */
[----:B------:R-:W3:Y:S01]  /*b7fc0*/  LDL.LU.64 R16, [R1+0x2398] ;  /* 0x0023980001107983 */ /* 0x000ee20000300a00 */
[----:B------:R-:W-:-:S02]  /*b7fd0*/  LOP3.LUT P6, RZ, R246, 0x40000000, RZ, 0xc0, !PT ;  /* 0x40000000f6ff7812 */ /* 0x000fc400078cc0ff */
[----:B------:R-:W-:Y:S02]  /*b7fe0*/  PRMT R22, R22, 0x7773, RZ ;  /* 0x0000777316167816 */ /* 0x000fe400000000ff */
[----:B------:R-:W-:Y:S02]  /*b7ff0*/  LOP3.LUT P5, RZ, R15, 0x80000000, RZ, 0xc0, !PT ;  /* 0x800000000fff7812 */ /* 0x000fe400078ac0ff */
[C---:B------:R-:W-:Y:S02]  /*b8000*/  LOP3.LUT P4, RZ, R14.reuse, 0x2, RZ, 0xc0, !PT ;  /* 0x000000020eff7812 */ /* 0x040fe4000788c0ff */
[C---:B------:R-:W-:Y:S02]  /*b8010*/  LOP3.LUT P3, RZ, R14.reuse, 0x8, RZ, 0xc0, !PT ;  /* 0x000000080eff7812 */ /* 0x040fe4000786c0ff */
[C---:B------:R-:W-:Y:S02]  /*b8020*/  LOP3.LUT P2, RZ, R14.reuse, 0x20, RZ, 0xc0, !PT ;  /* 0x000000200eff7812 */ /* 0x040fe4000784c0ff */
[----:B------:R-:W-:-:S02]  /*b8030*/  LOP3.LUT P1, RZ, R14, 0x40, RZ, 0xc0, !PT ;  /* 0x000000400eff7812 */ /* 0x000fc4000782c0ff */
[----:B------:R-:W-:Y:S01]  /*b8040*/  LOP3.LUT P0, RZ, R14, 0x80, RZ, 0xc0, !PT ;  /* 0x000000800eff7812 */ /* 0x000fe2000780c0ff */
[----:B---3--:R0:W-:Y:S01]  /*b8050*/  @P6 STG.E.U8 desc[UR10][R16.64], R22 ;  /* 0x0000001610006986 */ /* 0x0081e2000c10110a */
[----:B------:R-:W-:Y:S02]  /*b8060*/  LOP3.LUT P6, RZ, R246, 0x20000000, RZ, 0xc0, !PT ;  /* 0x20000000f6ff7812 */ /* 0x000fe400078cc0ff */
[----:B0-----:R-:W-:-:S11]  /*b8070*/  PRMT R16, R23, 0x7770, RZ ;  /* 0x0000777017107816 */ /* 0x001fd600000000ff */
[----:B------:R0:W-:Y:S01]  /*b8080*/  @P6 STG.E.U8 desc[UR10][R20.64], R16 ;  /* 0x0000001014006986 */ /* 0x0001e2000c10110a */
[----:B------:R-:W-:Y:S02]  /*b8090*/  LOP3.LUT P6, RZ, R246, 0x10000000, RZ, 0xc0, !PT ;  /* 0x10000000f6ff7812 */ /* 0x000fe400078cc0ff */
[----:B0-----:R-:W-:-:S11]  /*b80a0*/  PRMT R16, R23, 0x7771, RZ ;  /* 0x0000777117107816 */ /* 0x001fd600000000ff */
[----:B------:R0:W-:Y:S01]  /*b80b0*/  @P6 STG.E.U8 desc[UR10][R18.64], R16 ;  /* 0x0000001012006986 */ /* 0x0001e2000c10110a */
[----:B------:R-:W-:Y:S02]  /*b80c0*/  LOP3.LUT P6, RZ, R246, 0x8000000, RZ, 0xc0, !PT ;  /* 0x08000000f6ff7812 */ /* 0x000fe400078cc0ff */
[----:B0-----:R-:W-:-:S11]  /*b80d0*/  PRMT R16, R23, 0x7772, RZ ;  /* 0x0000777217107816 */ /* 0x001fd600000000ff */
[----:B------:R0:W-:Y:S01]  /*b80e0*/  @P6 STG.E.U8 desc[UR10][R212.64], R16 ;  /* 0x00000010d4006986 */ /* 0x0001e2000c10110a */
[----:B------:R-:W-:Y:S02]  /*b80f0*/  LOP3.LUT P6, RZ, R246, 0x4000000, RZ, 0xc0, !PT ;  /* 0x04000000f6ff7812 */ /* 0x000fe400078cc0ff */
[----:B------:R-:W-:Y:S02]  /*b8100*/  PRMT R23, R23, 0x7773, RZ ;  /* 0x0000777317177816 */ /* 0x000fe400000000ff */
[----:B0-----:R-:W-:-:S09]  /*b8110*/  PRMT R16, R24, 0x7770, RZ ;  /* 0x0000777018107816 */ /* 0x001fd200000000ff */
[----:B------:R-:W-:Y:S04]  /*b8120*/  @P6 STG.E.U8 desc[UR10][R214.64], R23 ;  /* 0x00000017d6006986 */ /* 0x000fe8000c10110a */
[----:B----4-:R0:W-:Y:S02]  /*b8130*/  @P5 STG.E.U8 desc[UR10][R216.64], R16 ;  /* 0x00000010d8005986 */ /* 0x0101e4000c10110a */
        /* <DEDUP_REMOVED lines=10> */
[----:B0-----:R-:W3:Y:S04]  /*b81e0*/  LDL.LU.64 R226, [R1+0x2340] ;  /* 0x0023400001e27983 */ /* 0x001ee80000300a00 */
[----:B------:R-:W4:Y:S04]  /*b81f0*/  LDL.LU.64 R216, [R1+0x2338] ;  /* 0x0023380001d87983 */ /* 0x000f280000300a00 */
[----:B------:R-:W2:Y:S04]  /*b8200*/  LDL.LU.64 R218, [R1+0x2330] ;  /* 0x0023300001da7983 */ /* 0x000ea80000300a00 */
[----:B------:R-:W2:Y:S04]  /*b8210*/  LDL.LU.64 R220, [R1+0x2328] ;  /* 0x0023280001dc7983 */ /* 0x000ea80000300a00 */
[----:B------:R-:W2:Y:S01]  /*b8220*/  LDL.LU.64 R222, [R1+0x2320] ;  /* 0x0023200001de7983 */ /* 0x000ea20000300a00 */
[----:B------:R-:W-:-:S03]  /*b8230*/  LOP3.LUT P3, RZ, R14, 0x100, RZ, 0xc0, !PT ;  /* 0x000001000eff7812 */ /* 0x000fc6000786c0ff */
[----:B------:R-:W2:Y:S01]  /*b8240*/  LDL.LU.64 R224, [R1+0x2318] ;  /* 0x0023180001e07983 */ /* 0x000ea20000300a00 */
        /* <DEDUP_REMOVED lines=9> */
[----:B------:R-:W-:-:S09]  /*b82e0*/  LOP3.LUT P2, RZ, R14, 0x200, RZ, 0xc0, !PT ;  /* 0x000002000eff7812 */ /* 0x000fd2000784c0ff */
[----:B------:R-:W-:Y:S02]  /*b82f0*/  @P6 LOP3.LUT R246, R246, 0x100000, RZ, 0xfc, !PT ;  /* 0x00100000f6f66812 */ /* 0x000fe400078efcff */
[----:B------:R-:W-:Y:S02]  /*b8300*/  LOP3.LUT P6, RZ, R14, 0x20000, RZ, 0xc0, !PT ;  /* 0x000200000eff7812 */ /* 0x000fe400078cc0ff */
[----:B------:R-:W-:Y:S02]  /*b8310*/  LOP3.LUT R246, R246, 0xffdfffff, RZ, 0xc0, !PT ;  /* 0xffdffffff6f67812 */ /* 0x000fe400078ec0ff */
[----:B------:R-:W-:-:S09]  /*b8320*/  PRMT R25, R25, 0x7773, RZ ;  /* 0x0000777319197816 */ /* 0x000fd200000000ff */
[----:B------:R-:W-:Y:S02]  /*b8330*/  @P6 LOP3.LUT R246, R246, 0x200000, RZ, 0xfc, !PT ;  /* 0x00200000f6f66812 */ /* 0x000fe400078efcff */
[----:B------:R-:W-:Y:S02]  /*b8340*/  LOP3.LUT P6, RZ, R14, 0x10000, RZ, 0xc0, !PT ;  /* 0x000100000eff7812 */ /* 0x000fe400078cc0ff */
[----:B------:R-:W-:Y:S01]  /*b8350*/  LOP3.LUT R246, R246, 0xffbfffff, RZ, 0xc0, !PT ;  /* 0xffbffffff6f67812 */ /* 0x000fe200078ec0ff */
[----:B---3--:R0:W-:Y:S04]  /*b8360*/  @P3 STG.E.U8 desc[UR10][R226.64], R16 ;  /* 0x00000010e2003986 */ /* 0x0081e8000c10110a */
[----:B0-----:R-:W3:Y:S04]  /*b8370*/  LDL.LU.64 R226, [R1+0x2310] ;  /* 0x0023100001e27983 */ /* 0x001ee80000300a00 */
[----:B----4-:R0:W-:Y:S02]  /*b8380*/  @P2 STG.E.U8 desc[UR10][R216.64], R25 ;  /* 0x00000019d8002986 */ /* 0x0101e4000c10110a */
[----:B------:R-:W-:-:S02]  /*b8390*/  @P6 LOP3.LUT R246, R246, 0x400000, RZ, 0xfc, !PT ;  /* 0x00400000f6f66812 */ /* 0x000fc400078efcff */
[----:B0-----:R-:W4:Y:S01]  /*b83a0*/  LDL.LU.64 R24, [R1+0x2308] ;  /* 0x0023080001187983 */ /* 0x001f220000300a00 */
[----:B------:R-:W-:-:S03]  /*b83b0*/  LOP3.LUT P6, RZ, R14, 0x8000, RZ, 0xc0, !PT ;  /* 0x000080000eff7812 */ /* 0x000fc600078cc0ff */
[----:B------:R-:W4:Y:S01]  /*b83c0*/  LDL.LU.64 R22, [R1+0x2300] ;  /* 0x0023000001167983 */ /* 0x000f220000300a00 */
[----:B------:R-:W-:-:S03]  /*b83d0*/  LOP3.LUT R246, R246, 0xff7fffff, RZ, 0xc0, !PT ;  /* 0xff7ffffff6f67812 */ /* 0x000fc600078ec0ff */
[----:B------:R-:W4:Y:S01]  /*b83e0*/  LDL.LU.64 R20, [R1+0x22f8] ;  /* 0x0022f80001147983 */ /* 0x000f220000300a00 */
[----:B------:R-:W-:-:S03]  /*b83f0*/  LOP3.LUT P1, RZ, R14, 0x400, RZ, 0xc0, !PT ;  /* 0x000004000eff7812 */ /* 0x000fc6000782c0ff */
[----:B------:R-:W4:Y:S02]  /*b8400*/  LDL.LU.64 R18, [R1+0x22f0] ;  /* 0x0022f00001127983 */ /* 0x000f240000300a00 */
[----:B------:R-:W-:Y:S02]  /*b8410*/  @P6 LOP3.LUT R246, R246, 0x800000, RZ, 0xfc, !PT ;  /* 0x00800000f6f66812 */ /* 0x000fe400078efcff */
[----:B------:R-:W-:Y:S01]  /*b8420*/  LOP3.LUT P6, RZ, R14, 0x4000, RZ, 0xc0, !PT ;  /* 0x000040000eff7812 */ /* 0x000fe200078cc0ff */
[----:B------:R-:W4:Y:S01]  /*b8430*/  LDL.LU.64 R212, [R1+0x22e8] ;  /* 0x0022e80001d47983 */ /* 0x000f220000300a00 */
[----:B------:R-:W-:Y:S02]  /*b8440*/  LOP3.LUT R246, R246, 0xfeffffff, RZ, 0xc0, !PT ;  /* 0xfefffffff6f67812 */ /* 0x000fe400078ec0ff */
[----:B------:R-:W-:Y:S01]  /*b8450*/  LOP3.LUT P0, RZ, R14, 0x800, RZ, 0xc0, !PT ;  /* 0x000008000eff7812 */ /* 0x000fe2000780c0ff */
[----:B------:R-:W4:Y:S01]  /*b8460*/  LDL.LU.64 R214, [R1+0x22e0] ;  /* 0x0022e00001d67983 */ /* 0x000f220000300a00 */
[----:B------:R-:W-:-:S03]  /*b8470*/  PRMT R16, R26, 0x7770, RZ ;  /* 0x000077701a107816 */ /* 0x000fc600000000ff */
[----:B------:R-:W4:Y:S04]  /*b8480*/  LDL.LU.64 R216, [R1+0x22d8] ;  /* 0x0022d80001d87983 */ /* 0x000f280000300a00 */
[----:B------:R-:W-:Y:S02]  /*b8490*/  @P6 LOP3.LUT R246, R246, 0x1000000, RZ, 0xfc, !PT ;  /* 0x01000000f6f66812 */ /* 0x000fe400078efcff */
[----:B------:R-:W-:Y:S02]  /*b84a0*/  LOP3.LUT P6, RZ, R14, 0x2000, RZ, 0xc0, !PT ;  /* 0x000020000eff7812 */ /* 0x000fe400078cc0ff */
[----:B------:R-:W-:Y:S01]  /*b84b0*/  LOP3.LUT R246, R246, 0xfdffffff, RZ, 0xc0, !PT ;  /* 0xfdfffffff6f67812 */ /* 0x000fe200078ec0ff */
[----:B--2---:R0:W-:Y:S10]  /*b84c0*/  @P1 STG.E.U8 desc[UR10][R218.64], R16 ;  /* 0x00000010da001986 */ /* 0x0041f4000c10110a */
[----:B------:R-:W-:-:S02]  /*b84d0*/  @P6 LOP3.LUT R246, R246, 0x2000000, RZ, 0xfc, !PT ;  /* 0x02000000f6f66812 */ /* 0x000fc400078efcff */
[----:B------:R-:W-:Y:S01]  /*b84e0*/  LOP3.LUT P6, RZ, R14, 0x1000, RZ, 0xc0, !PT ;  /* 0x000010000eff7812 */ /* 0x000fe200078cc0ff */
[----:B0-----:R-:W2:Y:S01]  /*b84f0*/  LDL.LU.64 R218, [R1+0x22d0] ;  /* 0x0022d00001da7983 */ /* 0x001ea20000300a00 */
[----:B------:R-:W-:-:S05]  /*b8500*/  PRMT R16, R26, 0x7771, RZ ;  /* 0x000077711a107816 */ /* 0x000fca00000000ff */
[----:B------:R0:W-:Y:S02]  /*b8510*/  @P0 STG.E.U8 desc[UR10][R220.64], R16 ;  /* 0x00000010dc000986 */ /* 0x0001e4000c10110a */
[----:B0-----:R-:W-:Y:S02]  /*b8520*/  PRMT R16, R26, 0x7772, RZ ;  /* 0x000077721a107816 */ /* 0x001fe400000000ff */
[----:B------:R-:W2:Y:S04]  /*b8530*/  LDL.LU.64 R220, [R1+0x22c8] ;  /* 0x0022c80001dc7983 */ /* 0x000ea80000300a00 */
[----:B------:R0:W-:Y:S01]  /*b8540*/  @P6 STG.E.U8 desc[UR10][R222.64], R16 ;  /* 0x00000010de006986 */ /* 0x0001e2000c10110a */
[----:B------:R-:W-:Y:S02]  /*b8550*/  LOP3.LUT P6, RZ, R246, 0x2000000, RZ, 0xc0, !PT ;  /* 0x02000000f6ff7812 */ /* 0x000fe400078cc0ff */
[----:B------:R-:W-:Y:S01]  /*b8560*/  PRMT R26, R26, 0x7773, RZ ;  /* 0x000077731a1a7816 */ /* 0x000fe200000000ff */
[----:B0-----:R-:W2:Y:S10]  /*b8570*/  LDL.LU.64 R222, [R1+0x22c0] ;  /* 0x0022c00001de7983 */ /* 0x001eb40000300a00 */
[----:B------:R0:W-:Y:S01]  /*b8580*/  @P6 STG.E.U8 desc[UR10][R224.64], R26 ;  /* 0x0000001ae0006986 */ /* 0x0001e2000c10110a */
[----:B------:R-:W-:-:S02]  /*b8590*/  LOP3.LUT P6, RZ, R246, 0x1000000, RZ, 0xc0, !PT ;  /* 0x01000000f6ff7812 */ /* 0x000fc400078cc0ff */
[----:B------:R-:W-:Y:S01]  /*b85a0*/  PRMT R16, R27, 0x7770, RZ ;  /* 0x000077701b107816 */ /* 0x000fe200000000ff */
[----:B0-----:R-:W2:Y:S10]  /*b85b0*/  LDL.LU.64 R224, [R1+0x22b8] ;  /* 0x0022b80001e07983 */ /* 0x001eb40000300a00 */
[----:B---3--:R0:W-:Y:S04]  /*b85c0*/  @P6 STG.E.U8 desc[UR10][R226.64], R16 ;  /* 0x00000010e2006986 */ /* 0x0081e8000c10110a */
[----:B0-----:R-:W3:Y:S01]  /*b85d0*/  LDL.LU.64 R226, [R1+0x22b0] ;  /* 0x0022b00001e27983 */ /* 0x001ee20000300a00 */
[----:B------:R-:W-:-:S02]  /*b85e0*/  LOP3.LUT P6, RZ, R246, 0x800000, RZ, 0xc0, !PT ;  /* 0x00800000f6ff7812 */ /* 0x000fc400078cc0ff */
[----:B------:R-:W-:-:S11]  /*b85f0*/  PRMT R16, R27, 0x7771, RZ ;  /* 0x000077711b107816 */ /* 0x000fd600000000ff */
[----:B----4-:R0:W-:Y:S01]  /*b8600*/  @P6 STG.E.U8 desc[UR10][R24.64], R16 ;  /* 0x0000001018006986 */ /* 0x0101e2000c10110a */
[----:B------:R-:W-:Y:S02]  /*b8610*/  LOP3.LUT P6, RZ, R246, 0x400000, RZ, 0xc0, !PT ;  /* 0x00400000f6ff7812 */ /* 0x000fe400078cc0ff */
[----:B0-----:R-:W-:-:S11]  /*b8620*/  PRMT R16, R27, 0x7772, RZ ;  /* 0x000077721b107816 */ /* 0x001fd600000000ff */
[----:B------:R0:W-:Y:S01]  /*b8630*/  @P6 STG.E.U8 desc[UR10][R22.64], R16 ;  /* 0x0000001016006986 */ /* 0x0001e2000c10110a */
[----:B------:R-:W-:Y:S02]  /*b8640*/  LOP3.LUT P6, RZ, R246, 0x200000, RZ, 0xc0, !PT ;  /* 0x00200000f6ff7812 */ /* 0x000fe400078cc0ff */
[----:B------:R-:W-:-:S11]  /*b8650*/  PRMT R27, R27, 0x7773, RZ ;  /* 0x000077731b1b7816 */ /* 0x000fd600000000ff */
[----:B------:R-:W-:Y:S01]  /*b8660*/  @P6 STG.E.U8 desc[UR10][R20.64], R27 ;  /* 0x0000001b14006986 */ /* 0x000fe2000c10110a */
[----:B------:R-:W-:Y:S02]  /*b8670*/  LOP3.LUT P6, RZ, R246, 0x100000, RZ, 0xc0, !PT ;  /* 0x00100000f6ff7812 */ /* 0x000fe400078cc0ff */
[----:B0-----:R-:W-:-:S11]  /*b8680*/  PRMT R16, R28, 0x7770, RZ ;  /* 0x000077701c107816 */ /* 0x001fd600000000ff */
[----:B------:R0:W-:Y:S01]  /*b8690*/  @P6 STG.E.U8 desc[UR10][R18.64], R16 ;  /* 0x0000001012006986 */ /* 0x0001e2000c10110a */
[----:B------:R-:W-:Y:S02]  /*b86a0*/  LOP3.LUT P6, RZ, R246, 0x80000, RZ, 0xc0, !PT ;  /* 0x00080000f6ff7812 */ /* 0x000fe400078cc0ff */
[----:B0-----:R-:W-:-:S11]  /*b86b0*/  PRMT R16, R28, 0x7771, RZ ;  /* 0x000077711c107816 */ /* 0x001fd600000000ff */
[----:B------:R0:W-:Y:S01]  /*b86c0*/  @P6 STG.E.U8 desc[UR10][R212.64], R16 ;  /* 0x00000010d4006986 */ /* 0x0001e2000c10110a */
[----:B------:R-:W-:Y:S02]  /*b86d0*/  LOP3.LUT P6, RZ, R246, 0x40000, RZ, 0xc0, !PT ;  /* 0x00040000f6ff7812 */ /* 0x000fe400078cc0ff */
[C---:B------:R-:W-:Y:S02]  /*b86e0*/  LOP3.LUT P5, RZ, R14.reuse, 0x200000, RZ, 0xc0, !PT ;  /* 0x002000000eff7812 */ /* 0x040fe400078ac0ff */
[C---:B------:R-:W-:Y:S02]  /*b86f0*/  LOP3.LUT P4, RZ, R14.reuse, 0x400000, RZ, 0xc0, !PT ;  /* 0x004000000eff7812 */ /* 0x040fe4000788c0ff */
[----:B------:R-:W-:Y:S02]  /*b8700*/  LOP3.LUT P3, RZ, R14, 0x800000, RZ, 0xc0, !PT ;  /* 0x008000000eff7812 */ /* 0x000fe4000786c0ff */
[C---:B0-----:R-:W-:Y:S02]  /*b8710*/  PRMT R16, R28.reuse, 0x7772, RZ ;  /* 0x000077721c107816 */ /* 0x041fe400000000ff */
[----:B------:R-:W-:-:S03]  /*b8720*/  PRMT R28, R28, 0x7773, RZ ;  /* 0x000077731c1c7816 */ /* 0x000fc600000000ff */
[----:B------:R0:W-:Y:S01]  /*b8730*/  @P6 STG.E.U8 desc[UR10][R214.64], R16 ;  /* 0x00000010d6006986 */ /* 0x0001e2000c10110a */
[----:B------:R-:W-:-:S03]  /*b8740*/  LOP3.LUT P2, RZ, R14, 0x1000000, RZ, 0xc0, !PT ;  /* 0x010000000eff7812 */ /* 0x000fc6000784c0ff */
[----:B------:R-:W-:Y:S01]  /*b8750*/  @P5 STG.E.U8 desc[UR10][R216.64], R28 ;  /* 0x0000001cd8005986 */ /* 0x000fe2000c10110a */
[----:B0-----:R-:W-:-:S05]  /*b8760*/  PRMT R16, R29, 0x7770, RZ ;  /* 0x000077701d107816 */ /* 0x001fca00000000ff */
[----:B--2---:R0:W-:Y:S01]  /*b8770*/  @P4 STG.E.U8 desc[UR10][R218.64], R16 ;  /* 0x00000010da004986 */ /* 0x0041e2000c10110a */
[C---:B------:R-:W-:Y:S02]  /*b8780*/  LOP3.LUT P1, RZ, R14.reuse, 0x2000000, RZ, 0xc0, !PT ;  /* 0x020000000eff7812 */ /* 0x040fe4000782c0ff */
[----:B------:R-:W-:Y:S02]  /*b8790*/  LOP3.LUT P0, RZ, R14, 0x4000000, RZ, 0xc0, !PT ;  /* 0x040000000eff7812 */ /* 0x000fe4000780c0ff */
[----:B0-----:R-:W-:-:S05]  /*b87a0*/  PRMT R16, R29, 0x7771, RZ ;  /* 0x000077711d107816 */ /* 0x001fca00000000ff */
[----:B------:R0:W-:Y:S02]  /*b87b0*/  @P3 STG.E.U8 desc[UR10][R220.64], R16 ;  /* 0x00000010dc003986 */ /* 0x0001e4000c10110a */
[C---:B0-----:R-:W-:Y:S02]  /*b87c0*/  PRMT R16, R29.reuse, 0x7772, RZ ;  /* 0x000077721d107816 */ /* 0x041fe400000000ff */
[----:B------:R-:W-:-:S03]  /*b87d0*/  PRMT R29, R29, 0x7773, RZ ;  /* 0x000077731d1d7816 */ /* 0x000fc600000000ff */
[----:B------:R0:W-:Y:S04]  /*b87e0*/  @P2 STG.E.U8 desc[UR10][R222.64], R16 ;  /* 0x00000010de002986 */ /* 0x0001e8000c10110a */
[----:B------:R-:W-:Y:S01]  /*b87f0*/  @P1 STG.E.U8 desc[UR10][R224.64], R29 ;  /* 0x0000001de0001986 */ /* 0x000fe2000c10110a */
[----:B0-----:R-:W-:-:S05]  /*b8800*/  PRMT R16, R30, 0x7770, RZ ;  /* 0x000077701e107816 */ /* 0x001fca00000000ff */
[----:B---3--:R0:W-:Y:S04]  /*b8810*/  @P0 STG.E.U8 desc[UR10][R226.64], R16 ;  /* 0x00000010e2000986 */ /* 0x0081e8000c10110a */
[----:B0-----:R-:W2:Y:S04]  /*b8820*/  LDL.LU.64 R226, [R1+0x22a8] ;  /* 0x0022a80001e27983 */ /* 0x001ea80000300a00 */
[----:B------:R-:W3:Y:S04]  /*b8830*/  LDL.LU.64 R216, [R1+0x22a0] ;  /* 0x0022a00001d87983 */ /* 0x000ee80000300a00 */
        /* <DEDUP_REMOVED lines=22> */
[----:B------:R-:W2:Y:S02]  /*b89a0*/  LDL.LU.64 R24, [R1+0x2270] ;  /* 0x0022700001187983 */ /* 0x000ea40000300a00 */
[----:B------:R-:W-:-:S02]  /*b89b0*/  @P6 LOP3.LUT R246, R246, 0x4000, RZ, 0xfc, !PT ;  /* 0x00004000f6f66812 */ /* 0x000fc400078efcff */
[----:B------:R-:W-:Y:S01]  /*b89c0*/  LOP3.LUT P6, RZ, R249, 0x4, RZ, 0xc0, !PT ;  /* 0x00000004f9ff7812 */ /* 0x000fe200078cc0ff */
[----:B------:R-:W2:Y:S01]  /*b89d0*/  LDL.LU.64 R22, [R1+0x2268] ;  /* 0x0022680001167983 */ /* 0x000ea20000300a00 */
[----:B------:R-:W-:-:S03]  /*b89e0*/  LOP3.LUT R246, R246, 0xffff7fff, RZ, 0xc0, !PT ;  /* 0xffff7ffff6f67812 */ /* 0x000fc600078ec0ff */
[----:B------:R-:W2:Y:S01]  /*b89f0*/  LDL.LU.64 R20, [R1+0x2260] ;  /* 0x0022600001147983 */ /* 0x000ea20000300a00 */
[----:B------:R-:W-:-:S03]  /*b8a00*/  LOP3.LUT P2, RZ, R14, 0x10000000, RZ, 0xc0, !PT ;  /* 0x100000000eff7812 */ /* 0x000fc6000784c0ff */
[----:B------:R-:W2:Y:S04]  /*b8a10*/  LDL.LU.64 R18, [R1+0x2258] ;  /* 0x0022580001127983 */ /* 0x000ea80000300a00 */
[----:B------:R-:W-:Y:S01]  /*b8a20*/  @P6 LOP3.LUT R246, R246, 0x8000, RZ, 0xfc, !PT ;  /* 0x00008000f6f66812 */ /* 0x000fe200078efcff */
[----:B------:R-:W2:Y:S01]  /*b8a30*/  LDL.LU.64 R212, [R1+0x2250] ;  /* 0x0022500001d47983 */ /* 0x000ea20000300a00 */
[----:B------:R-:W-:Y:S02]  /*b8a40*/  LOP3.LUT P6, RZ, R249, 0x2, RZ, 0xc0, !PT ;  /* 0x00000002f9ff7812 */ /* 0x000fe400078cc0ff */
[----:B------:R-:W-:Y:S01]  /*b8a50*/  LOP3.LUT R246, R246, 0xfffeffff, RZ, 0xc0, !PT ;  /* 0xfffefffff6f67812 */ /* 0x000fe200078ec0ff */
[----:B------:R-:W2:Y:S01]  /*b8a60*/  LDL.LU.64 R214, [R1+0x2248] ;  /* 0x0022480001d67983 */ /* 0x000ea20000300a00 */
[----:B------:R-:W-:-:S09]  /*b8a70*/  LOP3.LUT P1, RZ, R14, 0x20000000, RZ, 0xc0, !PT ;  /* 0x200000000eff7812 */ /* 0x000fd2000782c0ff */
[----:B------:R-:W-:Y:S02]  /*b8a80*/  @P6 LOP3.LUT R246, R246, 0x10000, RZ, 0xfc, !PT ;  /* 0x00010000f6f66812 */ /* 0x000fe400078efcff */
[----:B------:R-:W-:Y:S02]  /*b8a90*/  LOP3.LUT P6, RZ, R249, 0x1, RZ, 0xc0, !PT ;  /* 0x00000001f9ff7812 */ /* 0x000fe400078cc0ff */
[----:B------:R-:W-:Y:S02]  /*b8aa0*/  LOP3.LUT P0, RZ, R14, 0x40000000, RZ, 0xc0, !PT ;  /* 0x400000000eff7812 */ /* 0x000fe4000780c0ff */
[----:B------:R-:W-:Y:S02]  /*b8ab0*/  LOP3.LUT R246, R246, 0xfffdffff, RZ, 0xc0, !PT ;  /* 0xfffdfffff6f67812 */ /* 0x000fe400078ec0ff */
[C---:B------:R-:W-:Y:S02]  /*b8ac0*/  PRMT R16, R30.reuse, 0x7772, RZ ;  /* 0x000077721e107816 */ /* 0x040fe400000000ff */
[----:B------:R-:W-:-:S03]  /*b8ad0*/  PRMT R30, R30, 0x7773, RZ ;  /* 0x000077731e1e7816 */ /* 0x000fc600000000ff */
[----:B---3--:R0:W-:Y:S02]  /*b8ae0*/  @P2 STG.E.U8 desc[UR10][R216.64], R16 ;  /* 0x00000010d8002986 */ /* 0x0081e4000c10110a */
[----:B------:R-:W-:Y:S02]  /*b8af0*/  @P6 LOP3.LUT R246, R246, 0x20000, RZ, 0xfc, !PT ;  /* 0x00020000f6f66812 */ /* 0x000fe400078efcff */
[----:B------:R-:W-:Y:S01]  /*b8b00*/  LOP3.LUT P6, RZ, R14, 0x80000000, RZ, 0xc0, !PT ;  /* 0x800000000eff7812 */ /* 0x000fe200078cc0ff */
[----:B----4-:R1:W-:Y:S01]  /*b8b10*/  @P1 STG.E.U8 desc[UR10][R218.64], R30 ;  /* 0x0000001eda001986 */ /* 0x0103e2000c10110a */
[----:B0-----:R-:W-:-:S03]  /*b8b20*/  PRMT R16, R31, 0x7770, RZ ;  /* 0x000077701f107816 */ /* 0x001fc600000000ff */
[----:B------:R-:W3:Y:S04]  /*b8b30*/  LDL.LU.64 R216, [R1+0x2240] ;  /* 0x0022400001d87983 */ /* 0x000ee80000300a00 */
[----:B------:R0:W-:Y:S04]  /*b8b40*/  @P0 STG.E.U8 desc[UR10][R220.64], R16 ;  /* 0x00000010dc000986 */ /* 0x0001e8000c10110a */
[----:B-1----:R-:W4:Y:S01]  /*b8b50*/  LDL.LU.64 R218, [R1+0x2238] ;  /* 0x0022380001da7983 */ /* 0x002f220000300a00 */
[----:B0-----:R-:W-:-:S03]  /*b8b60*/  PRMT R16, R31, 0x7771, RZ ;  /* 0x000077711f107816 */ /* 0x001fc600000000ff */
[----:B------:R-:W4:Y:S04]  /*b8b70*/  LDL.LU.64 R220, [R1+0x2230] ;  /* 0x0022300001dc7983 */ /* 0x000f280000300a00 */
[----:B------:R0:W-:Y:S01]  /*b8b80*/  @P6 STG.E.U8 desc[UR10][R222.64], R16 ;  /* 0x00000010de006986 */ /* 0x0001e2000c10110a */
[C---:B------:R-:W-:Y:S02]  /*b8b90*/  LOP3.LUT P6, RZ, R246.reuse, 0x20000, RZ, 0xc0, !PT ;  /* 0x00020000f6ff7812 */ /* 0x040fe400078cc0ff */
[----:B0-----:R-:W-:Y:S01]  /*b8ba0*/  PRMT R16, R31, 0x7772, RZ ;  /* 0x000077721f107816 */ /* 0x001fe200000000ff */
[----:B------:R-:W4:Y:S10]  /*b8bb0*/  LDL.LU.64 R222, [R1+0x2228] ;  /* 0x0022280001de7983 */ /* 0x000f340000300a00 */
[----:B------:R0:W-:Y:S01]  /*b8bc0*/  @P6 STG.E.U8 desc[UR10][R224.64], R16 ;  /* 0x00000010e0006986 */ /* 0x0001e2000c10110a */
[----:B------:R-:W-:-:S02]  /*b8bd0*/  LOP3.LUT P6, RZ, R246, 0x10000, RZ, 0xc0, !PT ;  /* 0x00010000f6ff7812 */ /* 0x000fc400078cc0ff */
[----:B------:R-:W-:Y:S01]  /*b8be0*/  PRMT R31, R31, 0x7773, RZ ;  /* 0x000077731f1f7816 */ /* 0x000fe200000000ff */
[----:B0-----:R-:W4:Y:S10]  /*b8bf0*/  LDL.LU.64 R224, [R1+0x2220] ;  /* 0x0022200001e07983 */ /* 0x001f340000300a00 */
[----:B--2---:R0:W-:Y:S04]  /*b8c00*/  @P6 STG.E.U8 desc[UR10][R226.64], R31 ;  /* 0x0000001fe2006986 */ /* 0x0041e8000c10110a */
[----:B0-----:R-:W2:Y:S01]  /*b8c10*/  LDL.LU.64 R226, [R1+0x2218] ;  /* 0x0022180001e27983 */ /* 0x001ea20000300a00 */
[----:B------:R-:W-:-:S02]  /*b8c20*/  LOP3.LUT P6, RZ, R246, 0x8000, RZ, 0xc0, !PT ;  /* 0x00008000f6ff7812 */ /* 0x000fc400078cc0ff */
[----:B------:R-:W-:-:S11]  /*b8c30*/  PRMT R16, R32, 0x7770, RZ ;  /* 0x0000777020107816 */ /* 0x000fd600000000ff */
        /* <DEDUP_REMOVED lines=8> */
[----:B------:R-:W-:-:S11]  /*b8cc0*/  PRMT R32, R32, 0x7773, RZ ;  /* 0x0000777320207816 */ /* 0x000fd600000000ff */
[----:B------:R-:W-:Y:S01]  /*b8cd0*/  @P6 STG.E.U8 desc[UR10][R18.64], R32 ;  /* 0x0000002012006986 */ /* 0x000fe2000c10110a */
[----:B------:R-:W-:Y:S02]  /*b8ce0*/  LOP3.LUT P6, RZ, R246, 0x800, RZ, 0xc0, !PT ;  /* 0x00000800f6ff7812 */ /* 0x000fe400078cc0ff */
[----:B0-----:R-:W-:Y:S02]  /*b8cf0*/  PRMT R16, R33, 0x7770, RZ ;  /* 0x0000777021107816 */ /* 0x001fe400000000ff */
[----:B------:R-:W-:-:S09]  /*b8d00*/  LOP3.LUT P5, RZ, R249, 0x100, RZ, 0xc0, !PT ;  /* 0x00000100f9ff7812 */ /* 0x000fd200078ac0ff */
[----:B------:R0:W-:Y:S01]  /*b8d10*/  @P6 STG.E.U8 desc[UR10][R212.64], R16 ;  /* 0x00000010d4006986 */ /* 0x0001e2000c10110a */
[----:B------:R-:W-:Y:S02]  /*b8d20*/  LOP3.LUT P6, RZ, R246, 0x400, RZ, 0xc0, !PT ;  /* 0x00000400f6ff7812 */ /* 0x000fe400078cc0ff */
[C---:B------:R-:W-:Y:S02]  /*b8d30*/  LOP3.LUT P4, RZ, R249.reuse, 0x200, RZ, 0xc0, !PT ;  /* 0x00000200f9ff7812 */ /* 0x040fe4000788c0ff */
[----:B------:R-:W-:Y:S02]  /*b8d40*/  LOP3.LUT P3, RZ, R249, 0x400, RZ, 0xc0, !PT ;  /* 0x00000400f9ff7812 */ /* 0x000fe4000786c0ff */
[----:B0-----:R-:W-:-:S07]  /*b8d50*/  PRMT R16, R33, 0x7771, RZ ;  /* 0x0000777121107816 */ /* 0x001fce00000000ff */
[----:B------:R0:W-:Y:S01]  /*b8d60*/  @P6 STG.E.U8 desc[UR10][R214.64], R16 ;  /* 0x00000010d6006986 */ /* 0x0001e2000c10110a */
[----:B------:R-:W-:Y:S02]  /*b8d70*/  LOP3.LUT P2, RZ, R249, 0x800, RZ, 0xc0, !PT ;  /* 0x00000800f9ff7812 */ /* 0x000fe4000784c0ff */
[C---:B0-----:R-:W-:Y:S02]  /*b8d80*/  PRMT R16, R33.reuse, 0x7772, RZ ;  /* 0x0000777221107816 */ /* 0x041fe400000000ff */
[----:B------:R-:W-:-:S03]  /*b8d90*/  PRMT R33, R33, 0x7773, RZ ;  /* 0x0000777321217816 */ /* 0x000fc600000000ff */
[----:B---3--:R0:W-:Y:S01]  /*b8da0*/  @P5 STG.E.U8 desc[UR10][R216.64], R16 ;  /* 0x00000010d8005986 */ /* 0x0081e2000c10110a */
[C---:B------:R-:W-:Y:S02]  /*b8db0*/  LOP3.LUT P1, RZ, R249.reuse, 0x1000, RZ, 0xc0, !PT ;  /* 0x00001000f9ff7812 */ /* 0x040fe4000782c0ff */
[----:B------:R-:W-:Y:S01]  /*b8dc0*/  LOP3.LUT P0, RZ, R249, 0x2000, RZ, 0xc0, !PT ;  /* 0x00002000f9ff7812 */ /* 0x000fe2000780c0ff */
[----:B----4-:R-:W-:Y:S01]  /*b8dd0*/  @P4 STG.E.U8 desc[UR10][R218.64], R33 ;  /* 0x00000021da004986 */ /* 0x010fe2000c10110a */
[----:B0-----:R-:W-:-:S05]  /*b8de0*/  PRMT R16, R34, 0x7770, RZ ;  /* 0x0000777022107816 */ /* 0x001fca00000000ff */
[----:B------:R0:W-:Y:S02]  /*b8df0*/  @P3 STG.E.U8 desc[UR10][R220.64], R16 ;  /* 0x00000010dc003986 */ /* 0x0001e4000c10110a */
[----:B0-----:R-:W-:-:S05]  /*b8e00*/  PRMT R16, R34, 0x7771, RZ ;  /* 0x0000777122107816 */ /* 0x001fca00000000ff */
[----:B------:R0:W-:Y:S02]  /*b8e10*/  @P2 STG.E.U8 desc[UR10][R222.64], R16 ;  /* 0x00000010de002986 */ /* 0x0001e4000c10110a */
[C---:B0-----:R-:W-:Y:S02]  /*b8e20*/  PRMT R16, R34.reuse, 0x7772, RZ ;  /* 0x0000777222107816 */ /* 0x041fe400000000ff */
[----:B------:R-:W-:-:S03]  /*b8e30*/  PRMT R34, R34, 0x7773, RZ ;  /* 0x0000777322227816 */ /* 0x000fc600000000ff */
[----:B------:R-:W-:Y:S04]  /*b8e40*/  @P1 STG.E.U8 desc[UR10][R224.64], R16 ;  /* 0x00000010e0001986 */ /* 0x000fe8000c10110a */
[----:B--2---:R0:W-:Y:S04]  /*b8e50*/  @P0 STG.E.U8 desc[UR10][R226.64], R34 ;  /* 0x00000022e2000986 */ /* 0x0041e8000c10110a */
        /* <DEDUP_REMOVED lines=26> */
[----:B------:R-:W2:Y:S01]  /*b9000*/  LDL.LU.64 R22, [R1+0x21d0] ;  /* 0x0021d00001167983 */ /* 0x000ea20000300a00 */
[C---:B------:R-:W-:Y:S02]  /*b9010*/  LOP3.LUT P6, RZ, R249.reuse, 0x200000, RZ, 0xc0, !PT ;  /* 0x00200000f9ff7812 */ /* 0x040fe400078cc0ff */
[----:B------:R-:W-:Y:S01]  /*b9020*/  LOP3.LUT R246, R246, 0xffffff7f, RZ, 0xc0, !PT ;  /* 0xffffff7ff6f67812 */ /* 0x000fe200078ec0ff */
[----:B------:R-:W2:Y:S04]  /*b9030*/  LDL.LU.64 R20, [R1+0x21c8] ;  /* 0x0021c80001147983 */ /* 0x000ea80000300a00 */
[----:B------:R-:W2:Y:S01]  /*b9040*/  LDL.LU.64 R18, [R1+0x21c0] ;  /* 0x0021c00001127983 */ /* 0x000ea20000300a00 */
[C---:B------:R-:W-:Y:S02]  /*b9050*/  LOP3.LUT P2, RZ, R249.reuse, 0x8000, RZ, 0xc0, !PT ;  /* 0x00008000f9ff7812 */ /* 0x040fe4000784c0ff */
[----:B------:R-:W-:Y:S01]  /*b9060*/  LOP3.LUT P1, RZ, R249, 0x10000, RZ, 0xc0, !PT ;  /* 0x00010000f9ff7812 */ /* 0x000fe2000782c0ff */
[----:B------:R-:W2:Y:S02]  /*b9070*/  LDL.LU.64 R212, [R1+0x21b8] ;  /* 0x0021b80001d47983 */ /* 0x000ea40000300a00 */
[----:B------:R-:W-:-:S02]  /*b9080*/  @P6 LOP3.LUT R246, R246, 0x80, RZ, 0xfc, !PT ;  /* 0x00000080f6f66812 */ /* 0x000fc400078efcff */
[----:B------:R-:W-:Y:S01]  /*b9090*/  LOP3.LUT P6, RZ, R249, 0x100000, RZ, 0xc0, !PT ;  /* 0x00100000f9ff7812 */ /* 0x000fe200078cc0ff */
[----:B------:R-:W2:Y:S01]  /*b90a0*/  LDL.LU.64 R214, [R1+0x21b0] ;  /* 0x0021b00001d67983 */ /* 0x000ea20000300a00 */
[----:B------:R-:W-:-:S11]  /*b90b0*/  LOP3.LUT R246, R246, 0xfffffeff, RZ, 0xc0, !PT ;  /* 0xfffffefff6f67812 */ /* 0x000fd600078ec0ff */
[----:B------:R-:W-:Y:S02]  /*b90c0*/  @P6 LOP3.LUT R246, R246, 0x100, RZ, 0xfc, !PT ;  /* 0x00000100f6f66812 */ /* 0x000fe400078efcff */
[----:B------:R-:W-:Y:S02]  /*b90d0*/  LOP3.LUT P6, RZ, R249, 0x80000, RZ, 0xc0, !PT ;  /* 0x00080000f9ff7812 */ /* 0x000fe400078cc0ff */
[----:B------:R-:W-:Y:S02]  /*b90e0*/  LOP3.LUT R246, R246, 0xfffffdff, RZ, 0xc0, !PT ;  /* 0xfffffdfff6f67812 */ /* 0x000fe400078ec0ff */
[----:B------:R-:W-:Y:S02]  /*b90f0*/  PRMT R16, R35, 0x7771, RZ ;  /* 0x0000777123107816 */ /* 0x000fe400000000ff */
[----:B------:R-:W-:-:S03]  /*b9100*/  LOP3.LUT P0, RZ, R249, 0x20000, RZ, 0xc0, !PT ;  /* 0x00020000f9ff7812 */ /* 0x000fc6000780c0ff */
[----:B---3--:R0:W-:Y:S04]  /*b9110*/  @P2 STG.E.U8 desc[UR10][R216.64], R16 ;  /* 0x00000010d8002986 */ /* 0x0081e8000c10110a */
[----:B------:R-:W-:Y:S02]  /*b9120*/  @P6 LOP3.LUT R246, R246, 0x200, RZ, 0xfc, !PT ;  /* 0x00000200f6f66812 */ /* 0x000fe400078efcff */
[----:B------:R-:W-:Y:S02]  /*b9130*/  LOP3.LUT P6, RZ, R249, 0x40000, RZ, 0xc0, !PT ;  /* 0x00040000f9ff7812 */ /* 0x000fe400078cc0ff */
[C---:B0-----:R-:W-:Y:S01]  /*b9140*/  PRMT R16, R35.reuse, 0x7772, RZ ;  /* 0x0000777223107816 */ /* 0x041fe200000000ff */
[----:B------:R-:W3:Y:S01]  /*b9150*/  LDL.LU.64 R216, [R1+0x21a8] ;  /* 0x0021a80001d87983 */ /* 0x000ee20000300a00 */
[----:B------:R-:W-:-:S03]  /*b9160*/  PRMT R35, R35, 0x7773, RZ ;  /* 0x0000777323237816 */ /* 0x000fc600000000ff */
[----:B----4-:R0:W-:Y:S04]  /*b9170*/  @P1 STG.E.U8 desc[UR10][R218.64], R16 ;  /* 0x00000010da001986 */ /* 0x0101e8000c10110a */
[----:B------:R1:W-:Y:S01]  /*b9180*/  @P0 STG.E.U8 desc[UR10][R220.64], R35 ;  /* 0x00000023dc000986 */ /* 0x0003e2000c10110a */
[----:B0-----:R-:W-:-:S03]  /*b9190*/  PRMT R16, R36, 0x7770, RZ ;  /* 0x0000777024107816 */ /* 0x001fc600000000ff */
[----:B------:R-:W4:Y:S04]  /*b91a0*/  LDL.LU.64 R218, [R1+0x21a0] ;  /* 0x0021a00001da7983 */ /* 0x000f280000300a00 */
[----:B------:R0:W-:Y:S01]  /*b91b0*/  @P6 STG.E.U8 desc[UR10][R222.64], R16 ;  /* 0x00000010de006986 */ /* 0x0001e2000c10110a */
[----:B------:R-:W-:-:S03]  /*b91c0*/  LOP3.LUT P6, RZ, R246, 0x200, RZ, 0xc0, !PT ;  /* 0x00000200f6ff7812 */ /* 0x000fc600078cc0ff */
[----:B-1----:R-:W4:Y:S01]  /*b91d0*/  LDL.LU.64 R220, [R1+0x2198] ;  /* 0x0021980001dc7983 */ /* 0x002f220000300a00 */
[----:B0-----:R-:W-:-:S03]  /*b91e0*/  PRMT R16, R36, 0x7771, RZ ;  /* 0x0000777124107816 */ /* 0x001fc600000000ff */
[----:B------:R-:W4:Y:S06]  /*b91f0*/  LDL.LU.64 R222, [R1+0x2190] ;  /* 0x0021900001de7983 */ /* 0x000f2c0000300a00 */
[----:B------:R0:W-:Y:S01]  /*b9200*/  @P6 STG.E.U8 desc[UR10][R224.64], R16 ;  /* 0x00000010e0006986 */ /* 0x0001e2000c10110a */
[----:B------:R-:W-:-:S03]  /*b9210*/  LOP3.LUT P6, RZ, R246, 0x100, RZ, 0xc0, !PT ;  /* 0x00000100f6ff7812 */ /* 0x000fc600078cc0ff */
[----:B0-----:R-:W4:Y:S01]  /*b9220*/  LDL.LU.64 R224, [R1+0x2188] ;  /* 0x0021880001e07983 */ /* 0x001f220000300a00 */
[----:B------:R-:W-:-:S09]  /*b9230*/  PRMT R16, R36, 0x7772, RZ ;  /* 0x0000777224107816 */ /* 0x000fd200000000ff */
[----:B--2---:R0:W-:Y:S04]  /*b9240*/  @P6 STG.E.U8 desc[UR10][R226.64], R16 ;  /* 0x00000010e2006986 */ /* 0x0041e8000c10110a */
[----:B0-----:R-:W2:Y:S01]  /*b9250*/  LDL.LU.64 R226, [R1+0x2180] ;  /* 0x0021800001e27983 */ /* 0x001ea20000300a00 */
[----:B------:R-:W-:Y:S02]  /*b9260*/  LOP3.LUT P6, RZ, R246, 0x80, RZ, 0xc0, !PT ;  /* 0x00000080f6ff7812 */ /* 0x000fe400078cc0ff */
[----:B------:R-:W-:Y:S02]  /*b9270*/  PRMT R36, R36, 0x7773, RZ ;  /* 0x0000777324247816 */ /* 0x000fe400000000ff */
[----:B------:R-:W-:-:S09]  /*b9280*/  PRMT R16, R37, 0x7770, RZ ;  /* 0x0000777025107816 */ /* 0x000fd200000000ff */
[----:B------:R-:W-:Y:S01]  /*b9290*/  @P6 STG.E.U8 desc[UR10][R24.64], R36 ;  /* 0x0000002418006986 */ /* 0x000fe2000c10110a */
[----:B------:R-:W-:-:S13]  /*b92a0*/  LOP3.LUT P6, RZ, R246, 0x40, RZ, 0xc0, !PT ;  /* 0x00000040f6ff7812 */ /* 0x000fda00078cc0ff */
        /* <DEDUP_REMOVED lines=9> */
[----:B------:R-:W-:-:S09]  /*b9340*/  LOP3.LUT P5, RZ, R249, 0x8000000, RZ, 0xc0, !PT ;  /* 0x08000000f9ff7812 */ /* 0x000fd200078ac0ff */
[----:B------:R-:W-:Y:S01]  /*b9350*/  @P6 STG.E.U8 desc[UR10][R212.64], R37 ;  /* 0x00000025d4006986 */ /* 0x000fe2000c10110a */
[----:B------:R-:W-:Y:S02]  /*b9360*/  LOP3.LUT P6, RZ, R246, 0x4, RZ, 0xc0, !PT ;  /* 0x00000004f6ff7812 */ /* 0x000fe400078cc0ff */
[----:B0-----:R-:W-:Y:S02]  /*b9370*/  PRMT R16, R38, 0x7770, RZ ;  /* 0x0000777026107816 */ /* 0x001fe400000000ff */
[C---:B------:R-:W-:Y:S02]  /*b9380*/  LOP3.LUT P4, RZ, R249.reuse, 0x10000000, RZ, 0xc0, !PT ;  /* 0x10000000f9ff7812 */ /* 0x040fe4000788c0ff */
[C---:B------:R-:W-:Y:S02]  /*b9390*/  LOP3.LUT P3, RZ, R249.reuse, 0x20000000, RZ, 0xc0, !PT ;  /* 0x20000000f9ff7812 */ /* 0x040fe4000786c0ff */
[----:B------:R-:W-:-:S05]  /*b93a0*/  LOP3.LUT P2, RZ, R249, 0x40000000, RZ, 0xc0, !PT ;  /* 0x40000000f9ff7812 */ /* 0x000fca000784c0ff */
[----:B------:R0:W-:Y:S01]  /*b93b0*/  @P6 STG.E.U8 desc[UR10][R214.64], R16 ;  /* 0x00000010d6006986 */ /* 0x0001e2000c10110a */
[----:B------:R-:W-:Y:S02]  /*b93c0*/  LOP3.LUT P1, RZ, R249, 0x80000000, RZ, 0xc0, !PT ;  /* 0x80000000f9ff7812 */ /* 0x000fe4000782c0ff */
[----:B0-----:R-:W-:-:S05]  /*b93d0*/  PRMT R16, R38, 0x7771, RZ ;  /* 0x0000777126107816 */ /* 0x001fca00000000ff */
[----:B---3--:R0:W-:Y:S01]  /*b93e0*/  @P5 STG.E.U8 desc[UR10][R216.64], R16 ;  /* 0x00000010d8005986 */ /* 0x0081e2000c10110a */
[----:B------:R-:W-:Y:S02]  /*b93f0*/  LOP3.LUT P0, RZ, R251, 0x1, RZ, 0xc0, !PT ;  /* 0x00000001fbff7812 */ /* 0x000fe4000780c0ff */
[C---:B0-----:R-:W-:Y:S02]  /*b9400*/  PRMT R16, R38.reuse, 0x7772, RZ ;  /* 0x0000777226107816 */ /* 0x041fe400000000ff */
[----:B------:R-:W-:-:S03]  /*b9410*/  PRMT R38, R38, 0x7773, RZ ;  /* 0x0000777326267816 */ /* 0x000fc600000000ff */
[----:B----4-:R0:W-:Y:S04]  /*b9420*/  @P4 STG.E.U8 desc[UR10][R218.64], R16 ;  /* 0x00000010da004986 */ /* 0x0101e8000c10110a */
[----:B------:R-:W-:Y:S01]  /*b9430*/  @P3 STG.E.U8 desc[UR10][R220.64], R38 ;  /* 0x00000026dc003986 */ /* 0x000fe2000c10110a */
[----:B0-----:R-:W-:-:S05]  /*b9440*/  PRMT R16, R39, 0x7770, RZ ;  /* 0x0000777027107816 */ /* 0x001fca00000000ff */
[----:B------:R0:W-:Y:S02]  /*b9450*/  @P2 STG.E.U8 desc[UR10][R222.64], R16 ;  /* 0x00000010de002986 */ /* 0x0001e4000c10110a */
[----:B0-----:R-:W-:-:S05]  /*b9460*/  PRMT R16, R39, 0x7771, RZ ;  /* 0x0000777127107816 */ /* 0x001fca00000000ff */
[----:B------:R0:W-:Y:S02]  /*b9470*/  @P1 STG.E.U8 desc[UR10][R224.64], R16 ;  /* 0x00000010e0001986 */ /* 0x0001e4000c10110a */
[----:B0-----:R-:W-:-:S05]  /*b9480*/  PRMT R16, R39, 0x7772, RZ ;  /* 0x0000777227107816 */ /* 0x001fca00000000ff */
        /* <DEDUP_REMOVED lines=31> */
[----:B------:R-:W-:Y:S02]  /*b9680*/  LOP3.LUT R246, R246, 0xfffffffe, RZ, 0xc0, !PT ;  /* 0xfffffffef6f67812 */ /* 0x000fe400078ec0ff */
[----:B------:R-:W-:Y:S01]  /*b9690*/  LOP3.LUT P2, RZ, R251, 0x4, RZ, 0xc0, !PT ;  /* 0x00000004fbff7812 */ /* 0x000fe2000784c0ff */
[----:B------:R-:W2:Y:S04]  /*b96a0*/  LDL.LU.64 R18, [R1+0x2128] ;  /* 0x0021280001127983 */ /* 0x000ea80000300a00 */
[----:B------:R-:W-:Y:S01]  /*b96b0*/  @P6 LOP3.LUT R249, R249, 0x80000000, RZ, 0xfc, !PT ;  /* 0x80000000f9f96812 */ /* 0x000fe200078efcff */
[----:B------:R-:W2:Y:S01]  /*b96c0*/  LDL.LU.64 R212, [R1+0x2120] ;  /* 0x0021200001d47983 */ /* 0x000ea20000300a00 */
[----:B------:R-:W-:-:S02]  /*b96d0*/  LOP3.LUT P6, RZ, R251, 0x80, RZ, 0xc0, !PT ;  /* 0x00000080fbff7812 */ /* 0x000fc400078cc0ff */
[----:B------:R-:W-:Y:S01]  /*b96e0*/  LOP3.LUT P1, RZ, R251, 0x8, RZ, 0xc0, !PT ;  /* 0x00000008fbff7812 */ /* 0x000fe2000782c0ff */
[----:B------:R-:W2:Y:S10]  /*b96f0*/  LDL.LU.64 R214, [R1+0x2118] ;  /* 0x0021180001d67983 */ /* 0x000eb40000300a00 */
[----:B------:R-:W-:-:S02]  /*b9700*/  @P6 LOP3.LUT R246, R246, 0x1, RZ, 0xfc, !PT ;  /* 0x00000001f6f66812 */ /* 0x000fc400078efcff */
[C---:B------:R-:W-:Y:S02]  /*b9710*/  LOP3.LUT P6, RZ, R251.reuse, 0x40, RZ, 0xc0, !PT ;  /* 0x00000040fbff7812 */ /* 0x040fe400078cc0ff */
[----:B------:R-:W-:Y:S02]  /*b9720*/  LOP3.LUT R246, R246, 0xfffffffd, RZ, 0xc0, !PT ;  /* 0xfffffffdf6f67812 */ /* 0x000fe400078ec0ff */
[----:B------:R-:W-:Y:S02]  /*b9730*/  PRMT R16, R40, 0x7770, RZ ;  /* 0x0000777028107816 */ /* 0x000fe400000000ff */
[----:B------:R-:W-:-:S03]  /*b9740*/  LOP3.LUT P0, RZ, R251, 0x10, RZ, 0xc0, !PT ;  /* 0x00000010fbff7812 */ /* 0x000fc6000780c0ff */
[----:B---3--:R0:W-:Y:S04]  /*b9750*/  @P2 STG.E.U8 desc[UR10][R216.64], R16 ;  /* 0x00000010d8002986 */ /* 0x0081e8000c10110a */
[----:B------:R-:W-:Y:S02]  /*b9760*/  @P6 LOP3.LUT R246, R246, 0x2, RZ, 0xfc, !PT ;  /* 0x00000002f6f66812 */ /* 0x000fe400078efcff */
[----:B------:R-:W-:Y:S02]  /*b9770*/  LOP3.LUT P6, RZ, R251, 0x20, RZ, 0xc0, !PT ;  /* 0x00000020fbff7812 */ /* 0x000fe400078cc0ff */
[C---:B0-----:R-:W-:Y:S01]  /*b9780*/  PRMT R16, R40.reuse, 0x7771, RZ ;  /* 0x0000777128107816 */ /* 0x041fe200000000ff */
[----:B------:R-:W3:Y:S04]  /*b9790*/  LDL.LU.64 R216, [R1+0x2110] ;  /* 0x0021100001d87983 */ /* 0x000ee80000300a00 */
[----:B----4-:R0:W-:Y:S02]  /*b97a0*/  @P1 STG.E.U8 desc[UR10][R218.64], R16 ;  /* 0x00000010da001986 */ /* 0x0101e4000c10110a */
[----:B0-----:R-:W-:-:S02]  /*b97b0*/  PRMT R16, R40, 0x7772, RZ ;  /* 0x0000777228107816 */ /* 0x001fc400000000ff */
[----:B------:R-:W4:Y:S01]  /*b97c0*/  LDL.LU.64 R218, [R1+0x2108] ;  /* 0x0021080001da7983 */ /* 0x000f220000300a00 */
[----:B------:R-:W-:-:S03]  /*b97d0*/  PRMT R40, R40, 0x7773, RZ ;  /* 0x0000777328287816 */ /* 0x000fc600000000ff */
[----:B------:R0:W-:Y:S04]  /*b97e0*/  @P0 STG.E.U8 desc[UR10][R220.64], R16 ;  /* 0x00000010dc000986 */ /* 0x0001e8000c10110a */
[----:B------:R1:W-:Y:S01]  /*b97f0*/  @P6 STG.E.U8 desc[UR10][R222.64], R40 ;  /* 0x00000028de006986 */ /* 0x0003e2000c10110a */
[C---:B------:R-:W-:Y:S02]  /*b9800*/  LOP3.LUT P6, RZ, R246.reuse, 0x2, RZ, 0xc0, !PT ;  /* 0x00000002f6ff7812 */ /* 0x040fe400078cc0ff */
[----:B0-----:R-:W-:Y:S01]  /*b9810*/  PRMT R16, R41, 0x7770, RZ ;  /* 0x0000777029107816 */ /* 0x001fe200000000ff */
[----:B------:R-:W4:Y:S04]  /*b9820*/  LDL.LU.64 R220, [R1+0x2100] ;  /* 0x0021000001dc7983 */ /* 0x000f280000300a00 */
[----:B-1----:R-:W4:Y:S06]  /*b9830*/  LDL.LU.64 R222, [R1+0x20f8] ;  /* 0x0020f80001de7983 */ /* 0x002f2c0000300a00 */
[----:B------:R0:W-:Y:S01]  /*b9840*/  @P6 STG.E.U8 desc[UR10][R224.64], R16 ;  /* 0x00000010e0006986 */ /* 0x0001e2000c10110a */
[----:B------:R-:W-:-:S03]  /*b9850*/  LOP3.LUT P6, RZ, R246, 0x1, RZ, 0xc0, !PT ;  /* 0x00000001f6ff7812 */ /* 0x000fc600078cc0ff */
[----:B0-----:R-:W4:Y:S01]  /*b9860*/  LDL.LU.64 R224, [R1+0x20f0] ;  /* 0x0020f00001e07983 */ /* 0x001f220000300a00 */
[----:B------:R-:W-:-:S09]  /*b9870*/  PRMT R16, R41, 0x7771, RZ ;  /* 0x0000777129107816 */ /* 0x000fd200000000ff */
[----:B--2---:R0:W-:Y:S04]  /*b9880*/  @P6 STG.E.U8 desc[UR10][R226.64], R16 ;  /* 0x00000010e2006986 */ /* 0x0041e8000c10110a */
[----:B0-----:R-:W2:Y:S01]  /*b9890*/  LDL.LU.64 R226, [R1+0x20e8] ;  /* 0x0020e80001e27983 */ /* 0x001ea20000300a00 */
[----:B------:R-:W-:Y:S02]  /*b98a0*/  LOP3.LUT P6, RZ, R249, 0x80000000, RZ, 0xc0, !PT ;  /* 0x80000000f9ff7812 */ /* 0x000fe400078cc0ff */
[C---:B------:R-:W-:Y:S02]  /*b98b0*/  PRMT R16, R41.reuse, 0x7772, RZ ;  /* 0x0000777229107816 */ /* 0x040fe400000000ff */
[----:B------:R-:W-:-:S09]  /*b98c0*/  PRMT R41, R41, 0x7773, RZ ;  /* 0x0000777329297816 */ /* 0x000fd200000000ff */
[----:B------:R0:W-:Y:S01]  /*b98d0*/  @P6 STG.E.U8 desc[UR10][R24.64], R16 ;  /* 0x0000001018006986 */ /* 0x0001e2000c10110a */
[----:B------:R-:W-:-:S13]  /*b98e0*/  LOP3.LUT P6, RZ, R249, 0x40000000, RZ, 0xc0, !PT ;  /* 0x40000000f9ff7812 */ /* 0x000fda00078cc0ff */
        /* <DEDUP_REMOVED lines=8> */
[----:B------:R-:W-:Y:S02]  /*b9970*/  LOP3.LUT P5, RZ, R251, 0x4000, RZ, 0xc0, !PT ;  /* 0x00004000fbff7812 */ /* 0x000fe400078ac0ff */
[----:B0-----:R-:W-:-:S09]  /*b9980*/  PRMT R16, R42, 0x7772, RZ ;  /* 0x000077722a107816 */ /* 0x001fd200000000ff */
[----:B------:R0:W-:Y:S01]  /*b9990*/  @P6 STG.E.U8 desc[UR10][R212.64], R16 ;  /* 0x00000010d4006986 */ /* 0x0001e2000c10110a */
[----:B------:R-:W-:Y:S02]  /*b99a0*/  LOP3.LUT P6, RZ, R249, 0x4000000, RZ, 0xc0, !PT ;  /* 0x04000000f9ff7812 */ /* 0x000fe400078cc0ff */
[C---:B------:R-:W-:Y:S02]  /*b99b0*/  LOP3.LUT P4, RZ, R251.reuse, 0x8000, RZ, 0xc0, !PT ;  /* 0x00008000fbff7812 */ /* 0x040fe4000788c0ff */
[----:B------:R-:W-:Y:S02]  /*b99c0*/  PRMT R42, R42, 0x7773, RZ ;  /* 0x000077732a2a7816 */ /* 0x000fe400000000ff */
[----:B------:R-:W-:Y:S02]  /*b99d0*/  LOP3.LUT P3, RZ, R251, 0x10000, RZ, 0xc0, !PT ;  /* 0x00010000fbff7812 */ /* 0x000fe4000786c0ff */
[----:B0-----:R-:W-:-:S05]  /*b99e0*/  PRMT R16, R43, 0x7770, RZ ;  /* 0x000077702b107816 */ /* 0x001fca00000000ff */
[----:B------:R-:W-:Y:S04]  /*b99f0*/  @P6 STG.E.U8 desc[UR10][R214.64], R42 ;  /* 0x0000002ad6006986 */ /* 0x000fe8000c10110a */
[----:B---3--:R0:W-:Y:S01]  /*b9a00*/  @P5 STG.E.U8 desc[UR10][R216.64], R16 ;  /* 0x00000010d8005986 */ /* 0x0081e2000c10110a */
[C---:B------:R-:W-:Y:S02]  /*b9a10*/  LOP3.LUT P2, RZ, R251.reuse, 0x20000, RZ, 0xc0, !PT ;  /* 0x00020000fbff7812 */ /* 0x040fe4000784c0ff */
[----:B------:R-:W-:Y:S02]  /*b9a20*/  LOP3.LUT P1, RZ, R251, 0x40000, RZ, 0xc0, !PT ;  /* 0x00040000fbff7812 */ /* 0x000fe4000782c0ff */
[----:B0-----:R-:W-:-:S05]  /*b9a30*/  PRMT R16, R43, 0x7771, RZ ;  /* 0x000077712b107816 */ /* 0x001fca00000000ff */
[----:B----4-:R0:W-:Y:S01]  /*b9a40*/  @P4 STG.E.U8 desc[UR10][R218.64], R16 ;  /* 0x00000010da004986 */ /* 0x0101e2000c10110a */
[----:B------:R-:W-:Y:S02]  /*b9a50*/  LOP3.LUT P0, RZ, R251, 0x80000, RZ, 0xc0, !PT ;  /* 0x00080000fbff7812 */ /* 0x000fe4000780c0ff */
[C---:B0-----:R-:W-:Y:S02]  /*b9a60*/  PRMT R16, R43.reuse, 0x7772, RZ ;  /* 0x000077722b107816 */ /* 0x041fe400000000ff */
[----:B------:R-:W-:-:S03]  /*b9a70*/  PRMT R43, R43, 0x7773, RZ ;  /* 0x000077732b2b7816 */ /* 0x000fc600000000ff */
[----:B------:R0:W-:Y:S04]  /*b9a80*/  @P3 STG.E.U8 desc[UR10][R220.64], R16 ;  /* 0x00000010dc003986 */ /* 0x0001e8000c10110a */
[----:B------:R-:W-:Y:S01]  /*b9a90*/  @P2 STG.E.U8 desc[UR10][R222.64], R43 ;  /* 0x0000002bde002986 */ /* 0x000fe2000c10110a */
        /* <DEDUP_REMOVED lines=34> */
[C---:B------:R-:W-:Y:S02]  /*b9cc0*/  LOP3.LUT P2, RZ, R251.reuse, 0x200000, RZ, 0xc0, !PT ;  /* 0x00200000fbff7812 */ /* 0x040fe4000784c0ff */
[----:B------:R-:W-:Y:S01]  /*b9cd0*/  LOP3.LUT P1, RZ, R251, 0x400000, RZ, 0xc0, !PT ;  /* 0x00400000fbff7812 */ /* 0x000fe2000782c0ff */
[----:B------:R-:W2:Y:S04]  /*b9ce0*/  LDL.LU.64 R18, [R1+0x2090] ;  /* 0x0020900001127983 */ /* 0x000ea80000300a00 */
[----:B------:R-:W-:Y:S01]  /*b9cf0*/  @P6 LOP3.LUT R249, R249, 0x800000, RZ, 0xfc, !PT ;  /* 0x00800000f9f96812 */ /* 0x000fe200078efcff */
[----:B------:R-:W2:Y:S01]  /*b9d00*/  LDL.LU.64 R212, [R1+0x2088] ;  /* 0x0020880001d47983 */ /* 0x000ea20000300a00 */
[----:B------:R-:W-:-:S02]  /*b9d10*/  LOP3.LUT P6, RZ, R251, 0x4000000, RZ, 0xc0, !PT ;  /* 0x04000000fbff7812 */ /* 0x000fc400078cc0ff */
[----:B------:R-:W-:Y:S01]  /*b9d20*/  LOP3.LUT R249, R249, 0xfeffffff, RZ, 0xc0, !PT ;  /* 0xfefffffff9f97812 */ /* 0x000fe200078ec0ff */
[----:B------:R-:W2:Y:S01]  /*b9d30*/  LDL.LU.64 R214, [R1+0x2080] ;  /* 0x0020800001d67983 */ /* 0x000ea20000300a00 */
[----:B------:R-:W-:-:S09]  /*b9d40*/  LOP3.LUT P0, RZ, R251, 0x800000, RZ, 0xc0, !PT ;  /* 0x00800000fbff7812 */ /* 0x000fd2000780c0ff */
[----:B------:R-:W-:Y:S02]  /*b9d50*/  @P6 LOP3.LUT R249, R249, 0x1000000, RZ, 0xfc, !PT ;  /* 0x01000000f9f96812 */ /* 0x000fe400078efcff */
[----:B------:R-:W-:Y:S02]  /*b9d60*/  LOP3.LUT P6, RZ, R251, 0x2000000, RZ, 0xc0, !PT ;  /* 0x02000000fbff7812 */ /* 0x000fe400078cc0ff */
[----:B------:R-:W-:Y:S02]  /*b9d70*/  LOP3.LUT R249, R249, 0xfdffffff, RZ, 0xc0, !PT ;  /* 0xfdfffffff9f97812 */ /* 0x000fe400078ec0ff */
[----:B------:R-:W-:Y:S02]  /*b9d80*/  PRMT R44, R44, 0x7773, RZ ;  /* 0x000077732c2c7816 */ /* 0x000fe400000000ff */
[----:B------:R-:W-:-:S03]  /*b9d90*/  PRMT R16, R45, 0x7770, RZ ;  /* 0x000077702d107816 */ /* 0x000fc600000000ff */
[----:B---3--:R0:W-:Y:S04]  /*b9da0*/  @P2 STG.E.U8 desc[UR10][R216.64], R44 ;  /* 0x0000002cd8002986 */ /* 0x0081e8000c10110a */
[----:B------:R-:W-:Y:S01]  /*b9db0*/  @P6 LOP3.LUT R249, R249, 0x2000000, RZ, 0xfc, !PT ;  /* 0x02000000f9f96812 */ /* 0x000fe200078efcff */
[----:B----4-:R1:W-:Y:S01]  /*b9dc0*/  @P1 STG.E.U8 desc[UR10][R218.64], R16 ;  /* 0x00000010da001986 */ /* 0x0103e2000c10110a */
[----:B------:R-:W-:-:S03]  /*b9dd0*/  LOP3.LUT P6, RZ, R251, 0x1000000, RZ, 0xc0, !PT ;  /* 0x01000000fbff7812 */ /* 0x000fc600078cc0ff */
[----:B0-----:R-:W3:Y:S01]  /*b9de0*/  LDL.LU.64 R216, [R1+0x2078] ;  /* 0x0020780001d87983 */ /* 0x001ee20000300a00 */
[----:B-1----:R-:W-:-:S03]  /*b9df0*/  PRMT R16, R45, 0x7771, RZ ;  /* 0x000077712d107816 */ /* 0x002fc600000000ff */
[----:B------:R-:W4:Y:S04]  /*b9e00*/  LDL.LU.64 R218, [R1+0x2070] ;  /* 0x0020700001da7983 */ /* 0x000f280000300a00 */
[----:B------:R0:W-:Y:S02]  /*b9e10*/  @P0 STG.E.U8 desc[UR10][R220.64], R16 ;  /* 0x00000010dc000986 */ /* 0x0001e4000c10110a */
[----:B0-----:R-:W-:Y:S02]  /*b9e20*/  PRMT R16, R45, 0x7772, RZ ;  /* 0x000077722d107816 */ /* 0x001fe400000000ff */
[----:B------:R-:W4:Y:S04]  /*b9e30*/  LDL.LU.64 R220, [R1+0x2068] ;  /* 0x0020680001dc7983 */ /* 0x000f280000300a00 */
[----:B------:R0:W-:Y:S01]  /*b9e40*/  @P6 STG.E.U8 desc[UR10][R222.64], R16 ;  /* 0x00000010de006986 */ /* 0x0001e2000c10110a */
[----:B------:R-:W-:-:S02]  /*b9e50*/  LOP3.LUT P6, RZ, R249, 0x2000000, RZ, 0xc0, !PT ;  /* 0x02000000f9ff7812 */ /* 0x000fc400078cc0ff */
[----:B------:R-:W-:Y:S01]  /*b9e60*/  PRMT R45, R45, 0x7773, RZ ;  /* 0x000077732d2d7816 */ /* 0x000fe200000000ff */
[----:B0-----:R-:W4:Y:S10]  /*b9e70*/  LDL.LU.64 R222, [R1+0x2060] ;  /* 0x0020600001de7983 */ /* 0x001f340000300a00 */
        /* <DEDUP_REMOVED lines=29> */
[----:B---3--:R-:W-:Y:S01]  /*ba050*/  @P5 STG.E.U8 desc[UR10][R216.64], R47 ;  /* 0x0000002fd8005986 */ /* 0x008fe2000c10110a */
[----:B0-----:R-:W-:-:S05]  /*ba060*/  PRMT R16, R48, 0x7770, RZ ;  /* 0x0000777030107816 */ /* 0x001fca00000000ff */
[----:B----4-:R0:W-:Y:S01]  /*ba070*/  @P4 STG.E.U8 desc[UR10][R218.64], R16 ;  /* 0x00000010da004986 */ /* 0x0101e2000c10110a */
        /* <DEDUP_REMOVED lines=44> */
[C---:B------:R-:W-:Y:S02]  /*ba340*/  LOP3.LUT P6, RZ, R250.reuse, 0x2000, RZ, 0xc0, !PT ;  /* 0x00002000faff7812 */ /* 0x040fe400078cc0ff */
[----:B------:R-:W-:Y:S01]  /*ba350*/  LOP3.LUT R249, R249, 0xfffeffff, RZ, 0xc0, !PT ;  /* 0xfffefffff9f97812 */ /* 0x000fe200078ec0ff */
[----:B------:R-:W2:Y:S01]  /*ba360*/  LDL.LU.64 R214, [R1+0x1fe8] ;  /* 0x001fe80001d67983 */ /* 0x000ea20000300a00 */
[----:B------:R-:W-:-:S09]  /*ba370*/  LOP3.LUT P1, RZ, R250, 0x200, RZ, 0xc0, !PT ;  /* 0x00000200faff7812 */ /* 0x000fd2000782c0ff */
[----:B------:R-:W-:Y:S02]  /*ba380*/  @P6 LOP3.LUT R249, R249, 0x10000, RZ, 0xfc, !PT ;  /* 0x00010000f9f96812 */ /* 0x000fe400078efcff */
[C---:B------:R-:W-:Y:S02]  /*ba390*/  LOP3.LUT P6, RZ, R250.reuse, 0x1000, RZ, 0xc0, !PT ;  /* 0x00001000faff7812 */ /* 0x040fe400078cc0ff */
        /* <DEDUP_REMOVED lines=87> */
[----:B------:R-:W-:Y:S02]  /*ba910*/  LOP3.LUT P6, RZ, R245, 0x2, RZ, 0xc0, !PT ;  /* 0x00000002f5ff7812 */ /* 0x000fe400078cc0ff */
        /* <DEDUP_REMOVED lines=103> */
[C---:B------:R-:W-:Y:S01]  /*baf90*/  LOP3.LUT P2, RZ, R245.reuse, 0x4000, RZ, 0xc0, !PT ;  /* 0x00004000f5ff7812 */ /* 0x040fe2000784c0ff */
[----:B------:R-:W2:Y:S04]  /*bafa0*/  LDL.LU.64 R18, [R1+0x1ec8] ;  /* 0x001ec80001127983 */ /* 0x000ea80000300a00 */
[----:B------:R-:W-:Y:S01]  /*bafb0*/  @P6 LOP3.LUT R250, R250, 0x80000000, RZ, 0xfc, !PT ;  /* 0x80000000fafa6812 */ /* 0x000fe200078efcff */
[----:B------:R-:W2:Y:S01]  /*bafc0*/  LDL.LU.64 R212, [R1+0x1ec0] ;  /* 0x001ec00001d47983 */ /* 0x000ea20000300a00 */
[----:B------:R-:W-:-:S02]  /*bafd0*/  LOP3.LUT P6, RZ, R245, 0x80000, RZ, 0xc0, !PT ;  /* 0x00080000f5ff7812 */ /* 0x000fc400078cc0ff */
[----:B------:R-:W-:Y:S01]  /*bafe0*/  LOP3.LUT P1, RZ, R245, 0x8000, RZ, 0xc0, !PT ;  /* 0x00008000f5ff7812 */ /* 0x000fe2000782c0ff */
[----:B------:R-:W2:Y:S10]  /*baff0*/  LDL.LU.64 R214, [R1+0x1eb8] ;  /* 0x001eb80001d67983 */ /* 0x000eb40000300a00 */
[----:B------:R-:W-:-:S02]  /*bb000*/  @P6 LOP3.LUT R249, R249, 0x1, RZ, 0xfc, !PT ;  /* 0x00000001f9f96812 */ /* 0x000fc400078efcff */
        /* <DEDUP_REMOVED lines=42> */
[----:B------:R-:W-:Y:S02]  /*bb2b0*/  LOP3.LUT P4, RZ, R245, 0x8000000, RZ, 0xc0, !PT ;  /* 0x08000000f5ff7812 */ /* 0x000fe4000788c0ff */
        /* <DEDUP_REMOVED lines=573> */
[----:B------:R-:W-:Y:S02]  /*bd690*/  LOP3.LUT P6, RZ, R244, 0x20000, RZ, 0xc0, !PT ;  /* 0x00020000f4ff7812 */ /* 0x000fe400078cc0ff */
        /* <DEDUP_REMOVED lines=127> */
[----:B------:R-:W-:Y:S02]  /*bde90*/  LOP3.LUT P3, RZ, R241, 0x8000000, RZ, 0xc0, !PT ;  /* 0x08000000f1ff7812 */ /* 0x000fe4000786c0ff */
        /* <DEDUP_REMOVED lines=70> */
[----:B------:R-:W-:Y:S02]  /*be300*/  LOP3.LUT P6, RZ, R244, 0x2, RZ, 0xc0, !PT ;  /* 0x00000002f4ff7812 */ /* 0x000fe400078cc0ff */
        /* <DEDUP_REMOVED lines=32> */
[----:B------:R-:W-:Y:S02]  /*be510*/  LOP3.LUT P2, RZ, R240, 0x20, RZ, 0xc0, !PT ;  /* 0x00000020f0ff7812 */ /* 0x000fe4000784c0ff */
        /* <DEDUP_REMOVED lines=42> */
[----:B------:R-:W-:Y:S02]  /*be7c0*/  LOP3.LUT P2, RZ, R240, 0x80, RZ, 0xc0, !PT ;  /* 0x00000080f0ff7812 */ /* 0x000fe4000784c0ff */
[C---:B------:R-:W-:Y:S01]  /*be7d0*/  LOP3.LUT P1, RZ, R9.reuse, 0x400, RZ, 0xc0, !PT ;  /* 0x0000040009ff7812 */ /* 0x040fe2000782c0ff */
        /* <DEDUP_REMOVED lines=58> */
[----:B------:R-:W-:Y:S02]  /*beb80*/  LOP3.LUT P1, RZ, R240, 0x8000, RZ, 0xc0, !PT ;  /* 0x00008000f0ff7812 */ /* 0x000fe4000782c0ff */
        /* <DEDUP_REMOVED lines=90> */
[----:B------:R-:W-:Y:S02]  /*bf130*/  LOP3.LUT P4, RZ, R240, 0x800000, RZ, 0xc0, !PT ;  /* 0x00800000f0ff7812 */ /* 0x000fe4000788c0ff */
        /* <DEDUP_REMOVED lines=49> */
[----:B------:R-:W-:Y:S02]  /*bf450*/  LOP3.LUT P2, RZ, R9, 0x20000000, RZ, 0xc0, !PT ;  /* 0x2000000009ff7812 */ /* 0x000fe4000784c0ff */
        /* <DEDUP_REMOVED lines=268> */
[----:B0-----:R-:W2:Y:S01]  /*c0520*/  LDL.LU.64 R226, [R1+0x16c8] ;  /* 0x0016c80001e27983 */ /* 0x001ea20000300a00 */
[----:B------:R-:W-:Y:S02]  /*c0530*/  LOP3.LUT P6, RZ, R10, 0x80000000, RZ, 0xc0, !PT ;  /* 0x800000000aff7812 */ /* 0x000fe400078cc0ff */
[----:B------:R-:W-:Y:S01]  /*c0540*/  LOP3.LUT R9, R9, 0xfffffbff, RZ, 0xc0, !PT ;  /* 0xfffffbff09097812 */ /* 0x000fe200078ec0ff */
[----:B------:R-:W3:Y:S04]  /*c0550*/  LDL.LU.64 R216, [R1+0x16c0] ;  /* 0x0016c00001d87983 */ /* 0x000ee80000300a00 */
[----:B------:R-:W4:Y:S04]  /*c0560*/  LDL.LU.64 R218, [R1+0x16b8] ;  /* 0x0016b80001da7983 */ /* 0x000f280000300a00 */
[----:B------:R-:W4:Y:S02]  /*c0570*/  LDL.LU.64 R220, [R1+0x16b0] ;  /* 0x0016b00001dc7983 */ /* 0x000f240000300a00 */
[----:B------:R-:W-:-:S02]  /*c0580*/  @P6 LOP3.LUT R9, R9, 0x400, RZ, 0xfc, !PT ;  /* 0x0000040009096812 */ /* 0x000fc400078efcff */
[C---:B------:R-:W-:Y:S01]  /*c0590*/  LOP3.LUT P6, RZ, R10.reuse, 0x40000000, RZ, 0xc0, !PT ;  /* 0x400000000aff7812 */ /* 0x040fe200078cc0ff */
[----:B------:R-:W4:Y:S01]  /*c05a0*/  LDL.LU.64 R222, [R1+0x16a8] ;  /* 0x0016a80001de7983 */ /* 0x000f220000300a00 */
[----:B------:R-:W-:Y:S02]  /*c05b0*/  LOP3.LUT R9, R9, 0xfffff7ff, RZ, 0xc0, !PT ;  /* 0xfffff7ff09097812 */ /* 0x000fe400078ec0ff */
[----:B------:R-:W-:Y:S01]  /*c05c0*/  LOP3.LUT P3, RZ, R10, 0x2000000, RZ, 0xc0, !PT ;  /* 0x020000000aff7812 */ /* 0x000fe2000786c0ff */
[----:B------:R-:W4:Y:S08]  /*c05d0*/  LDL.LU.64 R224, [R1+0x16a0] ;  /* 0x0016a00001e07983 */ /* 0x000f300000300a00 */
[----:B------:R-:W-:-:S02]  /*c05e0*/  @P6 LOP3.LUT R9, R9, 0x800, RZ, 0xfc, !PT ;  /* 0x0000080009096812 */ /* 0x000fc400078efcff */
        /* <DEDUP_REMOVED lines=20> */
[----:B------:R-:W-:-:S05]  /*c0730*/  PRMT R10, R125, 0x7771, RZ ;  /* 0x000077717d0a7816 */ /* 0x000fca00000000ff */
[----:B--2---:R0:W-:Y:S04]  /*c0740*/  @P3 STG.E.U8 desc[UR10][R226.64], R10 ;  /* 0x0000000ae2003986 */ /* 0x0041e8000c10110a */
[----:B0-----:R-:W2:Y:S04]  /*c0750*/  LDL.LU.64 R226, [R1+0x1698] ;  /* 0x0016980001e27983 */ /* 0x001ea80000300a00 */
[----:B------:R-:W2:Y:S04]  /*c0760*/  LDL.LU.64 R24, [R1+0x1690] ;  /* 0x0016900001187983 */ /* 0x000ea80000300a00 */
[----:B------:R-:W2:Y:S04]  /*c0770*/  LDL.LU.64 R22, [R1+0x1688] ;  /* 0x0016880001167983 */ /* 0x000ea80000300a00 */
[----:B------:R-:W2:Y:S01]  /*c0780*/  LDL.LU.64 R20, [R1+0x1680] ;  /* 0x0016800001147983 */ /* 0x000ea20000300a00 */
[----:B------:R-:W-:-:S03]  /*c0790*/  LOP3.LUT P2, RZ, R3, 0x400000, RZ, 0xc0, !PT ;  /* 0x0040000003ff7812 */ /* 0x000fc6000784c0ff */
[----:B------:R-:W2:Y:S01]  /*c07a0*/  LDL.LU.64 R18, [R1+0x1678] ;  /* 0x0016780001127983 */ /* 0x000ea20000300a00 */
[----:B------:R-:W-:Y:S02]  /*c07b0*/  LOP3.LUT P1, RZ, R3, 0x800000, RZ, 0xc0, !PT ;  /* 0x0080000003ff7812 */ /* 0x000fe4000782c0ff */
[C---:B------:R-:W-:Y:S01]  /*c07c0*/  PRMT R10, R125.reuse, 0x7772, RZ ;  /* 0x000077727d0a7816 */ /* 0x040fe200000000ff */
[----:B------:R-:W2:Y:S01]  /*c07d0*/  LDL.LU.64 R212, [R1+0x1670] ;  /* 0x0016700001d47983 */ /* 0x000ea20000300a00 */
[----:B------:R-:W-:-:S03]  /*c07e0*/  PRMT R125, R125, 0x7773, RZ ;  /* 0x000077737d7d7816 */ /* 0x000fc600000000ff */
[----:B------:R-:W2:Y:S04]  /*c07f0*/  LDL.LU.64 R214, [R1+0x1668] ;  /* 0x0016680001d67983 */ /* 0x000ea80000300a00 */
[----:B---3--:R0:W-:Y:S04]  /*c0800*/  @P2 STG.E.U8 desc[UR10][R216.64], R10 ;  /* 0x0000000ad8002986 */ /* 0x0081e8000c10110a */
        /* <DEDUP_REMOVED lines=14> */
[----:B0-----:R-:W4:Y:S01]  /*c08f0*/  LDL.LU.64 R224, [R1+0x1640] ;  /* 0x0016400001e07983 */ /* 0x001f220000300a00 */
[----:B------:R-:W-:-:S09]  /*c0900*/  PRMT R10, R127, 0x7770, RZ ;  /* 0x000077707f0a7816 */ /* 0x000fd200000000ff */
[----:B--2---:R0:W-:Y:S04]  /*c0910*/  @P6 STG.E.U8 desc[UR10][R226.64], R126 ;  /* 0x0000007ee2006986 */ /* 0x0041e8000c10110a */
[----:B0-----:R-:W2:Y:S01]  /*c0920*/  LDL.LU.64 R226, [R1+0x1638] ;  /* 0x0016380001e27983 */ /* 0x001ea20000300a00 */
        /* <DEDUP_REMOVED lines=194> */
[----:B------:R-:W-:-:S02]  /*c1550*/  LOP3.LUT P6, RZ, R9, 0x1, RZ, 0xc0, !PT ;  /* 0x0000000109ff7812 */ /* 0x000fc400078cc0ff */
[----:B------:R-:W-:Y:S01]  /*c1560*/  PRMT R9, R136, 0x7771, RZ ;  /* 0x0000777188097816 */ /* 0x000fe200000000ff */
[----:B0-----:R-:W4:Y:S10]  /*c1570*/  LDL.LU.64 R224, [R1+0x1458] ;  /* 0x0014580001e07983 */ /* 0x001f340000300a00 */
[----:B--2---:R0:W-:Y:S04]  /*c1580*/  @P6 STG.E.U8 desc[UR10][R226.64], R9 ;  /* 0x00000009e2006986 */ /* 0x0041e8000c10110a */
[----:B0-----:R-:W2:Y:S01]  /*c1590*/  LDL.LU.64 R226, [R1+0x1428] ;  /* 0x0014280001e27983 */ /* 0x001ea20000300a00 */
[----:B------:R-:W-:-:S02]  /*c15a0*/  LOP3.LUT P6, RZ, R3, 0x80000000, RZ, 0xc0, !PT ;  /* 0x8000000003ff7812 */ /* 0x000fc400078cc0ff */
        /* <DEDUP_REMOVED lines=142> */
[----:B------:R-:W-:Y:S01]  /*c1e90*/  LOP3.LUT P6, RZ, R12, 0x10, RZ, 0xc0, !PT ;  /* 0x000000100cff7812 */ /* 0x000fe200078cc0ff */
        /* <DEDUP_REMOVED lines=17> */
[C---:B------:R-:W-:Y:S02]  /*c1fb0*/  LOP3.LUT P6, RZ, R4.reuse, 0x80000000, RZ, 0xc0, !PT ;  /* 0x8000000004ff7812 */ /* 0x040fe400078cc0ff */
[----:B------:R-:W-:Y:S02]  /*c1fc0*/  LOP3.LUT R3, R3, 0xfffeffff, RZ, 0xc0, !PT ;  /* 0xfffeffff03037812 */ /* 0x000fe400078ec0ff */
[C---:B------:R-:W-:Y:S02]  /*c1fd0*/  LOP3.LUT P2, RZ, R4.reuse, 0x10000000, RZ, 0xc0, !PT ;  /* 0x1000000004ff7812 */ /* 0x040fe4000784c0ff */
[----:B------:R-:W-:-:S07]  /*c1fe0*/  LOP3.LUT P1, RZ, R4, 0x20000000, RZ, 0xc0, !PT ;  /* 0x2000000004ff7812 */ /* 0x000fce000782c0ff */
[----:B------:R-:W-:Y:S02]  /*c1ff0*/  @P6 LOP3.LUT R3, R3, 0x10000, RZ, 0xfc, !PT ;  /* 0x0001000003036812 */ /* 0x000fe400078efcff */
[----:B------:R-:W-:Y:S02]  /*c2000*/  LOP3.LUT P6, RZ, R4, 0x40000000, RZ, 0xc0, !PT ;  /* 0x4000000004ff7812 */ /* 0x000fe400078cc0ff */
[----:B------:R-:W-:-:S05]  /*c2010*/  PRMT R4, R144, 0x7771, RZ ;  /* 0x0000777190047816 */ /* 0x000fca00000000ff */
[----:B--2---:R0:W-:Y:S04]  /*c2020*/  @P3 STG.E.U8 desc[UR10][R226.64], R4 ;  /* 0x00000004e2003986 */ /* 0x0041e8000c10110a */
[----:B0-----:R-:W2:Y:S04]  /*c2030*/  LDL.LU.64 R226, [R1+0x970] ;  /* 0x0009700001e27983 */ /* 0x001ea80000300a00 */
[----:B------:R-:W2:Y:S04]  /*c2040*/  LDL.LU.64 R24, [R1+0x998] ;  /* 0x0009980001187983 */ /* 0x000ea80000300a00 */
[----:B------:R-:W2:Y:S04]  /*c2050*/  LDL.LU.64 R22, [R1+0x990] ;  /* 0x0009900001167983 */ /* 0x000ea80000300a00 */
[----:B------:R-:W2:Y:S04]  /*c2060*/  LDL.LU.64 R20, [R1+0x9b8] ;  /* 0x0009b80001147983 */ /* 0x000ea80000300a00 */
[----:B------:R-:W2:Y:S01]  /*c2070*/  LDL.LU.64 R18, [R1+0x9b0] ;  /* 0x0009b00001127983 */ /* 0x000ea20000300a00 */
[----:B------:R-:W-:-:S02]  /*c2080*/  LOP3.LUT P0, RZ, R12, 0x1, RZ, 0xc0, !PT ;  /* 0x000000010cff7812 */ /* 0x000fc4000780c0ff */
[----:B------:R-:W-:Y:S01]  /*c2090*/  LOP3.LUT R3, R3, 0xfffdffff, RZ, 0xc0, !PT ;  /* 0xfffdffff03037812 */ /* 0x000fe200078ec0ff */
[----:B------:R-:W2:Y:S01]  /*c20a0*/  LDL.LU.64 R212, [R1+0x9d8] ;  /* 0x0009d80001d47983 */ /* 0x000ea20000300a00 */
[----:B------:R-:W-:Y:S02]  /*c20b0*/  PRMT R4, R144, 0x7772, RZ ;  /* 0x0000777290047816 */ /* 0x000fe400000000ff */
[----:B------:R-:W-:Y:S01]  /*c20c0*/  @P6 LOP3.LUT R3, R3, 0x20000, RZ, 0xfc, !PT ;  /* 0x0002000003036812 */ /* 0x000fe200078efcff */
[----:B------:R-:W2:Y:S01]  /*c20d0*/  LDL.LU.64 R214, [R1+0x9d0] ;  /* 0x0009d00001d67983 */ /* 0x000ea20000300a00 */
[----:B------:R-:W-:Y:S02]  /*c20e0*/  LOP3.LUT P6, RZ, R12, 0x2, RZ, 0xc0, !PT ;  /* 0x000000020cff7812 */ /* 0x000fe400078cc0ff */
[----:B------:R-:W-:Y:S01]  /*c20f0*/  PRMT R144, R144, 0x7773, RZ ;  /* 0x0000777390907816 */ /* 0x000fe200000000ff */
        /* <DEDUP_REMOVED lines=358> */
[----:B------:R-:W4:Y:S04]  /*c3760*/  LDL.LU.64 R222, [R1+0xc60] ;  /* 0x000c600001de7983 */ /* 0x000f280000300a00 */
[----:B------:R-:W4:Y:S01]  /*c3770*/  LDL.LU.64 R224, [R1+0xc78] ;  /* 0x000c780001e07983 */ /* 0x000f220000300a00 */
[----:B------:R-:W-:-:S02]  /*c3780*/  LOP3.LUT P3, RZ, R13, 0x20, RZ, 0xc0, !PT ;  /* 0x000000200dff7812 */ /* 0x000fc4000786c0ff */
        /* <DEDUP_REMOVED lines=20> */
[----:B------:R-:W2:Y:S04]  /*c38d0*/  LDL.LU.64 R24, [R1+0xc88] ;  /* 0x000c880001187983 */ /* 0x000ea80000300a00 */
[----:B------:R-:W2:Y:S04]  /*c38e0*/  LDL.LU.64 R22, [R1+0xc80] ;  /* 0x000c800001167983 */ /* 0x000ea80000300a00 */
[----:B------:R-:W2:Y:S01]  /*c38f0*/  LDL.LU.64 R20, [R1+0xc98] ;  /* 0x000c980001147983 */ /* 0x000ea20000300a00 */
[----:B------:R-:W-:-:S02]  /*c3900*/  @P6 LOP3.LUT R239, R239, 0x8000, RZ, 0xfc, !PT ;  /* 0x00008000efef6812 */ /* 0x000fc400078efcff */
[C---:B------:R-:W-:Y:S01]  /*c3910*/  LOP3.LUT P6, RZ, R8.reuse, 0x20, RZ, 0xc0, !PT ;  /* 0x0000002008ff7812 */ /* 0x040fe200078cc0ff */
[----:B------:R-:W2:Y:S01]  /*c3920*/  LDL.LU.64 R18, [R1+0xc90] ;  /* 0x000c900001127983 */ /* 0x000ea20000300a00 */
[----:B------:R-:W-:Y:S02]  /*c3930*/  LOP3.LUT R239, R239, 0xfffeffff, RZ, 0xc0, !PT ;  /* 0xfffeffffefef7812 */ /* 0x000fe400078ec0ff */
[C---:B------:R-:W-:Y:S01]  /*c3940*/  LOP3.LUT P0, RZ, R8.reuse, 0x4, RZ, 0xc0, !PT ;  /* 0x0000000408ff7812 */ /* 0x040fe2000780c0ff */
[----:B------:R-:W2:Y:S01]  /*c3950*/  LDL.LU.64 R212, [R1+0xca8] ;  /* 0x000ca80001d47983 */ /* 0x000ea20000300a00 */
[----:B------:R-:W-:Y:S02]  /*c3960*/  LOP3.LUT P1, RZ, R8, 0x8, RZ, 0xc0, !PT ;  /* 0x0000000808ff7812 */ /* 0x000fe4000782c0ff */
[----:B------:R-:W-:Y:S01]  /*c3970*/  LOP3.LUT P2, RZ, R13, 0x40, RZ, 0xc0, !PT ;  /* 0x000000400dff7812 */ /* 0x000fe2000784c0ff */
[----:B------:R-:W2:Y:S04]  /*c3980*/  LDL.LU.64 R214, [R1+0xca0] ;  /* 0x000ca00001d67983 */ /* 0x000ea80000300a00 */
[----:B------:R-:W-:-:S02]  /*c3990*/  @P6 LOP3.LUT R239, R239, 0x10000, RZ, 0xfc, !PT ;  /* 0x00010000efef6812 */ /* 0x000fc400078efcff */
[----:B------:R-:W-:Y:S02]  /*c39a0*/  LOP3.LUT P6, RZ, R8, 0x10, RZ, 0xc0, !PT ;  /* 0x0000001008ff7812 */ /* 0x000fe400078cc0ff */
[----:B------:R-:W-:Y:S02]  /*c39b0*/  LOP3.LUT R239, R239, 0xfffdffff, RZ, 0xc0, !PT ;  /* 0xfffdffffefef7812 */ /* 0x000fe400078ec0ff */
[C---:B------:R-:W-:Y:S02]  /*c39c0*/  PRMT R3, R163.reuse, 0x7772, RZ ;  /* 0x00007772a3037816 */ /* 0x040fe400000000ff */
[----:B------:R-:W-:-:S03]  /*c39d0*/  PRMT R163, R163, 0x7773, RZ ;  /* 0x00007773a3a37816 */ /* 0x000fc600000000ff */
[----:B---3--:R0:W-:Y:S04]  /*c39e0*/  @P0 STG.E.U8 desc[UR10][R216.64], R3 ;  /* 0x00000003d8000986 */ /* 0x0081e8000c10110a */
        /* <DEDUP_REMOVED lines=13> */
[----:B------:R0:W-:Y:S04]  /*c3ac0*/  @P6 STG.E.U8 desc[UR10][R224.64], R3 ;  /* 0x00000003e0006986 */ /* 0x0001e8000c10110a */
[----:B0-----:R-:W4:Y:S01]  /*c3ad0*/  LDL.LU.64 R224, [R1+0xcd8] ;  /* 0x000cd80001e07983 */ /* 0x001f220000300a00 */
[----:B------:R-:W-:-:S02]  /*c3ae0*/  LOP3.LUT P6, RZ, R239, 0x10000, RZ, 0xc0, !PT ;  /* 0x00010000efff7812 */ /* 0x000fc400078cc0ff */
[----:B------:R-:W-:Y:S02]  /*c3af0*/  PRMT R164, R164, 0x7773, RZ ;  /* 0x00007773a4a47816 */ /* 0x000fe400000000ff */
        /* <DEDUP_REMOVED lines=27> */
[----:B------:R-:W-:-:S03]  /*c3cb0*/  LOP3.LUT P1, RZ, R8, 0x400, RZ, 0xc0, !PT ;  /* 0x0000040008ff7812 */ /* 0x000fc6000782c0ff */
[----:B----4-:R-:W-:Y:S01]  /*c3cc0*/  @P4 STG.E.U8 desc[UR10][R218.64], R166 ;  /* 0x000000a6da004986 */ /* 0x010fe2000c10110a */
[----:B0-----:R-:W-:-:S03]  /*c3cd0*/  PRMT R3, R167, 0x7770, RZ ;  /* 0x00007770a7037816 */ /* 0x001fc600000000ff */
[----:B------:R-:W3:Y:S04]  /*c3ce0*/  LDL.LU.64 R216, [R1+0xce8] ;  /* 0x000ce80001d87983 */ /* 0x000ee80000300a00 */
[----:B------:R0:W-:Y:S02]  /*c3cf0*/  @P3 STG.E.U8 desc[UR10][R220.64], R3 ;  /* 0x00000003dc003986 */ /* 0x0001e4000c10110a */
[----:B0-----:R-:W-:-:S05]  /*c3d00*/  PRMT R3, R167, 0x7771, RZ ;  /* 0x00007771a7037816 */ /* 0x001fca00000000ff */
[----:B------:R0:W-:Y:S02]  /*c3d10*/  @P0 STG.E.U8 desc[UR10][R222.64], R3 ;  /* 0x00000003de000986 */ /* 0x0001e4000c10110a */
[----:B0-----:R-:W-:-:S05]  /*c3d20*/  PRMT R3, R167, 0x7772, RZ ;  /* 0x00007772a7037816 */ /* 0x001fca00000000ff */
[----:B------:R0:W-:Y:S04]  /*c3d30*/  @P1 STG.E.U8 desc[UR10][R224.64], R3 ;  /* 0x00000003e0001986 */ /* 0x0001e8000c10110a */
[----:B0-----:R-:W4:Y:S04]  /*c3d40*/  LDL.LU.64 R224, [R1+0xce0] ;  /* 0x000ce00001e07983 */ /* 0x001f280000300a00 */
[----:B------:R-:W4:Y:S04]  /*c3d50*/  LDL.LU.64 R212, [R1+0xcf8] ;  /* 0x000cf80001d47983 */ /* 0x000f280000300a00 */
[----:B------:R-:W4:Y:S01]  /*c3d60*/  LDL.LU.64 R222, [R1+0xcf0] ;  /* 0x000cf00001de7983 */ /* 0x000f220000300a00 */
[----:B------:R-:W-:-:S03]  /*c3d70*/  LOP3.LUT P2, RZ, R8, 0x800, RZ, 0xc0, !PT ;  /* 0x0000080008ff7812 */ /* 0x000fc6000784c0ff */
[----:B------:R-:W4:Y:S01]  /*c3d80*/  LDL.LU.64 R218, [R1+0xd08] ;  /* 0x000d080001da7983 */ /* 0x000f220000300a00 */
[----:B------:R-:W-:-:S09]  /*c3d90*/  PRMT R167, R167, 0x7773, RZ ;  /* 0x00007773a7a77816 */ /* 0x000fd200000000ff */
[----:B--2---:R0:W-:Y:S04]  /*c3da0*/  @P2 STG.E.U8 desc[UR10][R226.64], R167 ;  /* 0x000000a7e2002986 */ /* 0x0041e8000c10110a */
[----:B0-----:R-:W2:Y:S01]  /*c3db0*/  LDL.LU.64 R226, [R1+0xd00] ;  /* 0x000d000001e27983 */ /* 0x001ea20000300a00 */
[----:B------:R-:W-:Y:S02]  /*c3dc0*/  LOP3.LUT P2, RZ, R13, 0x400000, RZ, 0xc0, !PT ;  /* 0x004000000dff7812 */ /* 0x000fe4000784c0ff */
[----:B------:R-:W-:Y:S01]  /*c3dd0*/  LOP3.LUT R239, R239, 0xfffffff7, RZ, 0xc0, !PT ;  /* 0xfffffff7efef7812 */ /* 0x000fe200078ec0ff */
[----:B------:R-:W2:Y:S01]  /*c3de0*/  LDL.LU.64 R220, [R1+0xd18] ;  /* 0x000d180001dc7983 */ /* 0x000ea20000300a00 */
[----:B------:R-:W-:-:S03]  /*c3df0*/  LOP3.LUT P0, RZ, R13, 0x4000, RZ, 0xc0, !PT ;  /* 0x000040000dff7812 */ /* 0x000fc6000780c0ff */
[----:B------:R-:W2:Y:S06]  /*c3e00*/  LDL.LU.64 R214, [R1+0xd10] ;  /* 0x000d100001d67983 */ /* 0x000eac0000300a00 */
[----:B------:R-:W-:Y:S02]  /*c3e10*/  @P2 LOP3.LUT R239, R239, 0x8, RZ, 0xfc, !PT ;  /* 0x00000008efef2812 */ /* 0x000fe400078efcff */
[----:B------:R-:W-:Y:S02]  /*c3e20*/  LOP3.LUT P2, RZ, R13, 0x200000, RZ, 0xc0, !PT ;  /* 0x002000000dff7812 */ /* 0x000fe4000784c0ff */
[----:B------:R-:W-:-:S02]  /*c3e30*/  LOP3.LUT R239, R239, 0xffffffef, RZ, 0xc0, !PT ;  /* 0xffffffefefef7812 */ /* 0x000fc400078ec0ff */
[----:B------:R-:W-:-:S09]  /*c3e40*/  PRMT R3, R168, 0x7770, RZ ;  /* 0x00007770a8037816 */ /* 0x000fd200000000ff */
[----:B------:R-:W-:Y:S02]  /*c3e50*/  @P2 LOP3.LUT R239, R239, 0x10, RZ, 0xfc, !PT ;  /* 0x00000010efef2812 */ /* 0x000fe400078efcff */
[----:B------:R-:W-:Y:S02]  /*c3e60*/  LOP3.LUT P2, RZ, R13, 0x100000, RZ, 0xc0, !PT ;  /* 0x001000000dff7812 */ /* 0x000fe4000784c0ff */
[----:B------:R-:W-:Y:S02]  /*c3e70*/  LOP3.LUT R239, R239, 0xffffffdf, RZ, 0xc0, !PT ;  /* 0xffffffdfefef7812 */ /* 0x000fe400078ec0ff */
[----:B------:R-:W-:-:S09]  /*c3e80*/  LOP3.LUT P1, RZ, R13, 0x8000, RZ, 0xc0, !PT ;  /* 0x000080000dff7812 */ /* 0x000fd2000782c0ff */
        /* <DEDUP_REMOVED lines=9> */
[----:B------:R-:W-:Y:S01]  /*c3f20*/  LOP3.LUT P2, RZ, R8, 0x10000, RZ, 0xc0, !PT ;  /* 0x0001000008ff7812 */ /* 0x000fe2000784c0ff */
[----:B---3--:R0:W-:Y:S04]  /*c3f30*/  @P0 STG.E.U8 desc[UR10][R216.64], R3 ;  /* 0x00000003d8000986 */ /* 0x0081e8000c10110a */
[----:B0-----:R-:W3:Y:S01]  /*c3f40*/  LDL.LU.64 R216, [R1+0xd28] ;  /* 0x000d280001d87983 */ /* 0x001ee20000300a00 */
[----:B------:R-:W-:Y:S02]  /*c3f50*/  PRMT R3, R168, 0x7771, RZ ;  /* 0x00007771a8037816 */ /* 0x000fe400000000ff */
[----:B------:R-:W-:-:S02]  /*c3f60*/  LOP3.LUT R239, R239, 0xfffffeff, RZ, 0xc0, !PT ;  /* 0xfffffeffefef7812 */ /* 0x000fc400078ec0ff */
[----:B------:R-:W-:-:S03]  /*c3f70*/  LOP3.LUT P4, RZ, R13, 0x10000, RZ, 0xc0, !PT ;  /* 0x000100000dff7812 */ /* 0x000fc6000788c0ff */
[----:B------:R-:W-:Y:S02]  /*c3f80*/  @P2 LOP3.LUT R239, R239, 0x100, RZ, 0xfc, !PT ;  /* 0x00000100efef2812 */ /* 0x000fe400078efcff */
[----:B------:R-:W-:Y:S01]  /*c3f90*/  LOP3.LUT P2, RZ, R8, 0x4000, RZ, 0xc0, !PT ;  /* 0x0000400008ff7812 */ /* 0x000fe2000784c0ff */
[----:B----4-:R0:W-:Y:S04]  /*c3fa0*/  @P1 STG.E.U8 desc[UR10][R224.64], R3 ;  /* 0x00000003e0001986 */ /* 0x0101e8000c10110a */
[----:B0-----:R-:W4:Y:S04]  /*c3fb0*/  LDL.LU.64 R224, [R1+0xd20] ;  /* 0x000d200001e07983 */ /* 0x001f280000300a00 */
[----:B------:R-:W4:Y:S01]  /*c3fc0*/  LDL.LU.64 R18, [R1+0xd40] ;  /* 0x000d400001127983 */ /* 0x000f220000300a00 */
[----:B------:R-:W-:-:S02]  /*c3fd0*/  PRMT R3, R168, 0x7772, RZ ;  /* 0x00007772a8037816 */ /* 0x000fc400000000ff */
[----:B------:R-:W-:-:S03]  /*c3fe0*/  PRMT R168, R168, 0x7773, RZ ;  /* 0x00007773a8a87816 */ /* 0x000fc600000000ff */
[----:B------:R-:W-:Y:S04]  /*c3ff0*/  @P3 STG.E.U8 desc[UR10][R212.64], R3 ;  /* 0x00000003d4003986 */ /* 0x000fe8000c10110a */
[----:B------:R0:W-:Y:S01]  /*c4000*/  @P5 STG.E.U8 desc[UR10][R222.64], R168 ;  /* 0x000000a8de005986 */ /* 0x0001e2000c10110a */
[----:B------:R-:W-:-:S03]  /*c4010*/  LOP3.LUT R239, R239, 0xfffffdff, RZ, 0xc0, !PT ;  /* 0xfffffdffefef7812 */ /* 0x000fc600078ec0ff */
[----:B0-----:R-:W4:Y:S01]  /*c4020*/  LDL.LU.64 R222, [R1+0xd38] ;  /* 0x000d380001de7983 */ /* 0x001f220000300a00 */
[----:B------:R-:W-:Y:S02]  /*c4030*/  PRMT R3, R169, 0x7770, RZ ;  /* 0x00007770a9037816 */ /* 0x000fe400000000ff */
[----:B------:R-:W-:Y:S02]  /*c4040*/  @P2 LOP3.LUT R239, R239, 0x200, RZ, 0xfc, !PT ;  /* 0x00000200efef2812 */ /* 0x000fe400078efcff */
[----:B------:R-:W-:Y:S01]  /*c4050*/  LOP3.LUT P2, RZ, R13, 0x20000, RZ, 0xc0, !PT ;  /* 0x000200000dff7812 */ /* 0x000fe2000784c0ff */
[----:B------:R0:W-:Y:S04]  /*c4060*/  @P4 STG.E.U8 desc[UR10][R218.64], R3 ;  /* 0x00000003da004986 */ /* 0x0001e8000c10110a */
[----:B0-----:R-:W4:Y:S01]  /*c4070*/  LDL.LU.64 R218, [R1+0xd50] ;  /* 0x000d500001da7983 */ /* 0x001f220000300a00 */
[----:B------:R-:W-:-:S03]  /*c4080*/  PRMT R3, R169, 0x7771, RZ ;  /* 0x00007771a9037816 */ /* 0x000fc600000000ff */
[----:B------:R-:W4:Y:S04]  /*c4090*/  LDL.LU.64 R212, [R1+0xd48] ;  /* 0x000d480001d47983 */ /* 0x000f280000300a00 */
[----:B--2---:R0:W-:Y:S04]  /*c40a0*/  @P2 STG.E.U8 desc[UR10][R226.64], R3 ;  /* 0x00000003e2002986 */ /* 0x0041e8000c10110a */
[----:B0-----:R-:W2:Y:S01]  /*c40b0*/  LDL.LU.64 R226, [R1+0xd60] ;  /* 0x000d600001e27983 */ /* 0x001ea20000300a00 */
[----:B------:R-:W-:Y:S02]  /*c40c0*/  LOP3.LUT P2, RZ, R239, 0x200, RZ, 0xc0, !PT ;  /* 0x00000200efff7812 */ /* 0x000fe4000784c0ff */
[----:B------:R-:W-:-:S02]  /*c40d0*/  PRMT R3, R169, 0x7772, RZ ;  /* 0x00007772a9037816 */ /* 0x000fc400000000ff */
[----:B------:R-:W-:-:S09]  /*c40e0*/  PRMT R169, R169, 0x7773, RZ ;  /* 0x00007773a9a97816 */ /* 0x000fd200000000ff */
[----:B------:R0:W-:Y:S01]  /*c40f0*/  @P2 STG.E.U8 desc[UR10][R220.64], R3 ;  /* 0x00000003dc002986 */ /* 0x0001e2000c10110a */
[C---:B------:R-:W-:Y:S02]  /*c4100*/  LOP3.LUT P2, RZ, R239.reuse, 0x100, RZ, 0xc0, !PT ;  /* 0x00000100efff7812 */ /* 0x040fe4000784c0ff */
[----:B0-----:R-:W-:Y:S01]  /*c4110*/  PRMT R3, R170, 0x7770, RZ ;  /* 0x00007770aa037816 */ /* 0x001fe200000000ff */
[----:B------:R-:W2:Y:S10]  /*c4120*/  LDL.LU.64 R220, [R1+0xd58] ;  /* 0x000d580001dc7983 */ /* 0x000eb40000300a00 */
[----:B------:R0:W-:Y:S01]  /*c4130*/  @P2 STG.E.U8 desc[UR10][R214.64], R169 ;  /* 0x000000a9d6002986 */ /* 0x0001e2000c10110a */
[----:B------:R-:W-:-:S03]  /*c4140*/  LOP3.LUT P2, RZ, R239, 0x80, RZ, 0xc0, !PT ;  /* 0x00000080efff7812 */ /* 0x000fc6000784c0ff */
[----:B0-----:R-:W2:Y:S01]  /*c4150*/  LDL.LU.64 R214, [R1+0xd70] ;  /* 0x000d700001d67983 */ /* 0x001ea20000300a00 */
[C---:B------:R-:W-:Y:S02]  /*c4160*/  LOP3.LUT P0, RZ, R13.reuse, 0x800000, RZ, 0xc0, !PT ;  /* 0x008000000dff7812 */ /* 0x040fe4000780c0ff */
[----:B------:R-:W-:-:S07]  /*c4170*/  LOP3.LUT P1, RZ, R13, 0x1000000, RZ, 0xc0, !PT ;  /* 0x010000000dff7812 */ /* 0x000fce000782c0ff */
[----:B---3--:R0:W-:Y:S01]  /*c4180*/  @P2 STG.E.U8 desc[UR10][R216.64], R3 ;  /* 0x00000003d8002986 */ /* 0x0081e2000c10110a */
[C---:B------:R-:W-:Y:S02]  /*c4190*/  LOP3.LUT P2, RZ, R239.reuse, 0x40, RZ, 0xc0, !PT ;  /* 0x00000040efff7812 */ /* 0x040fe4000784c0ff */
[----:B0-----:R-:W-:Y:S01]  /*c41a0*/  PRMT R3, R170, 0x7771, RZ ;  /* 0x00007771aa037816 */ /* 0x001fe200000000ff */
[----:B------:R-:W3:Y:S10]  /*c41b0*/  LDL.LU.64 R216, [R1+0xd68] ;  /* 0x000d680001d87983 */ /* 0x000ef40000300a00 */
[----:B----4-:R0:W-:Y:S01]  /*c41c0*/  @P2 STG.E.U8 desc[UR10][R224.64], R3 ;  /* 0x00000003e0002986 */ /* 0x0101e2000c10110a */
[----:B------:R-:W-:-:S02]  /*c41d0*/  LOP3.LUT P2, RZ, R239, 0x20, RZ, 0xc0, !PT ;  /* 0x00000020efff7812 */ /* 0x000fc4000784c0ff */
[----:B0-----:R-:W-:Y:S01]  /*c41e0*/  PRMT R3, R170, 0x7772, RZ ;  /* 0x00007772aa037816 */ /* 0x001fe200000000ff */
[----:B------:R-:W4:Y:S10]  /*c41f0*/  LDL.LU.64 R224, [R1+0xd80] ;  /* 0x000d800001e07983 */ /* 0x000f340000300a00 */
[----:B------:R0:W-:Y:S01]  /*c4200*/  @P2 STG.E.U8 desc[UR10][R18.64], R3 ;  /* 0x0000000312002986 */ /* 0x0001e2000c10110a */
[----:B------:R-:W-:-:S02]  /*c4210*/  LOP3.LUT P2, RZ, R239, 0x10, RZ, 0xc0, !PT ;  /* 0x00000010efff7812 */ /* 0x000fc4000784c0ff */
[----:B------:R-:W-:-:S11]  /*c4220*/  PRMT R170, R170, 0x7773, RZ ;  /* 0x00007773aaaa7816 */ /* 0x000fd600000000ff */
[----:B------:R1:W-:Y:S01]  /*c4230*/  @P2 STG.E.U8 desc[UR10][R222.64], R170 ;  /* 0x000000aade002986 */ /* 0x0003e2000c10110a */
[----:B------:R-:W-:Y:S02]  /*c4240*/  LOP3.LUT P2, RZ, R239, 0x8, RZ, 0xc0, !PT ;  /* 0x00000008efff7812 */ /* 0x000fe4000784c0ff */
[C---:B0-----:R-:W-:Y:S01]  /*c4250*/  PRMT R3, R171.reuse, 0x7770, RZ ;  /* 0x00007770ab037816 */ /* 0x041fe200000000ff */
[----:B-1----:R-:W4:Y:S10]  /*c4260*/  LDL.LU.64 R222, [R1+0xd78] ;  /* 0x000d780001de7983 */ /* 0x002f340000300a00 */
[----:B------:R0:W-:Y:S04]  /*c4270*/  @P2 STG.E.U8 desc[UR10][R218.64], R3 ;  /* 0x00000003da002986 */ /* 0x0001e8000c10110a */
[----:B0-----:R-:W4:Y:S01]  /*c4280*/  LDL.LU.64 R218, [R1+0xd98] ;  /* 0x000d980001da7983 */ /* 0x001f220000300a00 */
[----:B------:R-:W-:-:S05]  /*c4290*/  PRMT R3, R171, 0x7771, RZ ;  /* 0x00007771ab037816 */ /* 0x000fca00000000ff */
[----:B------:R0:W-:Y:S02]  /*c42a0*/  @P0 STG.E.U8 desc[UR10][R212.64], R3 ;  /* 0x00000003d4000986 */ /* 0x0001e4000c10110a */
[----:B0-----:R-:W-:-:S05]  /*c42b0*/  PRMT R3, R171, 0x7772, RZ ;  /* 0x00007772ab037816 */ /* 0x001fca00000000ff */
[----:B--2---:R0:W-:Y:S04]  /*c42c0*/  @P1 STG.E.U8 desc[UR10][R226.64], R3 ;  /* 0x00000003e2001986 */ /* 0x0041e8000c10110a */
[----:B0-----:R-:W2:Y:S01]  /*c42d0*/  LDL.LU.64 R226, [R1+0xd90] ;  /* 0x000d900001e27983 */ /* 0x001ea20000300a00 */
[C---:B------:R-:W-:Y:S02]  /*c42e0*/  LOP3.LUT P6, RZ, R13.reuse, 0x2000000, RZ, 0xc0, !PT ;  /* 0x020000000dff7812 */ /* 0x040fe400078cc0ff */
[----:B------:R-:W-:Y:S02]  /*c42f0*/  LOP3.LUT P3, RZ, R13, 0x4000000, RZ, 0xc0, !PT ;  /* 0x040000000dff7812 */ /* 0x000fe4000786c0ff */
[----:B------:R-:W-:Y:S02]  /*c4300*/  PRMT R171, R171, 0x7773, RZ ;  /* 0x00007773abab7816 */ /* 0x000fe400000000ff */
[----:B------:R-:W-:-:S02]  /*c4310*/  LOP3.LUT P5, RZ, R13, 0x8000000, RZ, 0xc0, !PT ;  /* 0x080000000dff7812 */ /* 0x000fc400078ac0ff */
[----:B------:R-:W-:-:S05]  /*c4320*/  PRMT R3, R172, 0x7770, RZ ;  /* 0x00007770ac037816 */ /* 0x000fca00000000ff */
[----:B------:R0:W-:Y:S01]  /*c4330*/  @P6 STG.E.U8 desc[UR10][R220.64], R171 ;  /* 0x000000abdc006986 */ /* 0x0001e2000c10110a */
[----:B------:R-:W-:-:S03]  /*c4340*/  LOP3.LUT P4, RZ, R2, 0x1, RZ, 0xc0, !PT ;  /* 0x0000000102ff7812 */ /* 0x000fc6000788c0ff */
[----:B0-----:R-:W2:Y:S04]  /*c4350*/  LDL.LU.64 R220, [R1+0xdb0] ;  /* 0x000db00001dc7983 */ /* 0x001ea80000300a00 */
[----:B------:R0:W-:Y:S02]  /*c4360*/  @P3 STG.E.U8 desc[UR10][R214.64], R3 ;  /* 0x00000003d6003986 */ /* 0x0001e4000c10110a */
[----:B0-----:R-:W-:Y:S02]  /*c4370*/  PRMT R3, R172, 0x7771, RZ ;  /* 0x00007771ac037816 */ /* 0x001fe400000000ff */
[----:B------:R-:W-:-:S03]  /*c4380*/  LOP3.LUT P0, RZ, R239, 0x4, RZ, 0xc0, !PT ;  /* 0x00000004efff7812 */ /* 0x000fc6000780c0ff */
[----:B---3--:R0:W-:Y:S01]  /*c4390*/  @P5 STG.E.U8 desc[UR10][R216.64], R3 ;  /* 0x00000003d8005986 */ /* 0x0081e2000c10110a */
[----:B------:R-:W-:-:S03]  /*c43a0*/  ISETP.LT.AND P5, PT, R6, UR28, !P4 ;  /* 0x0000001c06007c0c */ /* 0x000fc6000e7a1270 */
[----:B0-----:R-:W3:Y:S01]  /*c43b0*/  LDL.LU.64 R216, [R1+0xda8] ;  /* 0x000da80001d87983 */ /* 0x001ee20000300a00 */
[C---:B------:R-:W-:Y:S02]  /*c43c0*/  PRMT R3, R172.reuse, 0x7772, RZ ;  /* 0x00007772ac037816 */ /* 0x040fe400000000ff */
[----:B------:R-:W-:-:S07]  /*c43d0*/  PRMT R172, R172, 0x7773, RZ ;  /* 0x00007773acac7816 */ /* 0x000fce00000000ff */
[----:B----4-:R0:W-:Y:S01]  /*c43e0*/  @P5 STG.E.U8 desc[UR10][R224.64], R3 ;  /* 0x00000003e0005986 */ /* 0x0101e2000c10110a */
[----:B------:R-:W-:-:S03]  /*c43f0*/  ISETP.LT.AND P5, PT, R7, UR26, !P4 ;  /* 0x0000001a07007c0c */ /* 0x000fc6000e7a1270 */
[----:B0-----:R-:W4:Y:S01]  /*c4400*/  LDL.LU.64 R224, [R1+0xdc0] ;  /* 0x000dc00001e07983 */ /* 0x001f220000300a00 */
[----:B------:R-:W-:-:S09]  /*c4410*/  PRMT R3, R173, 0x7770, RZ ;  /* 0x00007770ad037816 */ /* 0x000fd200000000ff */
[----:B------:R0:W-:Y:S01]  /*c4420*/  @P5 STG.E.U8 desc[UR10][R222.64], R172 ;  /* 0x000000acde005986 */ /* 0x0001e2000c10110a */
[----:B------:R-:W-:-:S03]  /*c4430*/  ISETP.LT.AND P5, PT, R6, UR24, !P0 ;  /* 0x0000001806007c0c */ /* 0x000fc6000c7a1270 */
[----:B0-----:R-:W4:Y:S01]  /*c4440*/  LDL.LU.64 R222, [R1+0xdb8] ;  /* 0x000db80001de7983 */ /* 0x001f220000300a00 */
[----:B------:R-:W-:-:S09]  /*c4450*/  ISETP.LT.AND P0, PT, R7, UR22, !P0 ;  /* 0x0000001607007c0c */ /* 0x000fd2000c701270 */
[----:B------:R0:W-:Y:S04]  /*c4460*/  @P5 STG.E.U8 desc[UR10][R218.64], R3 ;  /* 0x00000003da005986 */ /* 0x0001e8000c10110a */
[----:B0-----:R-:W4:Y:S01]  /*c4470*/  LDL.LU.64 R218, [R1+0xdd0] ;  /* 0x000dd00001da7983 */ /* 0x001f220000300a00 */
[----:B------:R-:W-:-:S05]  /*c4480*/  PRMT R3, R173, 0x7771, RZ ;  /* 0x00007771ad037816 */ /* 0x000fca00000000ff */
[----:B--2---:R0:W-:Y:S04]  /*c4490*/  @P0 STG.E.U8 desc[UR10][R226.64], R3 ;  /* 0x00000003e2000986 */ /* 0x0041e8000c10110a */
[----:B0-----:R-:W2:Y:S01]  /*c44a0*/  LDL.LU.64 R226, [R1+0xdc8] ;  /* 0x000dc80001e27983 */ /* 0x001ea20000300a00 */
[----:B------:R-:W-:-:S04]  /*c44b0*/  LOP3.LUT P2, RZ, R2, 0x10, RZ, 0xc0, !PT ;  /* 0x0000001002ff7812 */ /* 0x000fc8000784c0ff */
[----:B------:R-:W-:Y:S02]  /*c44c0*/  ISETP.LT.AND P0, PT, R6, UR20, !P2 ;  /* 0x0000001406007c0c */ /* 0x000fe4000d701270 */
[C---:B------:R-:W-:Y:S02]  /*c44d0*/  PRMT R3, R173.reuse, 0x7772, RZ ;  /* 0x00007772ad037816 */ /* 0x040fe400000000ff */
[----:B------:R-:W-:-:S09]  /*c44e0*/  PRMT R173, R173, 0x7773, RZ ;  /* 0x00007773adad7816 */ /* 0x000fd200000000ff */
[----:B------:R0:W-:Y:S01]  /*c44f0*/  @P0 STG.E.U8 desc[UR10][R220.64], R3 ;  /* 0x00000003dc000986 */ /* 0x0001e2000c10110a */
[----:B------:R-:W-:-:S03]  /*c4500*/  ISETP.LT.AND P0, PT, R7, UR18, !P2 ;  /* 0x0000001207007c0c */ /* 0x000fc6000d701270 */
[----:B0-----:R-:W2:Y:S01]  /*c4510*/  LDL.LU.64 R220, [R1+0xde0] ;  /* 0x000de00001dc7983 */ /* 0x001ea20000300a00 */
[----:B------:R-:W-:Y:S02]  /*c4520*/  LOP3.LUT P3, RZ, R2, 0x100, RZ, 0xc0, !PT ;  /* 0x0000010002ff7812 */ /* 0x000fe4000786c0ff */
[----:B------:R-:W-:Y:S02]  /*c4530*/  PRMT R3, R174, 0x7770, RZ ;  /* 0x00007770ae037816 */ /* 0x000fe400000000ff */
[----:B------:R-:W-:-:S05]  /*c4540*/  LOP3.LUT P4, RZ, R2, 0x400, RZ, 0xc0, !PT ;  /* 0x0000040002ff7812 */ /* 0x000fca000788c0ff */
[----:B---3--:R0:W-:Y:S01]  /*c4550*/  @P0 STG.E.U8 desc[UR10][R216.64], R173 ;  /* 0x000000add8000986 */ /* 0x0081e2000c10110a */
[----:B------:R-:W-:-:S03]  /*c4560*/  ISETP.LT.AND P0, PT, R6, UR14, !P3 ;  /* 0x0000000e06007c0c */ /* 0x000fc6000df01270 */
[----:B0-----:R-:W3:Y:S10]  /*c4570*/  LDL.LU.64 R216, [R1+0xdd8] ;  /* 0x000dd80001d87983 */ /* 0x001ef40000300a00 */
[----:B----4-:R0:W-:Y:S01]  /*c4580*/  @P0 STG.E.U8 desc[UR10][R224.64], R3 ;  /* 0x00000003e0000986 */ /* 0x0101e2000c10110a */
[----:B------:R-:W-:-:S03]  /*c4590*/  ISETP.LT.AND P0, PT, R7, UR12, !P3 ;  /* 0x0000000c07007c0c */ /* 0x000fc6000df01270 */
[----:B0-----:R-:W4:Y:S01]  /*c45a0*/  LDL.LU.64 R224, [R1+0xdf0] ;  /* 0x000df00001e07983 */ /* 0x001f220000300a00 */
[----:B------:R-:W-:-:S09]  /*c45b0*/  PRMT R3, R174, 0x7771, RZ ;  /* 0x00007771ae037816 */ /* 0x000fd200000000ff */
[----:B------:R0:W-:Y:S01]  /*c45c0*/  @P0 STG.E.U8 desc[UR10][R222.64], R3 ;  /* 0x00000003de000986 */ /* 0x0001e2000c10110a */
[----:B------:R-:W-:Y:S01]  /*c45d0*/  ISETP.LT.AND P0, PT, R6, UR8, !P4 ;  /* 0x0000000806007c0c */ /* 0x000fe2000e701270 */
[----:B------:R-:W-:Y:S02]  /*c45e0*/  ULDC UR8, c[0x0][0x228] ;  /* 0x00008a0000087ab9 */ /* 0x000fe40000000800 */
[----:B0-----:R-:W4:Y:S01]  /*c45f0*/  LDL.LU.64 R222, [R1+0xde8] ;  /* 0x000de80001de7983 */ /* 0x001f220000300a00 */
[----:B------:R-:W-:-:S09]  /*c4600*/  PRMT R3, R174, 0x7772, RZ ;  /* 0x00007772ae037816 */ /* 0x000fd200000000ff */
[----:B------:R0:W-:Y:S01]  /*c4610*/  @P0 STG.E.U8 desc[UR10][R218.64], R3 ;  /* 0x00000003da000986 */ /* 0x0001e2000c10110a */
[----:B------:R-:W-:Y:S01]  /*c4620*/  ISETP.LT.AND P0, PT, R7, UR6, !P4 ;  /* 0x0000000607007c0c */ /* 0x000fe2000e701270 */
[----:B------:R-:W-:Y:S01]  /*c4630*/  ULDC UR6, c[0x0][0x228] ;  /* 0x00008a0000067ab9 */ /* 0x000fe20000000800 */
[----:B------:R-:W-:Y:S01]  /*c4640*/  PRMT R174, R174, 0x7773, RZ ;  /* 0x00007773aeae7816 */ /* 0x000fe200000000ff */
[----:B0-----:R-:W4:Y:S10]  /*c4650*/  LDL.LU.64 R218, [R1+0xe00] ;  /* 0x000e000001da7983 */ /* 0x001f340000300a00 */
[----:B--2---:R0:W-:Y:S04]  /*c4660*/  @P0 STG.E.U8 desc[UR10][R226.64], R174 ;  /* 0x000000aee2000986 */ /* 0x0041e8000c10110a */
[----:B0-----:R-:W2:Y:S01]  /*c4670*/  LDL.LU.64 R226, [R1+0xdf8] ;  /* 0x000df80001e27983 */ /* 0x001ea20000300a00 */
[----:B------:R-:W-:-:S04]  /*c4680*/  LOP3.LUT P5, RZ, R2, 0x1000, RZ, 0xc0, !PT ;  /* 0x0000100002ff7812 */ /* 0x000fc800078ac0ff */
[----:B------:R-:W-:Y:S01]  /*c4690*/  ISETP.LT.AND P0, PT, R6, UR4, !P5 ;  /* 0x0000000406007c0c */ /* 0x000fe2000ef01270 */
[----:B------:R-:W-:Y:S01]  /*c46a0*/  ULDC UR4, c[0x0][0x228] ;  /* 0x00008a0000047ab9 */ /* 0x000fe20000000800 */
[----:B------:R-:W-:-:S11]  /*c46b0*/  PRMT R3, R175, 0x7770, RZ ;  /* 0x00007770af037816 */ /* 0x000fd600000000ff */
[----:B------:R0:W-:Y:S01]  /*c46c0*/  @P0 STG.E.U8 desc[UR10][R220.64], R3 ;  /* 0x00000003dc000986 */ /* 0x0001e2000c10110a */
[----:B------:R-:W-:-:S03]  /*c46d0*/  ISETP.LT.AND P0, PT, R7, UR30, !P5 ;  /* 0x0000001e07007c0c */ /* 0x000fc6000ef01270 */
[----:B0-----:R-:W2:Y:S01]  /*c46e0*/  LDL.LU.64 R220, [R1+0xe10] ;  /* 0x000e100001dc7983 */ /* 0x001ea20000300a00 */
[----:B------:R-:W-:Y:S02]  /*c46f0*/  PRMT R3, R175, 0x7771, RZ ;  /* 0x00007771af037816 */ /* 0x000fe400000000ff */
[C---:B------:R-:W-:Y:S02]  /*c4700*/  LOP3.LUT P2, RZ, R2.reuse, 0x4000, RZ, 0xc0, !PT ;  /* 0x0000400002ff7812 */ /* 0x040fe4000784c0ff */
[----:B------:R-:W-:-:S05]  /*c4710*/  LOP3.LUT P3, RZ, R2, 0x10000, RZ, 0xc0, !PT ;  /* 0x0001000002ff7812 */ /* 0x000fca000786c0ff */
[----:B---3--:R0:W-:Y:S01]  /*c4720*/  @P0 STG.E.U8 desc[UR10][R216.64], R3 ;  /* 0x00000003d8000986 */ /* 0x0081e2000c10110a */
[----:B------:R-:W-:Y:S01]  /*c4730*/  ISETP.LT.AND P0, PT, R6, UR4, !P2 ;  /* 0x0000000406007c0c */ /* 0x000fe2000d701270 */
[----:B------:R-:W-:Y:S02]  /*c4740*/  ULDC UR4, c[0x0][0x228] ;  /* 0x00008a0000047ab9 */ /* 0x000fe40000000800 */
[----:B0-----:R-:W3:Y:S01]  /*c4750*/  LDL.LU.64 R216, [R1+0xe08] ;  /* 0x000e080001d87983 */ /* 0x001ee20000300a00 */
[C---:B------:R-:W-:Y:S02]  /*c4760*/  PRMT R3, R175.reuse, 0x7772, RZ ;  /* 0x00007772af037816 */ /* 0x040fe400000000ff */
[----:B------:R-:W-:-:S07]  /*c4770*/  PRMT R175, R175, 0x7773, RZ ;  /* 0x00007773afaf7816 */ /* 0x000fce00000000ff */
[----:B----4-:R0:W-:Y:S01]  /*c4780*/  @P0 STG.E.U8 desc[UR10][R224.64], R3 ;  /* 0x00000003e0000986 */ /* 0x0101e2000c10110a */
[----:B------:R-:W-:Y:S01]  /*c4790*/  ISETP.LT.AND P0, PT, R7, UR4, !P2 ;  /* 0x0000000407007c0c */ /* 0x000fe2000d701270 */
[----:B------:R-:W-:Y:S02]  /*c47a0*/  ULDC UR4, c[0x0][0x228] ;  /* 0x00008a0000047ab9 */ /* 0x000fe40000000800 */
[----:B0-----:R-:W4:Y:S01]  /*c47b0*/  LDL.LU.64 R224, [R1+0xe20] ;  /* 0x000e200001e07983 */ /* 0x001f220000300a00 */
[----:B------:R-:W-:-:S09]  /*c47c0*/  PRMT R3, R176, 0x7770, RZ ;  /* 0x00007770b0037816 */ /* 0x000fd200000000ff */
[----:B------:R0:W-:Y:S01]  /*c47d0*/  @P0 STG.E.U8 desc[UR10][R222.64], R175 ;  /* 0x000000afde000986 */ /* 0x0001e2000c10110a */
[----:B------:R-:W-:Y:S01]  /*c47e0*/  ISETP.LT.AND P0, PT, R6, UR4, !P3 ;  /* 0x0000000406007c0c */ /* 0x000fe2000df01270 */
[----:B------:R-:W-:Y:S02]  /*c47f0*/  ULDC UR4, c[0x0][0x228] ;  /* 0x00008a0000047ab9 */ /* 0x000fe40000000800 */
[----:B0-----:R-:W4:Y:S10]  /*c4800*/  LDL.LU.64 R222, [R1+0xe18] ;  /* 0x000e180001de7983 */ /* 0x001f340000300a00 */
[----:B------:R0:W-:Y:S01]  /*c4810*/  @P0 STG.E.U8 desc[UR10][R218.64], R3 ;  /* 0x00000003da000986 */ /* 0x0001e2000c10110a */
[----:B------:R-:W-:Y:S01]  /*c4820*/  ISETP.LT.AND P0, PT, R7, UR4, !P3 ;  /* 0x0000000407007c0c */ /* 0x000fe2000df01270 */
[----:B------:R-:W-:-:S02]  /*c4830*/  ULDC UR4, c[0x0][0x228] ;  /* 0x00008a0000047ab9 */ /* 0x000fc40000000800 */
[----:B0-----:R-:W4:Y:S01]  /*c4840*/  LDL.LU.64 R218, [R1+0xe38] ;  /* 0x000e380001da7983 */ /* 0x001f220000300a00 */
[----:B------:R-:W-:-:S09]  /*c4850*/  PRMT R3, R176, 0x7771, RZ ;  /* 0x00007771b0037816 */ /* 0x000fd200000000ff */
[----:B--2---:R0:W-:Y:S04]  /*c4860*/  @P0 STG.E.U8 desc[UR10][R226.64], R3 ;  /* 0x00000003e2000986 */ /* 0x0041e8000c10110a */
[----:B0-----:R-:W2:Y:S01]  /*c4870*/  LDL.LU.64 R226, [R1+0xe30] ;  /* 0x000e300001e27983 */ /* 0x001ea20000300a00 */
[----:B------:R-:W-:-:S04]  /*c4880*/  LOP3.LUT P4, RZ, R2, 0x40000, RZ, 0xc0, !PT ;  /* 0x0004000002ff7812 */ /* 0x000fc8000788c0ff */
[----:B------:R-:W-:Y:S01]  /*c4890*/  ISETP.LT.AND P0, PT, R6, UR4, !P4 ;  /* 0x0000000406007c0c */ /* 0x000fe2000e701270 */
[----:B------:R-:W-:Y:S01]  /*c48a0*/  ULDC UR4, c[0x0][0x228] ;  /* 0x00008a0000047ab9 */ /* 0x000fe20000000800 */
[C---:B------:R-:W-:Y:S02]  /*c48b0*/  PRMT R3, R176.reuse, 0x7772, RZ ;  /* 0x00007772b0037816 */ /* 0x040fe400000000ff */
[----:B------:R-:W-:-:S09]  /*c48c0*/  PRMT R176, R176, 0x7773, RZ ;  /* 0x00007773b0b07816 */ /* 0x000fd200000000ff */
[----:B------:R0:W-:Y:S01]  /*c48d0*/  @P0 STG.E.U8 desc[UR10][R220.64], R3 ;  /* 0x00000003dc000986 */ /* 0x0001e2000c10110a */
[----:B------:R-:W-:Y:S01]  /*c48e0*/  ISETP.LT.AND P0, PT, R7, UR4, !P4 ;  /* 0x0000000407007c0c */ /* 0x000fe2000e701270 */
[----:B------:R-:W-:Y:S02]  /*c48f0*/  ULDC UR4, c[0x0][0x228] ;  /* 0x00008a0000047ab9 */ /* 0x000fe40000000800 */
[----:B0-----:R-:W2:Y:S01]  /*c4900*/  LDL.LU.64 R220, [R1+0xe48] ;  /* 0x000e480001dc7983 */ /* 0x001ea20000300a00 */
[C---:B------:R-:W-:Y:S02]  /*c4910*/  LOP3.LUT P5, RZ, R2.reuse, 0x200000, RZ, 0xc0, !PT ;  /* 0x0020000002ff7812 */ /* 0x040fe400078ac0ff */
[----:B------:R-:W-:Y:S02]  /*c4920*/  PRMT R3, R177, 0x7770, RZ ;  /* 0x00007770b1037816 */ /* 0x000fe400000000ff */
[C---:B------:R-:W-:Y:S02]  /*c4930*/  LOP3.LUT P2, RZ, R2.reuse, 0x1000000, RZ, 0xc0, !PT ;  /* 0x0100000002ff7812 */ /* 0x040fe4000784c0ff */
[----:B------:R-:W-:-:S02]  /*c4940*/  LOP3.LUT P3, RZ, R2, 0x2000000, RZ, 0xc0, !PT ;  /* 0x0200000002ff7812 */ /* 0x000fc4000786c0ff */
[----:B------:R-:W-:Y:S01]  /*c4950*/  LOP3.LUT P4, RZ, R2, 0x10000000, RZ, 0xc0, !PT ;  /* 0x1000000002ff7812 */ /* 0x000fe2000788c0ff */
[----:B---3--:R0:W-:Y:S01]  /*c4960*/  @P0 STG.E.U8 desc[UR10][R216.64], R176 ;  /* 0x000000b0d8000986 */ /* 0x0081e2000c10110a */
[----:B------:R-:W-:Y:S01]  /*c4970*/  ISETP.LT.AND P0, PT, R6, UR4, !P5 ;  /* 0x0000000406007c0c */ /* 0x000fe2000ef01270 */
[----:B------:R-:W-:Y:S02]  /*c4980*/  ULDC UR4, c[0x0][0x228] ;  /* 0x00008a0000047ab9 */ /* 0x000fe40000000800 */
[----:B0-----:R-:W3:Y:S10]  /*c4990*/  LDL.LU.64 R216, [R1+0xe40] ;  /* 0x000e400001d87983 */ /* 0x001ef40000300a00 */
[----:B----4-:R0:W-:Y:S01]  /*c49a0*/  @P0 STG.E.U8 desc[UR10][R224.64], R3 ;  /* 0x00000003e0000986 */ /* 0x0101e2000c10110a */
[----:B------:R-:W-:Y:S01]  /*c49b0*/  ISETP.LT.AND P0, PT, R7, UR4, !P5 ;  /* 0x0000000407007c0c */ /* 0x000fe2000ef01270 */
[----:B------:R-:W-:Y:S01]  /*c49c0*/  ULDC UR4, c[0x0][0x228] ;  /* 0x00008a0000047ab9 */ /* 0x000fe20000000800 */
[----:B------:R-:W-:Y:S01]  /*c49d0*/  LOP3.LUT P5, RZ, R2, 0x40000000, RZ, 0xc0, !PT ;  /* 0x4000000002ff7812 */ /* 0x000fe200078ac0ff */
        /* <DEDUP_REMOVED lines=14> */
[----:B------:R-:W-:Y:S01]  /*c4ac0*/  ISETP.LT.AND P0, PT, R6, UR4, !P3 ;  /* 0x0000000406007c0c */ /* 0x000fe2000df01270 */
[----:B------:R-:W-:Y:S01]  /*c4ad0*/  ULDC UR4, c[0x0][0x228] ;  /* 0x00008a0000047ab9 */ /* 0x000fe20000000800 */
[----:B------:R-:W-:-:S11]  /*c4ae0*/  PRMT R2, R178, 0x7770, RZ ;  /* 0x00007770b2027816 */ /* 0x000fd600000000ff */
[----:B------:R0:W-:Y:S01]  /*c4af0*/  @P0 STG.E.U8 desc[UR10][R220.64], R2 ;  /* 0x00000002dc000986 */ /* 0x0001e2000c10110a */
[----:B------:R-:W-:Y:S01]  /*c4b00*/  ISETP.LT.AND P0, PT, R7, UR4, !P3 ;  /* 0x0000000407007c0c */ /* 0x000fe2000df01270 */
[----:B------:R-:W-:Y:S02]  /*c4b10*/  ULDC UR4, c[0x0][0x228] ;  /* 0x00008a0000047ab9 */ /* 0x000fe40000000800 */
[----:B0-----:R-:W2:Y:S01]  /*c4b20*/  LDL.LU.64 R220, [R1+0xe78] ;  /* 0x000e780001dc7983 */ /* 0x001ea20000300a00 */
[----:B------:R-:W-:-:S09]  /*c4b30*/  PRMT R2, R178, 0x7771, RZ ;  /* 0x00007771b2027816 */ /* 0x000fd200000000ff */
        /* <DEDUP_REMOVED lines=31> */
[----:B------:R-:W-:Y:S02]  /*c4d30*/  LOP3.LUT P3, RZ, R238, 0x4, RZ, 0xc0, !PT ;  /* 0x00000004eeff7812 */ /* 0x000fe4000786c0ff */
[----:B------:R-:W-:Y:S02]  /*c4d40*/  PRMT R2, R180, 0x7770, RZ ;  /* 0x00007770b4027816 */ /* 0x000fe400000000ff */
[----:B------:R-:W-:-:S05]  /*c4d50*/  LOP3.LUT P4, RZ, R238, 0x10, RZ, 0xc0, !PT ;  /* 0x00000010eeff7812 */ /* 0x000fca000788c0ff */
[----:B---3--:R0:W-:Y:S01]  /*c4d60*/  @P0 STG.E.U8 desc[UR10][R216.64], R179 ;  /* 0x000000b3d8000986 */ /* 0x0081e2000c10110a */
[----:B------:R-:W-:Y:S01]  /*c4d70*/  ISETP.LT.AND P0, PT, R6, UR4, !P3 ;  /* 0x0000000406007c0c */ /* 0x000fe2000df01270 */
[----:B------:R-:W-:Y:S02]  /*c4d80*/  ULDC UR4, c[0x0][0x228] ;  /* 0x00008a0000047ab9 */ /* 0x000fe40000000800 */
[----:B0-----:R-:W3:Y:S10]  /*c4d90*/  LDL.LU.64 R216, [R1+0xea0] ;  /* 0x000ea00001d87983 */ /* 0x001ef40000300a00 */
[----:B----4-:R0:W-:Y:S01]  /*c4da0*/  @P0 STG.E.U8 desc[UR10][R224.64], R2 ;  /* 0x00000002e0000986 */ /* 0x0101e2000c10110a */
[----:B------:R-:W-:Y:S01]  /*c4db0*/  ISETP.LT.AND P0, PT, R7, UR4, !P3 ;  /* 0x0000000407007c0c */ /* 0x000fe2000df01270 */
[----:B------:R-:W-:-:S02]  /*c4dc0*/  ULDC UR4, c[0x0][0x228] ;  /* 0x00008a0000047ab9 */ /* 0x000fc40000000800 */
        /* <DEDUP_REMOVED lines=19> */
[----:B------:R-:W-:Y:S01]  /*c4f00*/  ISETP.LT.AND P0, PT, R7, UR4, !P5 ;  /* 0x0000000407007c0c */ /* 0x000fe2000ef01270 */
[----:B------:R-:W-:Y:S02]  /*c4f10*/  ULDC UR4, c[0x0][0x228] ;  /* 0x00008a0000047ab9 */ /* 0x000fe40000000800 */
        /* <DEDUP_REMOVED lines=266> */
[----:B------:R-:W-:Y:S02]  /*c5fc0*/  LOP3.LUT P2, RZ, R237, 0x40000000, RZ, 0xc0, !PT ;  /* 0x40000000edff7812 */ /* 0x000fe4000784c0ff */
        /* <DEDUP_REMOVED lines=326> */
[----:B------:R-:W-:Y:S01]  /*c7430*/  ULDC UR4, c[0x0][0x228] ;  /* 0x00008a0000047ab9 */ /* 0x000fe20000000800 */
[----:B------:R-:W-:Y:S02]  /*c7440*/  LOP3.LUT P4, RZ, R14, 0x1, RZ, 0xc0, !PT ;  /* 0x000000010eff7812 */ /* 0x000fe4000788c0ff */
[----:B0-----:R-:W-:Y:S01]  /*c7450*/  PRMT R2, R208, 0x7771, RZ ;  /* 0x00007771d0027816 */ /* 0x001fe200000000ff */
[----:B------:R-:W2:Y:S01]  /*c7460*/  LDL.LU.64 R220, [R1+0x1260] ;  /* 0x0012600001dc7983 */ /* 0x000ea20000300a00 */
[----:B------:R-:W-:-:S07]  /*c7470*/  LOP3.LUT P5, RZ, R14, 0x4, RZ, 0xc0, !PT ;  /* 0x000000040eff7812 */ /* 0x000fce00078ac0ff */
[----:B---3--:R0:W-:Y:S01]  /*c7480*/  @P0 STG.E.U8 desc[UR10][R216.64], R2 ;  /* 0x00000002d8000986 */ /* 0x0081e2000c10110a */
[----:B------:R-:W-:Y:S01]  /*c7490*/  ISETP.LT.AND P0, PT, R6, UR4, !P4 ;  /* 0x0000000406007c0c */ /* 0x000fe2000e701270 */
[----:B------:R-:W-:Y:S01]  /*c74a0*/  ULDC UR4, c[0x0][0x228] ;  /* 0x00008a0000047ab9 */ /* 0x000fe20000000800 */
[C---:B0-----:R-:W-:Y:S01]  /*c74b0*/  PRMT R2, R208.reuse, 0x7772, RZ ;  /* 0x00007772d0027816 */ /* 0x041fe200000000ff */
[----:B------:R-:W3:Y:S01]  /*c74c0*/  LDL.LU.64 R216, [R1+0x1258] ;  /* 0x0012580001d87983 */ /* 0x000ee20000300a00 */
[----:B------:R-:W-:-:S09]  /*c74d0*/  PRMT R208, R208, 0x7773, RZ ;  /* 0x00007773d0d07816 */ /* 0x000fd200000000ff */
[----:B----4-:R0:W-:Y:S01]  /*c74e0*/  @P0 STG.E.U8 desc[UR10][R224.64], R2 ;  /* 0x00000002e0000986 */ /* 0x0101e2000c10110a */
[----:B------:R-:W-:Y:S01]  /*c74f0*/  ISETP.LT.AND P0, PT, R7, UR4, !P4 ;  /* 0x0000000407007c0c */ /* 0x000fe2000e701270 */
[----:B------:R-:W-:Y:S01]  /*c7500*/  ULDC UR4, c[0x0][0x228] ;  /* 0x00008a0000047ab9 */ /* 0x000fe20000000800 */
[----:B0-----:R-:W-:Y:S01]  /*c7510*/  PRMT R2, R209, 0x7770, RZ ;  /* 0x00007770d1027816 */ /* 0x001fe200000000ff */
[----:B------:R-:W4:Y:S10]  /*c7520*/  LDL.LU.64 R224, [R1+0x1270] ;  /* 0x0012700001e07983 */ /* 0x000f340000300a00 */
[----:B------:R0:W-:Y:S01]  /*c7530*/  @P0 STG.E.U8 desc[UR10][R222.64], R208 ;  /* 0x000000d0de000986 */ /* 0x0001e2000c10110a */
[----:B------:R-:W-:Y:S01]  /*c7540*/  ISETP.LT.AND P0, PT, R6, UR4, !P5 ;  /* 0x0000000406007c0c */ /* 0x000fe2000ef01270 */
[----:B------:R-:W-:-:S02]  /*c7550*/  ULDC UR4, c[0x0][0x228] ;  /* 0x00008a0000047ab9 */ /* 0x000fc40000000800 */
[----:B0-----:R-:W4:Y:S10]  /*c7560*/  LDL.LU.64 R222, [R1+0x1268] ;  /* 0x0012680001de7983 */ /* 0x001f340000300a00 */
[----:B------:R0:W-:Y:S01]  /*c7570*/  @P0 STG.E.U8 desc[UR10][R218.64], R2 ;  /* 0x00000002da000986 */ /* 0x0001e2000c10110a */
[----:B------:R-:W-:Y:S01]  /*c7580*/  ISETP.LT.AND P0, PT, R7, UR4, !P5 ;  /* 0x0000000407007c0c */ /* 0x000fe2000ef01270 */
[----:B------:R-:W-:Y:S01]  /*c7590*/  ULDC UR4, c[0x0][0x228] ;  /* 0x00008a0000047ab9 */ /* 0x000fe20000000800 */
[----:B0-----:R-:W-:-:S11]  /*c75a0*/  PRMT R2, R209, 0x7771, RZ ;  /* 0x00007771d1027816 */ /* 0x001fd600000000ff */
[----:B--2---:R0:W-:Y:S04]  /*c75b0*/  @P0 STG.E.U8 desc[UR10][R226.64], R2 ;  /* 0x00000002e2000986 */ /* 0x0041e8000c10110a */
[----:B0-----:R-:W2:Y:S01]  /*c75c0*/  LDL.LU.64 R226, [R1+0x1278] ;  /* 0x0012780001e27983 */ /* 0x001ea20000300a00 */
[----:B------:R-:W-:Y:S02]  /*c75d0*/  LOP3.LUT P6, RZ, R14, 0x10, RZ, 0xc0, !PT ;  /* 0x000000100eff7812 */ /* 0x000fe400078cc0ff */
[C---:B------:R-:W-:Y:S01]  /*c75e0*/  PRMT R2, R209.reuse, 0x7772, RZ ;  /* 0x00007772d1027816 */ /* 0x040fe200000000ff */
[----:B------:R-:W2:Y:S01]  /*c75f0*/  LDL.LU.64 R218, [R1+0x1288] ;  /* 0x0012880001da7983 */ /* 0x000ea20000300a00 */
[----:B------:R-:W-:Y:S01]  /*c7600*/  ISETP.LT.AND P0, PT, R6, UR4, !P6 ;  /* 0x0000000406007c0c */ /* 0x000fe2000f701270 */
[----:B------:R-:W-:Y:S01]  /*c7610*/  ULDC UR4, c[0x0][0x228] ;  /* 0x00008a0000047ab9 */ /* 0x000fe20000000800 */
[----:B------:R-:W-:-:S11]  /*c7620*/  PRMT R209, R209, 0x7773, RZ ;  /* 0x00007773d1d17816 */ /* 0x000fd600000000ff */
[----:B------:R0:W-:Y:S01]  /*c7630*/  @P0 STG.E.U8 desc[UR10][R220.64], R2 ;  /* 0x00000002dc000986 */ /* 0x0001e2000c10110a */
[----:B------:R-:W-:Y:S01]  /*c7640*/  ISETP.LT.AND P0, PT, R7, UR4, !P6 ;  /* 0x0000000407007c0c */ /* 0x000fe2000f701270 */
[----:B------:R-:W-:Y:S01]  /*c7650*/  ULDC UR4, c[0x0][0x228] ;  /* 0x00008a0000047ab9 */ /* 0x000fe20000000800 */
[C---:B------:R-:W-:Y:S01]  /*c7660*/  LOP3.LUT P1, RZ, R239.reuse, 0x2, RZ, 0xc0, !PT ;  /* 0x00000002efff7812 */ /* 0x040fe2000782c0ff */
[----:B0-----:R-:W2:Y:S01]  /*c7670*/  LDL.LU.64 R220, [R1+0x1280] ;  /* 0x0012800001dc7983 */ /* 0x001ea20000300a00 */
[----:B------:R-:W-:Y:S02]  /*c7680*/  PRMT R2, R210, 0x7770, RZ ;  /* 0x00007770d2027816 */ /* 0x000fe400000000ff */
[----:B------:R-:W-:-:S07]  /*c7690*/  LOP3.LUT P2, RZ, R239, 0x1, RZ, 0xc0, !PT ;  /* 0x00000001efff7812 */ /* 0x000fce000784c0ff */
[----:B---3--:R-:W-:Y:S01]  /*c76a0*/  @P0 STG.E.U8 desc[UR10][R216.64], R209 ;  /* 0x000000d1d8000986 */ /* 0x008fe2000c10110a */
[----:B------:R-:W-:Y:S01]  /*c76b0*/  ISETP.LT.AND P0, PT, R6, UR4, !P1 ;  /* 0x0000000406007c0c */ /* 0x000fe2000cf01270 */
[----:B------:R-:W-:Y:S02]  /*c76c0*/  ULDC UR4, c[0x0][0x228] ;  /* 0x00008a0000047ab9 */ /* 0x000fe40000000800 */
[----:B------:R-:W-:Y:S01]  /*c76d0*/  ISETP.LT.AND P1, PT, R7, UR4, !P1 ;  /* 0x0000000407007c0c */ /* 0x000fe2000cf21270 */
[----:B------:R-:W-:-:S09]  /*c76e0*/  ULDC UR4, c[0x0][0x228] ;  /* 0x00008a0000047ab9 */ /* 0x000fd20000000800 */
[----:B----4-:R0:W-:Y:S01]  /*c76f0*/  @P0 STG.E.U8 desc[UR10][R224.64], R2 ;  /* 0x00000002e0000986 */ /* 0x0101e2000c10110a */
[----:B------:R-:W-:Y:S01]  /*c7700*/  ISETP.LT.AND P0, PT, R6, UR4, !P2 ;  /* 0x0000000406007c0c */ /* 0x000fe2000d701270 */
[----:B------:R-:W-:Y:S02]  /*c7710*/  ULDC UR4, c[0x0][0x228] ;  /* 0x00008a0000047ab9 */ /* 0x000fe40000000800 */
[----:B0-----:R-:W3:Y:S01]  /*c7720*/  LDL.LU.64 R224, [R1+0x1290] ;  /* 0x0012900001e07983 */ /* 0x001ee20000300a00 */
[----:B------:R-:W-:-:S05]  /*c7730*/  PRMT R2, R210, 0x7771, RZ ;  /* 0x00007771d2027816 */ /* 0x000fca00000000ff */
[----:B------:R0:W-:Y:S04]  /*c7740*/  @P1 STG.E.U8 desc[UR10][R222.64], R2 ;  /* 0x00000002de001986 */ /* 0x0001e8000c10110a */
[----:B0-----:R-:W4:Y:S01]  /*c7750*/  LDL.LU.64 R222, [R1+0x1298] ;  /* 0x0012980001de7983 */ /* 0x001f220000300a00 */
[----:B------:R-:W-:-:S03]  /*c7760*/  PRMT R2, R210, 0x7772, RZ ;  /* 0x00007772d2027816 */ /* 0x000fc600000000ff */
[----:B------:R-:W4:Y:S04]  /*c7770*/  LDL.LU R248, [R1+0x60] ;  /* 0x0000600001f87983 */ /* 0x000f280000300800 */
[----:B--2---:R0:W-:Y:S04]  /*c7780*/  @P0 STG.E.U8 desc[UR10][R226.64], R2 ;  /* 0x00000002e2000986 */ /* 0x0041e8000c10110a */
[----:B0-----:R-:W2:Y:S01]  /*c7790*/  LDL.LU.64 R226, [R1+0x12a8] ;  /* 0x0012a80001e27983 */ /* 0x001ea20000300a00 */
[----:B------:R-:W-:Y:S02]  /*c77a0*/  LOP3.LUT P3, RZ, R13, 0x80000000, RZ, 0xc0, !PT ;  /* 0x800000000dff7812 */ /* 0x000fe4000786c0ff */
[----:B------:R-:W-:Y:S01]  /*c77b0*/  ISETP.LT.AND P2, PT, R7, UR4, !P2 ;  /* 0x0000000407007c0c */ /* 0x000fe2000d741270 */
[----:B------:R-:W-:Y:S01]  /*c77c0*/  ULDC UR4, c[0x0][0x228] ;  /* 0x00008a0000047ab9 */ /* 0x000fe20000000800 */
[----:B------:R-:W-:Y:S01]  /*c77d0*/  ISETP.LT.AND P1, PT, R6, UR6, !P3 ;  /* 0x0000000606007c0c */ /* 0x000fe2000df21270 */
[----:B------:R-:W2:Y:S01]  /*c77e0*/  LDL.LU.64 R216, [R1+0x12a0] ;  /* 0x0012a00001d87983 */ /* 0x000ea20000300a00 */
[----:B------:R-:W-:Y:S01]  /*c77f0*/  PRMT R210, R210, 0x7773, RZ ;  /* 0x00007773d2d27816 */ /* 0x000fe200000000ff */
[----:B------:R-:W-:Y:S01]  /*c7800*/  ULDC UR6, c[0x0][0x228] ;  /* 0x00008a0000067ab9 */ /* 0x000fe20000000800 */
[----:B------:R-:W-:-:S02]  /*c7810*/  PRMT R2, R211, 0x7770, RZ ;  /* 0x00007770d3027816 */ /* 0x000fc400000000ff */
[----:B------:R-:W-:Y:S01]  /*c7820*/  ISETP.LT.AND P3, PT, R7, UR4, !P3 ;  /* 0x0000000407007c0c */ /* 0x000fe2000df61270 */
[----:B------:R-:W-:Y:S01]  /*c7830*/  ULDC UR4, c[0x0][0x228] ;  /* 0x00008a0000047ab9 */ /* 0x000fe20000000800 */
[----:B------:R-:W-:-:S03]  /*c7840*/  LOP3.LUT P4, RZ, R13, 0x40000000, RZ, 0xc0, !PT ;  /* 0x400000000dff7812 */ /* 0x000fc6000788c0ff */
[----:B------:R-:W-:Y:S04]  /*c7850*/  @P2 STG.E.U8 desc[UR10][R218.64], R210 ;  /* 0x000000d2da002986 */ /* 0x000fe8000c10110a */
[----:B------:R0:W-:Y:S01]  /*c7860*/  @P1 STG.E.U8 desc[UR10][R220.64], R2 ;  /* 0x00000002dc001986 */ /* 0x0001e2000c10110a */
[----:B------:R-:W-:Y:S02]  /*c7870*/  PRMT R4, R211, 0x7771, RZ ;  /* 0x00007771d3047816 */ /* 0x000fe400000000ff */
[----:B------:R-:W-:Y:S01]  /*c7880*/  ISETP.LT.AND P2, PT, R6, UR6, !P4 ;  /* 0x0000000606007c0c */ /* 0x000fe2000e741270 */
[----:B------:R-:W-:Y:S01]  /*c7890*/  ULDC UR6, c[0x0][0x228] ;  /* 0x00008a0000067ab9 */ /* 0x000fe20000000800 */
[----:B0-----:R-:W2:Y:S01]  /*c78a0*/  LDL.LU.64 R220, [R1+0x12b8] ;  /* 0x0012b80001dc7983 */ /* 0x001ea20000300a00 */
[----:B------:R-:W-:Y:S01]  /*c78b0*/  ISETP.LT.AND P4, PT, R7, UR4, !P4 ;  /* 0x0000000407007c0c */ /* 0x000fe2000e781270 */
[----:B------:R-:W-:Y:S01]  /*c78c0*/  VIADD R3, R0, 0x1aa ;  /* 0x000001aa00037836 */ /* 0x000fe20000000000 */
[C---:B------:R-:W-:Y:S01]  /*c78d0*/  PRMT R2, R211.reuse, 0x7772, RZ ;  /* 0x00007772d3027816 */ /* 0x040fe200000000ff */
[----:B------:R-:W-:Y:S01]  /*c78e0*/  ULDC UR4, c[0x0][0x228] ;  /* 0x00008a0000047ab9 */ /* 0x000fe20000000800 */
[----:B------:R-:W-:Y:S01]  /*c78f0*/  PRMT R211, R211, 0x7773, RZ ;  /* 0x00007773d3d37816 */ /* 0x000fe200000000ff */
[----:B---3--:R0:W-:Y:S04]  /*c7900*/  @P3 STG.E.U8 desc[UR10][R224.64], R4 ;  /* 0x00000004e0003986 */ /* 0x0081e8000c10110a */
[----:B0-----:R-:W3:Y:S04]  /*c7910*/  LDL.LU.64 R224, [R1+0x12d0] ;  /* 0x0012d00001e07983 */ /* 0x001ee80000300a00 */
[----:B------:R-:W3:Y:S04]  /*c7920*/  LDL.LU R213, [R1+0x64] ;  /* 0x0000640001d57983 */ /* 0x000ee80000300800 */
[----:B------:R-:W3:Y:S04]  /*c7930*/  LDL.LU.64 R218, [R1+0x12c8] ;  /* 0x0012c80001da7983 */ /* 0x000ee80000300a00 */
[----:B----4-:R0:W-:Y:S04]  /*c7940*/  @P2 STG.E.U8 desc[UR10][R222.64], R2 ;  /* 0x00000002de002986 */ /* 0x0101e8000c10110a */
[----:B0-----:R-:W4:Y:S04]  /*c7950*/  LDL.LU.64 R222, [R1+0x12d8] ;  /* 0x0012d80001de7983 */ /* 0x001f280000300a00 */
[----:B--2---:R0:W-:Y:S04]  /*c7960*/  @P4 STG.E.U8 desc[UR10][R226.64], R211 ;  /* 0x000000d3e2004986 */ /* 0x0041e8000c10110a */
[----:B0-----:R-:W2:Y:S01]  /*c7970*/  LDL.LU.64 R226, [R1+0x12c0] ;  /* 0x0012c00001e27983 */ /* 0x001ea20000300a00 */
[----:B------:R-:W-:-:S04]  /*c7980*/  LOP3.LUT P5, RZ, R13, 0x20000000, RZ, 0xc0, !PT ;  /* 0x200000000dff7812 */ /* 0x000fc800078ac0ff */
[----:B------:R-:W-:Y:S01]  /*c7990*/  ISETP.LT.AND P1, PT, R6, UR6, !P5 ;  /* 0x0000000606007c0c */ /* 0x000fe2000ef21270 */
[----:B------:R-:W-:Y:S01]  /*c79a0*/  ULDC UR6, c[0x0][0x228] ;  /* 0x00008a0000067ab9 */ /* 0x000fe20000000800 */
[----:B------:R-:W-:Y:S01]  /*c79b0*/  ISETP.LT.AND P5, PT, R7, UR4, !P5 ;  /* 0x0000000407007c0c */ /* 0x000fe2000efa1270 */
[----:B------:R-:W-:Y:S01]  /*c79c0*/  ULDC UR4, c[0x0][0x22c] ;  /* 0x00008b0000047ab9 */ /* 0x000fe20000000800 */
[----:B------:R-:W-:Y:S01]  /*c79d0*/  ISETP.GE.AND P0, PT, R3, UR17, PT ;  /* 0x0000001103007c0c */ /* 0x000fe2000bf06270 */
[----:B------:R-:W-:Y:S01]  /*c79e0*/  VIADD R3, R0, 0x1ff ;  /* 0x000001ff00037836 */ /* 0x000fe20000000000 */
[----:B------:R-:W-:Y:S02]  /*c79f0*/  LOP3.LUT P6, RZ, R13, 0x10000000, RZ, 0xc0, !PT ;  /* 0x100000000dff7812 */ /* 0x000fe400078cc0ff */
[----:B------:R-:W-:Y:S02]  /*c7a00*/  PRMT R2, R248, 0x7770, RZ ;  /* 0x00007770f8027816 */ /* 0x000fe400000000ff */
[----:B------:R-:W-:-:S02]  /*c7a10*/  ISETP.GE.AND P3, PT, R3, UR31, PT ;  /* 0x0000001f03007c0c */ /* 0x000fc4000bf66270 */
[----:B------:R-:W-:Y:S01]  /*c7a20*/  PRMT R3, R248, 0x7771, RZ ;  /* 0x00007771f8037816 */ /* 0x000fe200000000ff */
[----:B------:R0:W-:Y:S01]  /*c7a30*/  @P1 STG.E.U8 desc[UR10][R216.64], R2 ;  /* 0x00000002d8001986 */ /* 0x0001e2000c10110a */
[----:B------:R-:W-:Y:S01]  /*c7a40*/  ISETP.LT.AND P4, PT, R6, UR6, !P6 ;  /* 0x0000000606007c0c */ /* 0x000fe2000f781270 */
[----:B------:R-:W-:Y:S02]  /*c7a50*/  ULDC UR6, c[0x0][0x228] ;  /* 0x00008a0000067ab9 */ /* 0x000fe40000000800 */
[----:B------:R1:W-:Y:S01]  /*c7a60*/  @P5 STG.E.U8 desc[UR10][R220.64], R3 ;  /* 0x00000003dc005986 */ /* 0x0003e2000c10110a */
[----:B------:R-:W-:Y:S01]  /*c7a70*/  ISETP.LT.AND P6, PT, R7, UR6, !P6 ;  /* 0x0000000607007c0c */ /* 0x000fe2000f7c1270 */
[C---:B------:R-:W-:Y:S01]  /*c7a80*/  VIADD R4, R0.reuse, 0x1f4 ;  /* 0x000001f400047836 */ /* 0x040fe20000000000 */
[----:B------:R-:W-:Y:S01]  /*c7a90*/  ULDC UR6, c[0x0][0x228] ;  /* 0x00008a0000067ab9 */ /* 0x000fe20000000800 */
[----:B0-----:R-:W-:Y:S01]  /*c7aa0*/  VIADD R2, R0, 0x1ab ;  /* 0x000001ab00027836 */ /* 0x001fe20000000000 */
[----:B-1----:R-:W2:Y:S04]  /*c7ab0*/  LDL.LU.64 R220, [R1+0x12e0] ;  /* 0x0012e00001dc7983 */ /* 0x002ea80000300a00 */
[----:B------:R-:W-:Y:S01]  /*c7ac0*/  ISETP.GE.AND P1, PT, R2, UR4, PT ;  /* 0x0000000402007c0c */ /* 0x000fe2000bf26270 */
[----:B------:R-:W-:Y:S01]  /*c7ad0*/  ULDC UR4, c[0x0][0x228] ;  /* 0x00008a0000047ab9 */ /* 0x000fe20000000800 */
[----:B------:R-:W-:Y:S01]  /*c7ae0*/  PRMT R3, R248, 0x7772, RZ ;  /* 0x00007772f8037816 */ /* 0x000fe200000000ff */
[----:B------:R-:W2:Y:S01]  /*c7af0*/  LDL.LU R252, [R1+0x68] ;  /* 0x0000680001fc7983 */ /* 0x000ea20000300800 */
[----:B------:R-:W-:Y:S01]  /*c7b00*/  ISETP.LT.AND P5, PT, R6, UR4, !P0 ;  /* 0x0000000406007c0c */ /* 0x000fe2000c7a1270 */
[----:B------:R-:W-:Y:S01]  /*c7b10*/  VIADD R2, R0, 0x1ac ;  /* 0x000001ac00027836 */ /* 0x000fe20000000000 */
[----:B------:R-:W-:Y:S01]  /*c7b20*/  ULDC UR4, c[0x0][0x22c] ;  /* 0x00008b0000047ab9 */ /* 0x000fe20000000800 */
[----:B------:R-:W-:-:S02]  /*c7b30*/  ISETP.GE.AND P2, PT, R4, UR29, PT ;  /* 0x0000001d04007c0c */ /* 0x000fc4000bf46270 */
[----:B------:R-:W-:Y:S01]  /*c7b40*/  ISETP.LT.AND P0, PT, R7, UR6, !P0 ;  /* 0x0000000607007c0c */ /* 0x000fe2000c701270 */
[----:B------:R-:W-:Y:S01]  /*c7b50*/  ULDC UR6, c[0x0][0x228] ;  /* 0x00008a0000067ab9 */ /* 0x000fe20000000800 */
[----:B------:R-:W-:Y:S01]  /*c7b60*/  PRMT R4, R248, 0x7773, RZ ;  /* 0x00007773f8047816 */ /* 0x000fe200000000ff */
[----:B---3--:R0:W-:Y:S01]  /*c7b70*/  @P4 STG.E.U8 desc[UR10][R224.64], R3 ;  /* 0x00000003e0004986 */ /* 0x0081e2000c10110a */
[----:B------:R-:W-:Y:S01]  /*c7b80*/  ISETP.GE.AND P4, PT, R2, UR4, PT ;  /* 0x0000000402007c0c */ /* 0x000fe2000bf86270 */
[----:B------:R-:W-:Y:S01]  /*c7b90*/  ULDC UR4, c[0x0][0x228] ;  /* 0x00008a0000047ab9 */ /* 0x000fe20000000800 */
[C---:B------:R-:W-:Y:S01]  /*c7ba0*/  PRMT R2, R213.reuse, 0x7770, RZ ;  /* 0x00007770d5027816 */ /* 0x040fe200000000ff */
[----:B0-----:R-:W3:Y:S04]  /*c7bb0*/  LDL.LU.64 R224, [R1+0x12f0] ;  /* 0x0012f00001e07983 */ /* 0x001ee80000300a00 */
[----:B------:R-:W3:Y:S01]  /*c7bc0*/  LDL.LU.64 R216, [R1+0x12e8] ;  /* 0x0012e80001d87983 */ /* 0x000ee20000300a00 */
[----:B------:R-:W-:-:S03]  /*c7bd0*/  PRMT R3, R213, 0x7771, RZ ;  /* 0x00007771d5037816 */ /* 0x000fc600000000ff */
[----:B------:R-:W-:Y:S04]  /*c7be0*/  @P6 STG.E.U8 desc[UR10][R218.64], R4 ;  /* 0x00000004da006986 */ /* 0x000fe8000c10110a */
[----:B----4-:R0:W-:Y:S04]  /*c7bf0*/  @P5 STG.E.U8 desc[UR10][R222.64], R2 ;  /* 0x00000002de005986 */ /* 0x0101e8000c10110a */
[----:B0-----:R-:W4:Y:S04]  /*c7c00*/  LDL.LU.64 R222, [R1+0x12f8] ;  /* 0x0012f80001de7983 */ /* 0x001f280000300a00 */
[----:B--2---:R0:W-:Y:S04]  /*c7c10*/  @P0 STG.E.U8 desc[UR10][R226.64], R3 ;  /* 0x00000003e2000986 */ /* 0x0041e8000c10110a */
[----:B0-----:R-:W2:Y:S01]  /*c7c20*/  LDL.LU.64 R226, [R1+0x1310] ;  /* 0x0013100001e27983 */ /* 0x001ea20000300a00 */
[----:B------:R-:W-:Y:S01]  /*c7c30*/  ISETP.LT.AND P5, PT, R6, UR4, !P1 ;  /* 0x0000000406007c0c */ /* 0x000fe2000cfa1270 */
[----:B------:R-:W-:Y:S01]  /*c7c40*/  VIADD R2, R0, 0x1ad ;  /* 0x000001ad00027836 */ /* 0x000fe20000000000 */
[----:B------:R-:W-:Y:S01]  /*c7c50*/  ULDC UR4, c[0x0][0x22c] ;  /* 0x00008b0000047ab9 */ /* 0x000fe20000000800 */
[----:B------:R-:W-:Y:S01]  /*c7c60*/  PRMT R3, R213, 0x7772, RZ ;  /* 0x00007772d5037816 */ /* 0x000fe200000000ff */
[----:B------:R-:W2:Y:S01]  /*c7c70*/  LDL.LU R248, [R1+0x6c] ;  /* 0x00006c0001f87983 */ /* 0x000ea20000300800 */
[----:B------:R-:W-:Y:S01]  /*c7c80*/  ISETP.LT.AND P1, PT, R7, UR6, !P1 ;  /* 0x0000000607007c0c */ /* 0x000fe2000cf21270 */
[----:B------:R-:W-:Y:S01]  /*c7c90*/  ULDC UR6, c[0x0][0x228] ;  /* 0x00008a0000067ab9 */ /* 0x000fe20000000800 */
[----:B------:R-:W-:Y:S01]  /*c7ca0*/  ISETP.GE.AND P0, PT, R2, UR4, PT ;  /* 0x0000000402007c0c */ /* 0x000fe2000bf06270 */
[----:B------:R-:W-:Y:S01]  /*c7cb0*/  VIADD R2, R0, 0x1ae ;  /* 0x000001ae00027836 */ /* 0x000fe20000000000 */
[----:B------:R-:W-:Y:S01]  /*c7cc0*/  ISETP.LT.AND P6, PT, R6, UR8, !P4 ;  /* 0x0000000806007c0c */ /* 0x000fe2000e7c1270 */
[----:B------:R-:W2:Y:S01]  /*c7cd0*/  LDL.LU.64 R218, [R1+0x1308] ;  /* 0x0013080001da7983 */ /* 0x000ea20000300a00 */
[----:B------:R-:W-:Y:S01]  /*c7ce0*/  ULDC UR4, c[0x0][0x22c] ;  /* 0x00008b0000047ab9 */ /* 0x000fe20000000800 */
[----:B------:R-:W-:-:S02]  /*c7cf0*/  ULDC UR8, c[0x0][0x228] ;  /* 0x00008a0000087ab9 */ /* 0x000fc40000000800 */
[----:B------:R0:W-:Y:S01]  /*c7d00*/  @P5 STG.E.U8 desc[UR10][R220.64], R3 ;  /* 0x00000003dc005986 */ /* 0x0001e2000c10110a */
[----:B------:R-:W-:Y:S01]  /*c7d10*/  ISETP.GE.AND P5, PT, R2, UR4, PT ;  /* 0x0000000402007c0c */ /* 0x000fe2000bfa6270 */
[----:B------:R-:W-:Y:S01]  /*c7d20*/  ULDC UR4, c[0x0][0x228] ;  /* 0x00008a0000047ab9 */ /* 0x000fe20000000800 */
[----:B------:R-:W-:Y:S02]  /*c7d30*/  PRMT R2, R213, 0x7773, RZ ;  /* 0x00007773d5027816 */ /* 0x000fe400000000ff */
[----:B------:R-:W-:Y:S01]  /*c7d40*/  ISETP.LT.AND P4, PT, R7, UR4, !P4 ;  /* 0x0000000407007c0c */ /* 0x000fe2000e781270 */
[----:B------:R-:W-:Y:S01]  /*c7d50*/  ULDC UR4, c[0x0][0x22c] ;  /* 0x00008b0000047ab9 */ /* 0x000fe20000000800 */
[----:B0-----:R-:W2:Y:S01]  /*c7d60*/  LDL.LU.64 R220, [R1+0x1318] ;  /* 0x0013180001dc7983 */ /* 0x001ea20000300a00 */
[----:B------:R-:W-:-:S03]  /*c7d70*/  PRMT R3, R252, 0x7770, RZ ;  /* 0x00007770fc037816 */ /* 0x000fc600000000ff */
[----:B---3--:R0:W-:Y:S04]  /*c7d80*/  @P1 STG.E.U8 desc[UR10][R224.64], R2 ;  /* 0x00000002e0001986 */ /* 0x0081e8000c10110a */
[----:B------:R1:W-:Y:S01]  /*c7d90*/  @P6 STG.E.U8 desc[UR10][R216.64], R3 ;  /* 0x00000003d8006986 */ /* 0x0003e2000c10110a */
[----:B------:R-:W-:Y:S01]  /*c7da0*/  ISETP.LT.AND P6, PT, R6, UR6, !P0 ;  /* 0x0000000606007c0c */ /* 0x000fe2000c7c1270 */
[----:B------:R-:W-:Y:S02]  /*c7db0*/  ULDC UR6, c[0x0][0x228] ;  /* 0x00008a0000067ab9 */ /* 0x000fe40000000800 */
[----:B0-----:R-:W3:Y:S01]  /*c7dc0*/  LDL.LU.64 R224, [R1+0x1300] ;  /* 0x0013000001e07983 */ /* 0x001ee20000300a00 */
[----:B-1----:R-:W-:-:S05]  /*c7dd0*/  PRMT R3, R252, 0x7771, RZ ;  /* 0x00007771fc037816 */ /* 0x002fca00000000ff */
[----:B----4-:R0:W-:Y:S04]  /*c7de0*/  @P4 STG.E.U8 desc[UR10][R222.64], R3 ;  /* 0x00000003de004986 */ /* 0x0101e8000c10110a */
[----:B0-----:R-:W4:Y:S01]  /*c7df0*/  LDL.LU.64 R222, [R1+0x1328] ;  /* 0x0013280001de7983 */ /* 0x001f220000300a00 */
[----:B------:R-:W-:-:S03]  /*c7e00*/  PRMT R3, R252, 0x7772, RZ ;  /* 0x00007772fc037816 */ /* 0x000fc600000000ff */
[----:B------:R-:W4:Y:S04]  /*c7e10*/  LDL.LU R217, [R1+0x50] ;  /* 0x0000500001d97983 */ /* 0x000f280000300800 */
[----:B--2---:R0:W-:Y:S04]  /*c7e20*/  @P6 STG.E.U8 desc[UR10][R226.64], R3 ;  /* 0x00000003e2006986 */ /* 0x0041e8000c10110a */
[----:B0-----:R-:W2:Y:S01]  /*c7e30*/  LDL.LU.64 R226, [R1+0x1338] ;  /* 0x0013380001e27983 */ /* 0x001ea20000300a00 */
[----:B------:R-:W-:Y:S01]  /*c7e40*/  VIADD R2, R0, 0x1af ;  /* 0x000001af00027836 */ /* 0x000fe20000000000 */
[----:B------:R-:W-:Y:S01]  /*c7e50*/  ISETP.LT.AND P0, PT, R7, UR6, !P0 ;  /* 0x0000000607007c0c */ /* 0x000fe2000c701270 */
[----:B------:R-:W-:Y:S01]  /*c7e60*/  ULDC UR6, c[0x0][0x228] ;  /* 0x00008a0000067ab9 */ /* 0x000fe20000000800 */
[----:B------:R-:W-:Y:S01]  /*c7e70*/  PRMT R4, R252, 0x7773, RZ ;  /* 0x00007773fc047816 */ /* 0x000fe200000000ff */
[----:B------:R-:W2:Y:S01]  /*c7e80*/  LDL.LU.64 R214, [R1+0x1330] ;  /* 0x0013300001d67983 */ /* 0x000ea20000300a00 */
[----:B------:R-:W-:Y:S01]  /*c7e90*/  ISETP.GE.AND P1, PT, R2, UR4, PT ;  /* 0x0000000402007c0c */ /* 0x000fe2000bf26270 */
[----:B------:R-:W-:-:S02]  /*c7ea0*/  ULDC UR4, c[0x0][0x228] ;  /* 0x00008a0000047ab9 */ /* 0x000fc40000000800 */
[----:B------:R-:W-:Y:S01]  /*c7eb0*/  ISETP.LT.AND P4, PT, R6, UR4, !P5 ;  /* 0x0000000406007c0c */ /* 0x000fe2000ef81270 */
[----:B------:R-:W-:Y:S01]  /*c7ec0*/  VIADD R2, R0, 0x1b0 ;  /* 0x000001b000027836 */ /* 0x000fe20000000000 */
[----:B------:R-:W-:Y:S01]  /*c7ed0*/  ULDC UR4, c[0x0][0x22c] ;  /* 0x00008b0000047ab9 */ /* 0x000fe20000000800 */
[----:B------:R-:W-:Y:S01]  /*c7ee0*/  ISETP.LT.AND P5, PT, R7, UR6, !P5 ;  /* 0x0000000607007c0c */ /* 0x000fe2000efa1270 */
[----:B------:R-:W-:Y:S02]  /*c7ef0*/  ULDC UR6, c[0x0][0x228] ;  /* 0x00008a0000067ab9 */ /* 0x000fe40000000800 */
[----:B------:R-:W-:Y:S01]  /*c7f00*/  ISETP.GE.AND P6, PT, R2, UR4, PT ;  /* 0x0000000402007c0c */ /* 0x000fe2000bfc6270 */
[----:B------:R-:W-:Y:S01]  /*c7f10*/  @P0 STG.E.U8 desc[UR10][R218.64], R4 ;  /* 0x00000004da000986 */ /* 0x000fe2000c10110a */
[----:B------:R-:W-:Y:S01]  /*c7f20*/  PRMT R2, R248, 0x7770, RZ ;  /* 0x00007770f8027816 */ /* 0x000fe200000000ff */
[----:B------:R-:W-:-:S04]  /*c7f30*/  ULDC UR4, c[0x0][0x228] ;  /* 0x00008a0000047ab9 */ /* 0x000fc80000000800 */
[----:B------:R0:W-:Y:S01]  /*c7f40*/  @P4 STG.E.U8 desc[UR10][R220.64], R2 ;  /* 0x00000002dc004986 */ /* 0x0001e2000c10110a */
[----:B------:R-:W-:Y:S02]  /*c7f50*/  PRMT R3, R248, 0x7771, RZ ;  /* 0x00007771f8037816 */ /* 0x000fe400000000ff */
[----:B------:R-:W-:Y:S01]  /*c7f60*/  ISETP.LT.AND P0, PT, R6, UR4, !P1 ;  /* 0x0000000406007c0c */ /* 0x000fe2000cf01270 */
[----:B------:R-:W-:Y:S01]  /*c7f70*/  ULDC UR4, c[0x0][0x22c] ;  /* 0x00008b0000047ab9 */ /* 0x000fe20000000800 */
[----:B0-----:R-:W2:Y:S01]  /*c7f80*/  LDL.LU.64 R220, [R1+0x1340] ;  /* 0x0013400001dc7983 */ /* 0x001ea20000300a00 */
[----:B------:R-:W-:Y:S01]  /*c7f90*/  VIADD R2, R0, 0x1b1 ;  /* 0x000001b100027836 */ /* 0x000fe20000000000 */
[----:B------:R-:W-:Y:S01]  /*c7fa0*/  ISETP.LT.AND P1, PT, R7, UR6, !P1 ;  /* 0x0000000607007c0c */ /* 0x000fe2000cf21270 */
[----:B------:R-:W-:-:S03]  /*c7fb0*/  ULDC UR6, c[0x0][0x228] ;  /* 0x00008a0000067ab9 */ /* 0x000fc60000000800 */
[----:B------:R-:W-:Y:S01]  /*c7fc0*/  ISETP.GE.AND P4, PT, R2, UR4, PT ;  /* 0x0000000402007c0c */ /* 0x000fe2000bf86270 */
[----:B------:R-:W-:Y:S01]  /*c7fd0*/  VIADD R2, R0, 0x1b2 ;  /* 0x000001b200027836 */ /* 0x000fe20000000000 */
[----:B------:R-:W-:Y:S01]  /*c7fe0*/  ULDC UR4, c[0x0][0x22c] ;  /* 0x00008b0000047ab9 */ /* 0x000fe20000000800 */
[----:B---3--:R0:W-:Y:S04]  /*c7ff0*/  @P5 STG.E.U8 desc[UR10][R224.64], R3 ;  /* 0x00000003e0005986 */ /* 0x0081e8000c10110a */
[----:B0-----:R-:W3:Y:S01]  /*c8000*/  LDL.LU.64 R224, [R1+0x1358] ;  /* 0x0013580001e07983 */ /* 0x001ee20000300a00 */
[----:B------:R-:W-:-:S03]  /*c8010*/  PRMT R3, R248, 0x7772, RZ ;  /* 0x00007772f8037816 */ /* 0x000fc600000000ff */
[----:B------:R-:W3:Y:S04]  /*c8020*/  LDL.LU R252, [R1+0x54] ;  /* 0x0000540001fc7983 */ /* 0x000ee80000300800 */
[----:B------:R-:W3:Y:S04]  /*c8030*/  LDL.LU.64 R218, [R1+0x1350] ;  /* 0x0013500001da7983 */ /* 0x000ee80000300a00 */
[----:B----4-:R0:W-:Y:S01]  /*c8040*/  @P0 STG.E.U8 desc[UR10][R222.64], R3 ;  /* 0x00000003de000986 */ /* 0x0101e2000c10110a */
[----:B------:R-:W-:Y:S01]  /*c8050*/  ISETP.GE.AND P0, PT, R2, UR4, PT ;  /* 0x0000000402007c0c */ /* 0x000fe2000bf06270 */
[----:B------:R-:W-:Y:S01]  /*c8060*/  ULDC UR4, c[0x0][0x228] ;  /* 0x00008a0000047ab9 */ /* 0x000fe20000000800 */
[----:B------:R-:W-:Y:S01]  /*c8070*/  PRMT R2, R248, 0x7773, RZ ;  /* 0x00007773f8027816 */ /* 0x000fe200000000ff */
[----:B0-----:R-:W4:Y:S04]  /*c8080*/  LDL.LU.64 R222, [R1+0x1360] ;  /* 0x0013600001de7983 */ /* 0x001f280000300a00 */
[----:B--2---:R0:W-:Y:S04]  /*c8090*/  @P1 STG.E.U8 desc[UR10][R226.64], R2 ;  /* 0x00000002e2001986 */ /* 0x0041e8000c10110a */
[----:B0-----:R-:W2:Y:S01]  /*c80a0*/  LDL.LU.64 R226, [R1+0x1348] ;  /* 0x0013480001e27983 */ /* 0x001ea20000300a00 */
[----:B------:R-:W-:-:S02]  /*c80b0*/  ISETP.LT.AND P5, PT, R6, UR8, !P6 ;  /* 0x0000000806007c0c */ /* 0x000fc4000f7a1270 */
[----:B------:R-:W-:Y:S01]  /*c80c0*/  PRMT R3, R217, 0x7770, RZ ;  /* 0x00007770d9037816 */ /* 0x000fe200000000ff */
[----:B------:R-:W-:Y:S01]  /*c80d0*/  VIADD R2, R0, 0x1b3 ;  /* 0x000001b300027836 */ /* 0x000fe20000000000 */
[----:B------:R-:W-:Y:S01]  /*c80e0*/  ISETP.LT.AND P6, PT, R7, UR4, !P6 ;  /* 0x0000000407007c0c */ /* 0x000fe2000f7c1270 */
[----:B------:R-:W-:Y:S01]  /*c80f0*/  ULDC UR4, c[0x0][0x22c] ;  /* 0x00008b0000047ab9 */ /* 0x000fe20000000800 */
[----:B------:R-:W-:Y:S01]  /*c8100*/  PRMT R4, R217, 0x7773, RZ ;  /* 0x00007773d9047816 */ /* 0x000fe200000000ff */
[----:B------:R-:W-:-:S06]  /*c8110*/  ULDC UR8, c[0x0][0x228] ;  /* 0x00008a0000087ab9 */ /* 0x000fcc0000000800 */
[----:B------:R0:W-:Y:S01]  /*c8120*/  @P5 STG.E.U8 desc[UR10][R214.64], R3 ;  /* 0x00000003d6005986 */ /* 0x0001e2000c10110a */
[----:B------:R-:W-:Y:S01]  /*c8130*/  ISETP.LT.AND P5, PT, R6, UR6, !P4 ;  /* 0x0000000606007c0c */ /* 0x000fe2000e7a1270 */
[----:B------:R-:W-:Y:S01]  /*c8140*/  ULDC UR6, c[0x0][0x228] ;  /* 0x00008a0000067ab9 */ /* 0x000fe20000000800 */
[----:B0-----:R-:W-:-:S05]  /*c8150*/  PRMT R3, R217, 0x7771, RZ ;  /* 0x00007771d9037816 */ /* 0x001fca00000000ff */
[----:B------:R0:W-:Y:S01]  /*c8160*/  @P6 STG.E.U8 desc[UR10][R220.64], R3 ;  /* 0x00000003dc006986 */ /* 0x0001e2000c10110a */
[----:B------:R-:W-:Y:S01]  /*c8170*/  ISETP.LT.AND P4, PT, R7, UR6, !P4 ;  /* 0x0000000607007c0c */ /* 0x000fe2000e781270 */
[----:B------:R-:W-:Y:S01]  /*c8180*/  ULDC UR6, c[0x0][0x228] ;  /* 0x00008a0000067ab9 */ /* 0x000fe20000000800 */
[----:B------:R-:W-:Y:S01]  /*c8190*/  ISETP.GE.AND P1, PT, R2, UR4, PT ;  /* 0x0000000402007c0c */ /* 0x000fe2000bf26270 */
[----:B------:R-:W-:Y:S01]  /*c81a0*/  ULDC UR4, c[0x0][0x228] ;  /* 0x00008a0000047ab9 */ /* 0x000fe20000000800 */
[----:B0-----:R-:W2:Y:S01]  /*c81b0*/  LDL.LU.64 R220, [R1+0x1380] ;  /* 0x0013800001dc7983 */ /* 0x001ea20000300a00 */
[----:B------:R-:W-:-:S03]  /*c81c0*/  PRMT R3, R217, 0x7772, RZ ;  /* 0x00007772d9037816 */ /* 0x000fc600000000ff */
[----:B------:R-:W2:Y:S01]  /*c81d0*/  LDL.LU R248, [R1+0x58] ;  /* 0x0000580001f87983 */ /* 0x000ea20000300800 */
[----:B------:R-:W-:Y:S01]  /*c81e0*/  ISETP.LT.AND P6, PT, R6, UR4, !P0 ;  /* 0x0000000406007c0c */ /* 0x000fe2000c7c1270 */
[----:B------:R-:W-:Y:S01]  /*c81f0*/  VIADD R2, R0, 0x1b4 ;  /* 0x000001b400027836 */ /* 0x000fe20000000000 */
[----:B------:R-:W-:Y:S01]  /*c8200*/  ISETP.LT.AND P0, PT, R7, UR6, !P0 ;  /* 0x0000000607007c0c */ /* 0x000fe2000c701270 */
[----:B------:R-:W-:Y:S01]  /*c8210*/  ULDC UR4, c[0x0][0x22c] ;  /* 0x00008b0000047ab9 */ /* 0x000fe20000000800 */
[----:B------:R-:W-:Y:S01]  /*c8220*/  ULDC UR6, c[0x0][0x228] ;  /* 0x00008a0000067ab9 */ /* 0x000fe20000000800 */
[----:B---3--:R0:W-:Y:S01]  /*c8230*/  @P5 STG.E.U8 desc[UR10][R224.64], R3 ;  /* 0x00000003e0005986 */ /* 0x0081e2000c10110a */
[----:B------:R-:W-:Y:S01]  /*c8240*/  ISETP.GE.AND P5, PT, R2, UR4, PT ;  /* 0x0000000402007c0c */ /* 0x000fe2000bfa6270 */
[----:B------:R-:W-:Y:S02]  /*c8250*/  ULDC UR4, c[0x0][0x228] ;  /* 0x00008a0000047ab9 */ /* 0x000fe40000000800 */
[----:B0-----:R-:W3:Y:S04]  /*c8260*/  LDL.LU.64 R224, [R1+0x1378] ;  /* 0x0013780001e07983 */ /* 0x001ee80000300a00 */
[----:B------:R-:W3:Y:S01]  /*c8270*/  LDL.LU.64 R216, [R1+0x1370] ;  /* 0x0013700001d87983 */ /* 0x000ee20000300a00 */
[----:B------:R-:W-:-:S03]  /*c8280*/  PRMT R2, R252, 0x7770, RZ ;  /* 0x00007770fc027816 */ /* 0x000fc600000000ff */
[----:B------:R0:W-:Y:S01]  /*c8290*/  @P4 STG.E.U8 desc[UR10][R218.64], R4 ;  /* 0x00000004da004986 */ /* 0x0001e2000c10110a */
[----:B------:R-:W-:-:S03]  /*c82a0*/  PRMT R3, R252, 0x7771, RZ ;  /* 0x00007771fc037816 */ /* 0x000fc600000000ff */
[----:B0-----:R-:W3:Y:S04]  /*c82b0*/  LDL.LU.64 R218, [R1+0x1368] ;  /* 0x0013680001da7983 */ /* 0x001ee80000300a00 */
[----:B----4-:R-:W-:Y:S04]  /*c82c0*/  @P6 STG.E.U8 desc[UR10][R222.64], R2 ;  /* 0x00000002de006986 */ /* 0x010fe8000c10110a */
[----:B--2---:R0:W-:Y:S04]  /*c82d0*/  @P0 STG.E.U8 desc[UR10][R226.64], R3 ;  /* 0x00000003e2000986 */ /* 0x0041e8000c10110a */
[----:B0-----:R-:W2:Y:S01]  /*c82e0*/  LDL.LU.64 R226, [R1+0x13b0] ;  /* 0x0013b00001e27983 */ /* 0x001ea20000300a00 */
[----:B------:R-:W-:Y:S01]  /*c82f0*/  ISETP.LT.AND P4, PT, R6, UR4, !P1 ;  /* 0x0000000406007c0c */ /* 0x000fe2000cf81270 */
[----:B------:R-:W-:Y:S01]  /*c8300*/  VIADD R2, R0, 0x1b5 ;  /* 0x000001b500027836 */ /* 0x000fe20000000000 */
[----:B------:R-:W-:Y:S01]  /*c8310*/  ULDC UR4, c[0x0][0x22c] ;  /* 0x00008b0000047ab9 */ /* 0x000fe20000000800 */
[----:B------:R-:W-:Y:S01]  /*c8320*/  PRMT R3, R252, 0x7772, RZ ;  /* 0x00007772fc037816 */ /* 0x000fe200000000ff */
[----:B------:R-:W4:Y:S01]  /*c8330*/  LDL.LU R222, [R1+0x5c] ;  /* 0x00005c0001de7983 */ /* 0x000f220000300800 */
[----:B------:R-:W-:Y:S01]  /*c8340*/  ISETP.LT.AND P1, PT, R7, UR6, !P1 ;  /* 0x0000000607007c0c */ /* 0x000fe2000cf21270 */
[----:B------:R-:W-:Y:S01]  /*c8350*/  ULDC UR6, c[0x0][0x228] ;  /* 0x00008a0000067ab9 */ /* 0x000fe20000000800 */
[----:B------:R-:W-:Y:S01]  /*c8360*/  ISETP.GE.AND P0, PT, R2, UR4, PT ;  /* 0x0000000402007c0c */ /* 0x000fe2000bf06270 */
[----:B------:R-:W-:Y:S01]  /*c8370*/  VIADD R2, R0, 0x1b6 ;  /* 0x000001b600027836 */ /* 0x000fe20000000000 */
[----:B------:R-:W-:Y:S01]  /*c8380*/  ISETP.LT.AND P6, PT, R6, UR8, !P5 ;  /* 0x0000000806007c0c */ /* 0x000fe2000efc1270 */
[----:B------:R-:W-:Y:S01]  /*c8390*/  ULDC UR4, c[0x0][0x22c] ;  /* 0x00008b0000047ab9 */ /* 0x000fe20000000800 */
[----:B------:R-:W4:Y:S01]  /*c83a0*/  LDL.LU.64 R214, [R1+0x13a0] ;  /* 0x0013a00001d67983 */ /* 0x000f220000300a00 */
[----:B------:R-:W-:-:S03]  /*c83b0*/  ULDC UR8, c[0x0][0x228] ;  /* 0x00008a0000087ab9 */ /* 0x000fc60000000800 */
[----:B------:R0:W-:Y:S01]  /*c83c0*/  @P4 STG.E.U8 desc[UR10][R220.64], R3 ;  /* 0x00000003dc004986 */ /* 0x0001e2000c10110a */
[----:B------:R-:W-:Y:S01]  /*c83d0*/  ISETP.GE.AND P4, PT, R2, UR4, PT ;  /* 0x0000000402007c0c */ /* 0x000fe2000bf86270 */
[----:B------:R-:W-:Y:S01]  /*c83e0*/  ULDC UR4, c[0x0][0x228] ;  /* 0x00008a0000047ab9 */ /* 0x000fe20000000800 */
[----:B------:R-:W-:Y:S02]  /*c83f0*/  PRMT R2, R252, 0x7773, RZ ;  /* 0x00007773fc027816 */ /* 0x000fe400000000ff */
[----:B------:R-:W-:Y:S01]  /*c8400*/  ISETP.LT.AND P5, PT, R7, UR4, !P5 ;  /* 0x0000000407007c0c */ /* 0x000fe2000efa1270 */
[----:B------:R-:W-:Y:S01]  /*c8410*/  ULDC UR4, c[0x0][0x22c] ;  /* 0x00008b0000047ab9 */ /* 0x000fe20000000800 */
[----:B0-----:R-:W4:Y:S01]  /*c8420*/  LDL.LU.64 R220, [R1+0x13a8] ;  /* 0x0013a80001dc7983 */ /* 0x001f220000300a00 */
[----:B------:R-:W-:-:S03]  /*c8430*/  PRMT R3, R248, 0x7770, RZ ;  /* 0x00007770f8037816 */ /* 0x000fc600000000ff */
[----:B---3--:R0:W-:Y:S04]  /*c8440*/  @P1 STG.E.U8 desc[UR10][R224.64], R2 ;  /* 0x00000002e0001986 */ /* 0x0081e8000c10110a */
[----:B------:R1:W-:Y:S01]  /*c8450*/  @P6 STG.E.U8 desc[UR10][R216.64], R3 ;  /* 0x00000003d8006986 */ /* 0x0003e2000c10110a */
[----:B------:R-:W-:Y:S01]  /*c8460*/  ISETP.LT.AND P6, PT, R6, UR6, !P0 ;  /* 0x0000000606007c0c */ /* 0x000fe2000c7c1270 */
[----:B------:R-:W-:Y:S02]  /*c8470*/  ULDC UR6, c[0x0][0x228] ;  /* 0x00008a0000067ab9 */ /* 0x000fe40000000800 */
[----:B0-----:R-:W3:Y:S01]  /*c8480*/  LDL.LU.64 R224, [R1+0x1388] ;  /* 0x0013880001e07983 */ /* 0x001ee20000300a00 */
[----:B-1----:R-:W-:-:S05]  /*c8490*/  PRMT R3, R248, 0x7771, RZ ;  /* 0x00007771f8037816 */ /* 0x002fca00000000ff */
[----:B------:R0:W-:Y:S04]  /*c84a0*/  @P5 STG.E.U8 desc[UR10][R218.64], R3 ;  /* 0x00000003da005986 */ /* 0x0001e8000c10110a */
[----:B0-----:R-:W3:Y:S01]  /*c84b0*/  LDL.LU.64 R218, [R1+0x13e8] ;  /* 0x0013e80001da7983 */ /* 0x001ee20000300a00 */
[----:B------:R-:W-:-:S03]  /*c84c0*/  PRMT R3, R248, 0x7772, RZ ;  /* 0x00007772f8037816 */ /* 0x000fc600000000ff */
[----:B------:R-:W3:Y:S04]  /*c84d0*/  LDL.LU R252, [R1+0x40] ;  /* 0x0000400001fc7983 */ /* 0x000ee80000300800 */
        /* <DEDUP_REMOVED lines=15> */
[----:B----4-:R-:W-:Y:S01]  /*c85d0*/  @P0 STG.E.U8 desc[UR10][R214.64], R4 ;  /* 0x00000004d6000986 */ /* 0x010fe2000c10110a */
[C---:B------:R-:W-:Y:S01]  /*c85e0*/  PRMT R2, R222.reuse, 0x7770, RZ ;  /* 0x00007770de027816 */ /* 0x040fe200000000ff */
[----:B------:R-:W-:Y:S01]  /*c85f0*/  ULDC UR4, c[0x0][0x228] ;  /* 0x00008a0000047ab9 */ /* 0x000fe20000000800 */
[----:B------:R-:W-:-:S02]  /*c8600*/  PRMT R3, R222, 0x7771, RZ ;  /* 0x00007771de037816 */ /* 0x000fc400000000ff */
[----:B------:R-:W-:Y:S01]  /*c8610*/  ISETP.LT.AND P0, PT, R6, UR4, !P1 ;  /* 0x0000000406007c0c */ /* 0x000fe2000cf01270 */
[----:B------:R-:W-:Y:S01]  /*c8620*/  ULDC UR4, c[0x0][0x22c] ;  /* 0x00008b0000047ab9 */ /* 0x000fe20000000800 */
[----:B------:R0:W-:Y:S04]  /*c8630*/  @P5 STG.E.U8 desc[UR10][R220.64], R2 ;  /* 0x00000002dc005986 */ /* 0x0001e8000c10110a */
[----:B0-----:R-:W4:Y:S01]  /*c8640*/  LDL.LU.64 R220, [R1+0x13d0] ;  /* 0x0013d00001dc7983 */ /* 0x001f220000300a00 */
[----:B------:R-:W-:Y:S01]  /*c8650*/  VIADD R2, R0, 0x1b9 ;  /* 0x000001b900027836 */ /* 0x000fe20000000000 */
[----:B------:R-:W-:Y:S01]  /*c8660*/  ISETP.LT.AND P1, PT, R7, UR6, !P1 ;  /* 0x0000000607007c0c */ /* 0x000fe2000cf21270 */
[----:B------:R-:W-:Y:S01]  /*c8670*/  ULDC UR6, c[0x0][0x228] ;  /* 0x00008a0000067ab9 */ /* 0x000fe20000000800 */
[----:B---3--:R0:W-:Y:S02]  /*c8680*/  @P4 STG.E.U8 desc[UR10][R224.64], R3 ;  /* 0x00000003e0004986 */ /* 0x0081e4000c10110a */
[----:B------:R-:W-:Y:S01]  /*c8690*/  ISETP.GE.AND P4, PT, R2, UR4, PT ;  /* 0x0000000402007c0c */ /* 0x000fe2000bf86270 */
[----:B------:R-:W-:Y:S01]  /*c86a0*/  VIADD R2, R0, 0x1ba ;  /* 0x000001ba00027836 */ /* 0x000fe20000000000 */
[----:B------:R-:W-:Y:S01]  /*c86b0*/  ULDC UR4, c[0x0][0x22c] ;  /* 0x00008b0000047ab9 */ /* 0x000fe20000000800 */
[----:B0-----:R-:W3:Y:S01]  /*c86c0*/  LDL.LU.64 R224, [R1+0x1418] ;  /* 0x0014180001e07983 */ /* 0x001ee20000300a00 */
[----:B------:R-:W-:-:S03]  /*c86d0*/  PRMT R3, R222, 0x7772, RZ ;  /* 0x00007772de037816 */ /* 0x000fc600000000ff */
[----:B------:R-:W3:Y:S04]  /*c86e0*/  LDL.LU R248, [R1+0x44] ;  /* 0x0000440001f87983 */ /* 0x000ee80000300800 */
[----:B------:R0:W-:Y:S01]  /*c86f0*/  @P0 STG.E.U8 desc[UR10][R218.64], R3 ;  /* 0x00000003da000986 */ /* 0x0001e2000c10110a */
[----:B------:R-:W-:Y:S01]  /*c8700*/  ISETP.GE.AND P0, PT, R2, UR4, PT ;  /* 0x0000000402007c0c */ /* 0x000fe2000bf06270 */
[----:B------:R-:W-:Y:S01]  /*c8710*/  ULDC UR4, c[0x0][0x228] ;  /* 0x00008a0000047ab9 */ /* 0x000fe20000000800 */
[----:B------:R-:W-:Y:S01]  /*c8720*/  PRMT R2, R222, 0x7773, RZ ;  /* 0x00007773de027816 */ /* 0x000fe200000000ff */
[----:B0-----:R-:W3:Y:S04]  /*c8730*/  LDL.LU.64 R218, [R1+0x1408] ;  /* 0x0014080001da7983 */ /* 0x001ee80000300a00 */
[----:B------:R-:W3:Y:S04]  /*c8740*/  LDL.LU.64 R222, [R1+0x1410] ;  /* 0x0014100001de7983 */ /* 0x000ee80000300a00 */
        /* <DEDUP_REMOVED lines=12> */
[----:B------:R-:W-:Y:S01]  /*c8810*/  ISETP.GE.AND P1, PT, R2, UR4, PT ;  /* 0x0000000402007c0c */ /* 0x000fe2000bf26270 */
[----:B------:R-:W-:Y:S01]  /*c8820*/  ULDC UR4, c[0x0][0x228] ;  /* 0x00008a0000047ab9 */ /* 0x000fe20000000800 */
[----:B0-----:R-:W-:-:S05]  /*c8830*/  PRMT R3, R252, 0x7771, RZ ;  /* 0x00007771fc037816 */ /* 0x001fca00000000ff */
[----:B----4-:R0:W-:Y:S01]  /*c8840*/  @P6 STG.E.U8 desc[UR10][R220.64], R3 ;  /* 0x00000003dc006986 */ /* 0x0101e2000c10110a */
[----:B------:R-:W-:Y:S01]  /*c8850*/  ISETP.LT.AND P4, PT, R7, UR6, !P4 ;  /* 0x0000000607007c0c */ /* 0x000fe2000e781270 */
[----:B------:R-:W-:Y:S01]  /*c8860*/  VIADD R2, R0, 0x1bc ;  /* 0x000001bc00027836 */ /* 0x000fe20000000000 */
[----:B------:R-:W-:Y:S01]  /*c8870*/  ISETP.LT.AND P6, PT, R6, UR4, !P0 ;  /* 0x0000000406007c0c */ /* 0x000fe2000c7c1270 */
[----:B------:R-:W-:Y:S01]  /*c8880*/  ULDC UR6, c[0x0][0x228] ;  /* 0x00008a0000067ab9 */ /* 0x000fe20000000800 */
[----:B------:R-:W-:Y:S01]  /*c8890*/  ULDC UR4, c[0x0][0x22c] ;  /* 0x00008b0000047ab9 */ /* 0x000fe20000000800 */
[----:B0-----:R-:W4:Y:S01]  /*c88a0*/  LDL.LU.64 R220, [R1+0x1448] ;  /* 0x0014480001dc7983 */ /* 0x001f220000300a00 */
[----:B------:R-:W-:-:S03]  /*c88b0*/  PRMT R3, R252, 0x7772, RZ ;  /* 0x00007772fc037816 */ /* 0x000fc600000000ff */
[----:B------:R-:W4:Y:S01]  /*c88c0*/  LDL.LU R217, [R1+0x48] ;  /* 0x0000480001d97983 */ /* 0x000f220000300800 */
[----:B------:R-:W-:Y:S01]  /*c88d0*/  ISETP.LT.AND P0, PT, R7, UR6, !P0 ;  /* 0x0000000607007c0c */ /* 0x000fe2000c701270 */
[----:B------:R-:W-:Y:S02]  /*c88e0*/  ULDC UR6, c[0x0][0x228] ;  /* 0x00008a0000067ab9 */ /* 0x000fe40000000800 */
        /* <DEDUP_REMOVED lines=8> */
[----:B------:R0:W-:Y:S04]  /*c8970*/  @P6 STG.E.U8 desc[UR10][R222.64], R2 ;  /* 0x00000002de006986 */ /* 0x0001e8000c10110a */
[----:B0-----:R-:W3:Y:S04]  /*c8980*/  LDL.LU.64 R222, [R1+0x1430] ;  /* 0x0014300001de7983 */ /* 0x001ee80000300a00 */
        /* <DEDUP_REMOVED lines=15> */
[----:B----4-:R0:W-:Y:S01]  /*c8a80*/  @P4 STG.E.U8 desc[UR10][R220.64], R3 ;  /* 0x00000003dc004986 */ /* 0x0101e2000c10110a */
        /* <DEDUP_REMOVED lines=21> */
[----:B------:R-:W-:-:S03]  /*c8be0*/  ULDC UR6, c[0x0][0x228] ;  /* 0x00008a0000067ab9 */ /* 0x000fc60000000800 */
[----:B------:R-:W-:Y:S01]  /*c8bf0*/  ISETP.GE.AND P1, PT, R2, UR4, PT ;  /* 0x0000000402007c0c */ /* 0x000fe2000bf26270 */
[----:B------:R-:W-:Y:S02]  /*c8c00*/  ULDC UR4, c[0x0][0x228] ;  /* 0x00008a0000047ab9 */ /* 0x000fe40000000800 */
[----:B------:R-:W-:Y:S01]  /*c8c10*/  ISETP.LT.AND P5, PT, R6, UR4, !P4 ;  /* 0x0000000406007c0c */ /* 0x000fe2000e7a1270 */
[----:B------:R-:W-:Y:S01]  /*c8c20*/  VIADD R2, R0, 0x1c0 ;  /* 0x000001c000027836 */ /* 0x000fe20000000000 */
[----:B------:R-:W-:Y:S01]  /*c8c30*/  ULDC UR4, c[0x0][0x22c] ;  /* 0x00008b0000047ab9 */ /* 0x000fe20000000800 */
[----:B------:R-:W-:Y:S02]  /*c8c40*/  PRMT R4, R217, 0x7773, RZ ;  /* 0x00007773d9047816 */ /* 0x000fe400000000ff */
[----:B------:R-:W2:Y:S01]  /*c8c50*/  LDL.LU.64 R216, [R1+0x1498] ;  /* 0x0014980001d87983 */ /* 0x000ea20000300a00 */
[----:B------:R-:W-:Y:S01]  /*c8c60*/  ISETP.GE.AND P6, PT, R2, UR4, PT ;  /* 0x0000000402007c0c */ /* 0x000fe2000bfc6270 */
[----:B------:R-:W-:Y:S01]  /*c8c70*/  ULDC UR4, c[0x0][0x228] ;  /* 0x00008a0000047ab9 */ /* 0x000fe20000000800 */
[----:B------:R-:W-:-:S02]  /*c8c80*/  PRMT R2, R252, 0x7770, RZ ;  /* 0x00007770fc027816 */ /* 0x000fc400000000ff */
[C---:B------:R-:W-:Y:S01]  /*c8c90*/  ISETP.LT.AND P4, PT, R7.reuse, UR6, !P4 ;  /* 0x0000000607007c0c */ /* 0x040fe2000e781270 */
[----:B------:R-:W-:Y:S01]  /*c8ca0*/  @P0 STG.E.U8 desc[UR10][R218.64], R4 ;  /* 0x00000004da000986 */ /* 0x000fe2000c10110a */
[----:B------:R-:W-:Y:S01]  /*c8cb0*/  PRMT R3, R252, 0x7771, RZ ;  /* 0x00007771fc037816 */ /* 0x000fe200000000ff */
[----:B------:R-:W-:Y:S01]  /*c8cc0*/  ULDC UR6, c[0x0][0x228] ;  /* 0x00008a0000067ab9 */ /* 0x000fe20000000800 */
[----:B------:R-:W-:Y:S01]  /*c8cd0*/  ISETP.LT.AND P0, PT, R6, UR4, !P1 ;  /* 0x0000000406007c0c */ /* 0x000fe2000cf01270 */
[----:B------:R-:W-:Y:S01]  /*c8ce0*/  ULDC UR4, c[0x0][0x22c] ;  /* 0x00008b0000047ab9 */ /* 0x000fe20000000800 */
[----:B----4-:R0:W-:Y:S04]  /*c8cf0*/  @P5 STG.E.U8 desc[UR10][R220.64], R2 ;  /* 0x00000002dc005986 */ /* 0x0101e8000c10110a */
        /* <DEDUP_REMOVED lines=11> */
[----:B------:R-:W3:Y:S04]  /*c8db0*/  LDL.LU.64 R218, [R1+0x14c8] ;  /* 0x0014c80001da7983 */ /* 0x000ee80000300a00 */
[----:B------:R0:W-:Y:S01]  /*c8dc0*/  @P0 STG.E.U8 desc[UR10][R222.64], R3 ;  /* 0x00000003de000986 */ /* 0x0001e2000c10110a */
[----:B------:R-:W-:Y:S01]  /*c8dd0*/  ISETP.GE.AND P0, PT, R2, UR4, PT ;  /* 0x0000000402007c0c */ /* 0x000fe2000bf06270 */
[----:B------:R-:W-:Y:S01]  /*c8de0*/  ULDC UR4, c[0x0][0x228] ;  /* 0x00008a0000047ab9 */ /* 0x000fe20000000800 */
[----:B------:R-:W-:Y:S01]  /*c8df0*/  PRMT R2, R252, 0x7773, RZ ;  /* 0x00007773fc027816 */ /* 0x000fe200000000ff */
[----:B0-----:R-:W3:Y:S04]  /*c8e00*/  LDL.LU.64 R222, [R1+0x14d8] ;  /* 0x0014d80001de7983 */ /* 0x001ee80000300a00 */
        /* <DEDUP_REMOVED lines=85> */
[C---:B------:R-:W-:Y:S01]  /*c9360*/  PRMT R2, R248.reuse, 0x7770, RZ ;  /* 0x00007770f8027816 */ /* 0x040fe200000000ff */
[----:B------:R-:W-:Y:S01]  /*c9370*/  ULDC UR4, c[0x0][0x228] ;  /* 0x00008a0000047ab9 */ /* 0x000fe20000000800 */
[----:B------:R-:W-:-:S02]  /*c9380*/  PRMT R3, R248, 0x7771, RZ ;  /* 0x00007771f8037816 */ /* 0x000fc400000000ff */
        /* <DEDUP_REMOVED lines=22> */
[----:B------:R-:W-:Y:S01]  /*c94f0*/  ISETP.LT.AND P5, PT, R6, UR8, !P6 ;  /* 0x0000000806007c0c */ /* 0x000fe2000f7a1270 */
[C---:B------:R-:W-:Y:S01]  /*c9500*/  VIADD R5, R0.reuse, 0x1cb ;  /* 0x000001cb00057836 */ /* 0x040fe20000000000 */
[----:B------:R-:W-:Y:S01]  /*c9510*/  ISETP.LT.AND P6, PT, R7, UR4, !P6 ;  /* 0x0000000407007c0c */ /* 0x000fe2000f7c1270 */
[----:B------:R-:W-:Y:S01]  /*c9520*/  ULDC UR4, c[0x0][0x22c] ;  /* 0x00008b0000047ab9 */ /* 0x000fe20000000800 */
[C---:B------:R-:W-:Y:S01]  /*c9530*/  PRMT R3, R217.reuse, 0x7770, RZ ;  /* 0x00007770d9037816 */ /* 0x040fe200000000ff */
[----:B------:R-:W-:Y:S01]  /*c9540*/  VIADD R8, R0, 0x1cd ;  /* 0x000001cd00087836 */ /* 0x000fe20000000000 */
[----:B------:R-:W-:Y:S01]  /*c9550*/  PRMT R4, R217, 0x7771, RZ ;  /* 0x00007771d9047816 */ /* 0x000fe200000000ff */
[----:B------:R-:W-:-:S06]  /*c9560*/  ULDC UR8, c[0x0][0x228] ;  /* 0x00008a0000087ab9 */ /* 0x000fcc0000000800 */
[----:B------:R0:W-:Y:S01]  /*c9570*/  @P5 STG.E.U8 desc[UR10][R214.64], R3 ;  /* 0x00000003d6005986 */ /* 0x0001e2000c10110a */
[C---:B------:R-:W-:Y:S01]  /*c9580*/  ISETP.LT.AND P5, PT, R6.reuse, UR6, !P4 ;  /* 0x0000000606007c0c */ /* 0x040fe2000e7a1270 */
[----:B------:R-:W-:Y:S01]  /*c9590*/  ULDC UR6, c[0x0][0x228] ;  /* 0x00008a0000067ab9 */ /* 0x000fe20000000800 */
[----:B------:R-:W-:Y:S02]  /*c95a0*/  PRMT R2, R217, 0x7772, RZ ;  /* 0x00007772d9027816 */ /* 0x000fe400000000ff */
[----:B------:R-:W-:Y:S01]  /*c95b0*/  ISETP.LT.AND P4, PT, R7, UR6, !P4 ;  /* 0x0000000607007c0c */ /* 0x000fe2000e781270 */
[----:B------:R-:W-:Y:S01]  /*c95c0*/  ULDC UR6, c[0x0][0x228] ;  /* 0x00008a0000067ab9 */ /* 0x000fe20000000800 */
[----:B------:R-:W-:Y:S01]  /*c95d0*/  ISETP.GE.AND P1, PT, R5, UR4, PT ;  /* 0x0000000405007c0c */ /* 0x000fe2000bf26270 */
[----:B------:R-:W-:Y:S01]  /*c95e0*/  ULDC UR4, c[0x0][0x228] ;  /* 0x00008a0000047ab9 */ /* 0x000fe20000000800 */
[----:B----4-:R1:W-:Y:S01]  /*c95f0*/  @P6 STG.E.U8 desc[UR10][R220.64], R4 ;  /* 0x00000004dc006986 */ /* 0x0103e2000c10110a */
[----:B------:R-:W-:-:S02]  /*c9600*/  ISETP.LT.AND P6, PT, R6, UR4, !P0 ;  /* 0x0000000406007c0c */ /* 0x000fc4000c7c1270 */
[----:B0-----:R-:W-:Y:S01]  /*c9610*/  PRMT R3, R217, 0x7773, RZ ;  /* 0x00007773d9037816 */ /* 0x001fe200000000ff */
[----:B------:R-:W-:Y:S01]  /*c9620*/  VIADD R5, R0, 0x1cc ;  /* 0x000001cc00057836 */ /* 0x000fe20000000000 */
[----:B-1----:R-:W4:Y:S01]  /*c9630*/  LDL.LU.64 R220, [R1+0x1148] ;  /* 0x0011480001dc7983 */ /* 0x002f220000300a00 */
[----:B------:R-:W-:-:S03]  /*c9640*/  ULDC UR4, c[0x0][0x22c] ;  /* 0x00008b0000047ab9 */ /* 0x000fc60000000800 */
[----:B------:R-:W4:Y:S01]  /*c9650*/  LDL.LU R248, [R1+0x28] ;  /* 0x0000280001f87983 */ /* 0x000f220000300800 */
[----:B------:R-:W-:Y:S01]  /*c9660*/  ISETP.LT.AND P0, PT, R7, UR6, !P0 ;  /* 0x0000000607007c0c */ /* 0x000fe2000c701270 */
[----:B------:R-:W-:Y:S02]  /*c9670*/  ULDC UR6, c[0x0][0x228] ;  /* 0x00008a0000067ab9 */ /* 0x000fe40000000800 */
        /* <DEDUP_REMOVED lines=8> */
[----:B------:R-:W-:Y:S04]  /*c9700*/  @P6 STG.E.U8 desc[UR10][R222.64], R4 ;  /* 0x00000004de006986 */ /* 0x000fe8000c10110a */
[----:B0-----:R-:W3:Y:S04]  /*c9710*/  LDL.LU.64 R218, [R1+0xef0] ;  /* 0x000ef00001da7983 */ /* 0x001ee80000300a00 */
[----:B--2---:R0:W-:Y:S04]  /*c9720*/  @P0 STG.E.U8 desc[UR10][R226.64], R5 ;  /* 0x00000005e2000986 */ /* 0x0041e8000c10110a */
[----:B0-----:R-:W2:Y:S01]  /*c9730*/  LDL.LU.64 R226, [R1+0xe28] ;  /* 0x000e280001e27983 */ /* 0x001ea20000300a00 */
[----:B------:R-:W-:Y:S01]  /*c9740*/  ISETP.LT.AND P4, PT, R6, UR4, !P1 ;  /* 0x0000000406007c0c */ /* 0x000fe2000cf81270 */
[----:B------:R-:W-:Y:S01]  /*c9750*/  ULDC UR4, c[0x0][0x22c] ;  /* 0x00008b0000047ab9 */ /* 0x000fe20000000800 */
[----:B------:R-:W-:Y:S01]  /*c9760*/  PRMT R2, R252, 0x7772, RZ ;  /* 0x00007772fc027816 */ /* 0x000fe200000000ff */
[----:B------:R-:W-:Y:S01]  /*c9770*/  VIADD R3, R0, 0x1ce ;  /* 0x000001ce00037836 */ /* 0x000fe20000000000 */
[----:B------:R-:W-:Y:S01]  /*c9780*/  ISETP.LT.AND P1, PT, R7, UR6, !P1 ;  /* 0x0000000607007c0c */ /* 0x000fe2000cf21270 */
[----:B------:R-:W2:Y:S01]  /*c9790*/  LDL.LU R222, [R1+0x2c] ;  /* 0x00002c0001de7983 */ /* 0x000ea20000300800 */
[----:B------:R-:W-:Y:S01]  /*c97a0*/  ISETP.GE.AND P0, PT, R8, UR4, PT ;  /* 0x0000000408007c0c */ /* 0x000fe2000bf06270 */
[----:B------:R-:W-:Y:S01]  /*c97b0*/  ULDC UR4, c[0x0][0x22c] ;  /* 0x00008b0000047ab9 */ /* 0x000fe20000000800 */
[----:B------:R-:W-:Y:S01]  /*c97c0*/  ISETP.LT.AND P6, PT, R6, UR8, !P5 ;  /* 0x0000000806007c0c */ /* 0x000fe2000efc1270 */
[----:B------:R-:W2:Y:S01]  /*c97d0*/  LDL.LU.64 R214, [R1+0xda0] ;  /* 0x000da00001d67983 */ /* 0x000ea20000300a00 */
[----:B------:R-:W-:-:S03]  /*c97e0*/  ULDC UR6, c[0x0][0x228] ;  /* 0x00008a0000067ab9 */ /* 0x000fc60000000800 */
[----:B----4-:R0:W-:Y:S01]  /*c97f0*/  @P4 STG.E.U8 desc[UR10][R220.64], R2 ;  /* 0x00000002dc004986 */ /* 0x0101e2000c10110a */
[----:B------:R-:W-:Y:S01]  /*c9800*/  ISETP.GE.AND P4, PT, R3, UR4, PT ;  /* 0x0000000403007c0c */ /* 0x000fe2000bf86270 */
[----:B------:R-:W-:Y:S01]  /*c9810*/  ULDC UR4, c[0x0][0x228] ;  /* 0x00008a0000047ab9 */ /* 0x000fe20000000800 */
[----:B------:R-:W-:Y:S02]  /*c9820*/  PRMT R3, R252, 0x7773, RZ ;  /* 0x00007773fc037816 */ /* 0x000fe400000000ff */
[----:B------:R-:W-:Y:S01]  /*c9830*/  PRMT R4, R248, 0x7770, RZ ;  /* 0x00007770f8047816 */ /* 0x000fe200000000ff */
[C---:B------:R-:W-:Y:S01]  /*c9840*/  VIADD R5, R0.reuse, 0x1cf ;  /* 0x000001cf00057836 */ /* 0x040fe20000000000 */
[----:B------:R-:W-:Y:S01]  /*c9850*/  ISETP.LT.AND P5, PT, R7, UR4, !P5 ;  /* 0x0000000407007c0c */ /* 0x000fe2000efa1270 */
[----:B------:R-:W-:Y:S01]  /*c9860*/  ULDC UR4, c[0x0][0x22c] ;  /* 0x00008b0000047ab9 */ /* 0x000fe20000000800 */
[----:B------:R-:W-:Y:S01]  /*c9870*/  VIADD R8, R0, 0x1d1 ;  /* 0x000001d100087836 */ /* 0x000fe20000000000 */
[----:B------:R-:W-:Y:S01]  /*c9880*/  ULDC UR8, c[0x0][0x228] ;  /* 0x00008a0000087ab9 */ /* 0x000fe20000000800 */
[----:B0-----:R-:W4:Y:S01]  /*c9890*/  LDL.LU.64 R220, [R1+0xd88] ;  /* 0x000d880001dc7983 */ /* 0x001f220000300a00 */
[----:B------:R-:W-:-:S03]  /*c98a0*/  PRMT R2, R248, 0x7771, RZ ;  /* 0x00007771f8027816 */ /* 0x000fc600000000ff */
[----:B---3--:R0:W-:Y:S04]  /*c98b0*/  @P1 STG.E.U8 desc[UR10][R224.64], R3 ;  /* 0x00000003e0001986 */ /* 0x0081e8000c10110a */
[----:B------:R-:W-:Y:S01]  /*c98c0*/  @P6 STG.E.U8 desc[UR10][R216.64], R4 ;  /* 0x00000004d8006986 */ /* 0x000fe2000c10110a */
[----:B------:R-:W-:Y:S01]  /*c98d0*/  ISETP.LT.AND P6, PT, R6, UR6, !P0 ;  /* 0x0000000606007c0c */ /* 0x000fe2000c7c1270 */
[----:B------:R-:W-:Y:S02]  /*c98e0*/  ULDC UR6, c[0x0][0x228] ;  /* 0x00008a0000067ab9 */ /* 0x000fe40000000800 */
[----:B0-----:R-:W3:Y:S01]  /*c98f0*/  LDL.LU.64 R224, [R1+0xd30] ;  /* 0x000d300001e07983 */ /* 0x001ee20000300a00 */
[----:B------:R-:W-:-:S03]  /*c9900*/  PRMT R3, R248, 0x7772, RZ ;  /* 0x00007772f8037816 */ /* 0x000fc600000000ff */
[----:B------:R0:W-:Y:S04]  /*c9910*/  @P5 STG.E.U8 desc[UR10][R218.64], R2 ;  /* 0x00000002da005986 */ /* 0x0001e8000c10110a */
[----:B0-----:R-:W3:Y:S04]  /*c9920*/  LDL.LU.64 R218, [R1+0xc48] ;  /* 0x000c480001da7983 */ /* 0x001ee80000300a00 */
[----:B------:R-:W3:Y:S04]  /*c9930*/  LDL.LU R252, [R1+0x10] ;  /* 0x0000100001fc7983 */ /* 0x000ee80000300800 */
[----:B--2---:R0:W-:Y:S04]  /*c9940*/  @P6 STG.E.U8 desc[UR10][R226.64], R3 ;  /* 0x00000003e2006986 */ /* 0x0041e8000c10110a */
[----:B0-----:R-:W2:Y:S01]  /*c9950*/  LDL.LU.64 R226, [R1+0xb50] ;  /* 0x000b500001e27983 */ /* 0x001ea20000300a00 */
[----:B------:R-:W-:Y:S01]  /*c9960*/  ISETP.GE.AND P1, PT, R5, UR4, PT ;  /* 0x0000000405007c0c */ /* 0x000fe2000bf26270 */
[----:B------:R-:W-:Y:S01]  /*c9970*/  ULDC UR4, c[0x0][0x228] ;  /* 0x00008a0000047ab9 */ /* 0x000fe20000000800 */
[C---:B------:R-:W-:Y:S01]  /*c9980*/  ISETP.LT.AND P0, PT, R7.reuse, UR6, !P0 ;  /* 0x0000000607007c0c */ /* 0x040fe2000c701270 */
[----:B------:R-:W-:Y:S01]  /*c9990*/  ULDC UR6, c[0x0][0x228] ;  /* 0x00008a0000067ab9 */ /* 0x000fe20000000800 */
[----:B------:R-:W-:Y:S01]  /*c99a0*/  ISETP.LT.AND P5, PT, R6, UR4, !P4 ;  /* 0x0000000406007c0c */ /* 0x000fe2000e7a1270 */
[----:B------:R-:W-:Y:S01]  /*c99b0*/  VIADD R5, R0, 0x1d0 ;  /* 0x000001d000057836 */ /* 0x000fe20000000000 */
[----:B------:R-:W-:Y:S01]  /*c99c0*/  ISETP.LT.AND P4, PT, R7, UR6, !P4 ;  /* 0x0000000607007c0c */ /* 0x000fe2000e781270 */
[----:B------:R-:W2:Y:S01]  /*c99d0*/  LDL.LU.64 R216, [R1+0xa18] ;  /* 0x000a180001d87983 */ /* 0x000ea20000300a00 */
[----:B------:R-:W-:Y:S01]  /*c99e0*/  PRMT R4, R248, 0x7773, RZ ;  /* 0x00007773f8047816 */ /* 0x000fe200000000ff */
[----:B------:R-:W-:Y:S01]  /*c99f0*/  ULDC UR4, c[0x0][0x22c] ;  /* 0x00008b0000047ab9 */ /* 0x000fe20000000800 */
[----:B------:R-:W-:Y:S01]  /*c9a00*/  PRMT R2, R222, 0x7770, RZ ;  /* 0x00007770de027816 */ /* 0x000fe200000000ff */
[----:B------:R-:W-:Y:S01]  /*c9a10*/  ULDC UR6, c[0x0][0x228] ;  /* 0x00008a0000067ab9 */ /* 0x000fe20000000800 */
[----:B------:R-:W-:Y:S01]  /*c9a20*/  ISETP.GE.AND P6, PT, R5, UR4, PT ;  /* 0x0000000405007c0c */ /* 0x000fe2000bfc6270 */
[----:B------:R-:W-:-:S02]  /*c9a30*/  ULDC UR4, c[0x0][0x228] ;  /* 0x00008a0000047ab9 */ /* 0x000fc40000000800 */
[----:B------:R-:W-:Y:S01]  /*c9a40*/  @P0 STG.E.U8 desc[UR10][R214.64], R4 ;  /* 0x00000004d6000986 */ /* 0x000fe2000c10110a */
[----:B------:R-:W-:Y:S02]  /*c9a50*/  PRMT R5, R222, 0x7771, RZ ;  /* 0x00007771de057816 */ /* 0x000fe400000000ff */
[----:B------:R-:W-:Y:S01]  /*c9a60*/  ISETP.LT.AND P0, PT, R6, UR4, !P1 ;  /* 0x0000000406007c0c */ /* 0x000fe2000cf01270 */
[----:B------:R-:W-:Y:S01]  /*c9a70*/  ULDC UR4, c[0x0][0x22c] ;  /* 0x00008b0000047ab9 */ /* 0x000fe20000000800 */
[----:B------:R-:W-:Y:S01]  /*c9a80*/  PRMT R3, R222, 0x7772, RZ ;  /* 0x00007772de037816 */ /* 0x000fe200000000ff */
[----:B----4-:R0:W-:Y:S01]  /*c9a90*/  @P5 STG.E.U8 desc[UR10][R220.64], R2 ;  /* 0x00000002dc005986 */ /* 0x0101e2000c10110a */
[----:B------:R-:W-:Y:S01]  /*c9aa0*/  ISETP.LT.AND P1, PT, R7, UR6, !P1 ;  /* 0x0000000607007c0c */ /* 0x000fe2000cf21270 */
[----:B------:R-:W-:Y:S02]  /*c9ab0*/  ULDC UR6, c[0x0][0x228] ;  /* 0x00008a0000067ab9 */ /* 0x000fe40000000800 */
[----:B0-----:R-:W4:Y:S01]  /*c9ac0*/  LDL.LU.64 R220, [R1+0xa10] ;  /* 0x000a100001dc7983 */ /* 0x001f220000300a00 */
[----:B------:R-:W-:-:S03]  /*c9ad0*/  VIADD R2, R0, 0x1d2 ;  /* 0x000001d200027836 */ /* 0x000fc60000000000 */
[----:B---3--:R0:W-:Y:S01]  /*c9ae0*/  @P4 STG.E.U8 desc[UR10][R224.64], R5 ;  /* 0x00000005e0004986 */ /* 0x0081e2000c10110a */
[----:B------:R-:W-:Y:S01]  /*c9af0*/  ISETP.GE.AND P4, PT, R8, UR4, PT ;  /* 0x0000000408007c0c */ /* 0x000fe2000bf86270 */
[----:B------:R-:W-:Y:S02]  /*c9b00*/  ULDC UR4, c[0x0][0x22c] ;  /* 0x00008b0000047ab9 */ /* 0x000fe40000000800 */
[----:B0-----:R-:W3:Y:S04]  /*c9b10*/  LDL.LU.64 R224, [R1+0xa08] ;  /* 0x000a080001e07983 */ /* 0x001ee80000300a00 */
        /* <DEDUP_REMOVED lines=15> */
[----:B------:R-:W-:Y:S01]  /*c9c10*/  VIADD R8, R0, 0x1d5 ;  /* 0x000001d500087836 */ /* 0x000fe20000000000 */
[----:B------:R-:W-:Y:S01]  /*c9c20*/  PRMT R2, R252, 0x7772, RZ ;  /* 0x00007772fc027816 */ /* 0x000fe200000000ff */
[----:B------:R-:W-:-:S04]  /*c9c30*/  ULDC UR8, c[0x0][0x228] ;  /* 0x00008a0000087ab9 */ /* 0x000fc80000000800 */
[----:B------:R0:W-:Y:S01]  /*c9c40*/  @P5 STG.E.U8 desc[UR10][R216.64], R4 ;  /* 0x00000004d8005986 */ /* 0x0001e2000c10110a */
[C---:B------:R-:W-:Y:S01]  /*c9c50*/  ISETP.LT.AND P5, PT, R6.reuse, UR6, !P4 ;  /* 0x0000000606007c0c */ /* 0x040fe2000e7a1270 */
[----:B------:R-:W-:Y:S01]  /*c9c60*/  ULDC UR6, c[0x0][0x228] ;  /* 0x00008a0000067ab9 */ /* 0x000fe20000000800 */
[----:B------:R-:W-:Y:S01]  /*c9c70*/  ISETP.GE.AND P1, PT, R5, UR4, PT ;  /* 0x0000000405007c0c */ /* 0x000fe2000bf26270 */
[----:B------:R-:W-:Y:S01]  /*c9c80*/  ULDC UR4, c[0x0][0x228] ;  /* 0x00008a0000047ab9 */ /* 0x000fe20000000800 */
[----:B------:R-:W-:Y:S01]  /*c9c90*/  ISETP.LT.AND P4, PT, R7, UR6, !P4 ;  /* 0x0000000607007c0c */ /* 0x000fe2000e781270 */
[----:B------:R-:W-:Y:S01]  /*c9ca0*/  ULDC UR6, c[0x0][0x228] ;  /* 0x00008a0000067ab9 */ /* 0x000fe20000000800 */
[----:B----4-:R1:W-:Y:S01]  /*c9cb0*/  @P6 STG.E.U8 desc[UR10][R220.64], R3 ;  /* 0x00000003dc006986 */ /* 0x0103e2000c10110a */
[----:B------:R-:W-:Y:S02]  /*c9cc0*/  ISETP.LT.AND P6, PT, R6, UR4, !P0 ;  /* 0x0000000406007c0c */ /* 0x000fe4000c7c1270 */
        /* <DEDUP_REMOVED lines=8> */
[----:B------:R-:W-:-:S03]  /*c9d50*/  PRMT R3, R248, 0x7770, RZ ;  /* 0x00007770f8037816 */ /* 0x000fc600000000ff */
[----:B0-----:R-:W3:Y:S04]  /*c9d60*/  LDL.LU.64 R224, [R1+0x938] ;  /* 0x0009380001e07983 */ /* 0x001ee80000300a00 */
[----:B------:R-:W3:Y:S01]  /*c9d70*/  LDL.LU.64 R214, [R1+0x930] ;  /* 0x0009300001d67983 */ /* 0x000ee20000300a00 */
[----:B------:R-:W-:Y:S01]  /*c9d80*/  ISETP.GE.AND P5, PT, R5, UR4, PT ;  /* 0x0000000405007c0c */ /* 0x000fe2000bfa6270 */
[----:B------:R-:W-:Y:S02]  /*c9d90*/  ULDC UR4, c[0x0][0x228] ;  /* 0x00008a0000047ab9 */ /* 0x000fe40000000800 */
[----:B------:R-:W-:Y:S01]  /*c9da0*/  @P4 STG.E.U8 desc[UR10][R218.64], R4 ;  /* 0x00000004da004986 */ /* 0x000fe2000c10110a */
[----:B------:R-:W-:-:S03]  /*c9db0*/  PRMT R5, R248, 0x7771, RZ ;  /* 0x00007771f8057816 */ /* 0x000fc600000000ff */
[----:B------:R0:W-:Y:S04]  /*c9dc0*/  @P6 STG.E.U8 desc[UR10][R222.64], R3 ;  /* 0x00000003de006986 */ /* 0x0001e8000c10110a */
[----:B0-----:R-:W3:Y:S04]  /*c9dd0*/  LDL.LU.64 R222, [R1+0x928] ;  /* 0x0009280001de7983 */ /* 0x001ee80000300a00 */
[----:B--2---:R0:W-:Y:S04]  /*c9de0*/  @P0 STG.E.U8 desc[UR10][R226.64], R5 ;  /* 0x00000005e2000986 */ /* 0x0041e8000c10110a */
[----:B0-----:R-:W2:Y:S01]  /*c9df0*/  LDL.LU.64 R226, [R1+0x920] ;  /* 0x0009200001e27983 */ /* 0x001ea20000300a00 */
[----:B------:R-:W-:Y:S01]  /*c9e00*/  ISETP.LT.AND P4, PT, R6, UR4, !P1 ;  /* 0x0000000406007c0c */ /* 0x000fe2000cf81270 */
[----:B------:R-:W-:Y:S01]  /*c9e10*/  ULDC UR4, c[0x0][0x22c] ;  /* 0x00008b0000047ab9 */ /* 0x000fe20000000800 */
[----:B------:R-:W-:Y:S01]  /*c9e20*/  ISETP.LT.AND P1, PT, R7, UR6, !P1 ;  /* 0x0000000607007c0c */ /* 0x000fe2000cf21270 */
[----:B------:R-:W-:Y:S01]  /*c9e30*/  VIADD R3, R0, 0x1d6 ;  /* 0x000001d600037836 */ /* 0x000fe20000000000 */
[----:B------:R-:W-:Y:S01]  /*c9e40*/  PRMT R2, R248, 0x7772, RZ ;  /* 0x00007772f8027816 */ /* 0x000fe200000000ff */
[----:B------:R-:W2:Y:S01]  /*c9e50*/  LDL.LU R252, [R1+0x1c] ;  /* 0x00001c0001fc7983 */ /* 0x000ea20000300800 */
[----:B------:R-:W-:Y:S01]  /*c9e60*/  ISETP.LT.AND P6, PT, R6, UR8, !P5 ;  /* 0x0000000806007c0c */ /* 0x000fe2000efc1270 */
[----:B------:R-:W-:Y:S01]  /*c9e70*/  ULDC UR6, c[0x0][0x228] ;  /* 0x00008a0000067ab9 */ /* 0x000fe20000000800 */
[----:B------:R-:W-:Y:S01]  /*c9e80*/  ISETP.GE.AND P0, PT, R8, UR4, PT ;  /* 0x0000000408007c0c */ /* 0x000fe2000bf06270 */
[----:B------:R-:W-:Y:S01]  /*c9e90*/  ULDC UR4, c[0x0][0x22c] ;  /* 0x00008b0000047ab9 */ /* 0x000fe20000000800 */
[----:B------:R-:W2:Y:S04]  /*c9ea0*/  LDL.LU.64 R218, [R1+0x918] ;  /* 0x0009180001da7983 */ /* 0x000ea80000300a00 */
[----:B----4-:R0:W-:Y:S01]  /*c9eb0*/  @P4 STG.E.U8 desc[UR10][R220.64], R2 ;  /* 0x00000002dc004986 */ /* 0x0101e2000c10110a */
[----:B------:R-:W-:Y:S01]  /*c9ec0*/  ISETP.GE.AND P4, PT, R3, UR4, PT ;  /* 0x0000000403007c0c */ /* 0x000fe2000bf86270 */
[----:B------:R-:W-:Y:S01]  /*c9ed0*/  ULDC UR4, c[0x0][0x228] ;  /* 0x00008a0000047ab9 */ /* 0x000fe20000000800 */
[----:B------:R-:W-:-:S02]  /*c9ee0*/  PRMT R3, R248, 0x7773, RZ ;  /* 0x00007773f8037816 */ /* 0x000fc400000000ff */
[----:B------:R-:W-:Y:S01]  /*c9ef0*/  PRMT R4, R217, 0x7770, RZ ;  /* 0x00007770d9047816 */ /* 0x000fe200000000ff */
[----:B------:R-:W-:Y:S01]  /*c9f00*/  VIADD R5, R0, 0x1d7 ;  /* 0x000001d700057836 */ /* 0x000fe20000000000 */
[----:B------:R-:W-:Y:S01]  /*c9f10*/  ISETP.LT.AND P5, PT, R7, UR4, !P5 ;  /* 0x0000000407007c0c */ /* 0x000fe2000efa1270 */
[----:B------:R-:W-:Y:S01]  /*c9f20*/  ULDC UR4, c[0x0][0x22c] ;  /* 0x00008b0000047ab9 */ /* 0x000fe20000000800 */
        /* <DEDUP_REMOVED lines=11> */
[----:B------:R-:W3:Y:S04]  /*c9fe0*/  LDL.LU R248, [R1] ;  /* 0x0000000001f87983 */ /* 0x000ee80000300800 */
        /* <DEDUP_REMOVED lines=9> */
[----:B------:R-:W-:Y:S01]  /*ca080*/  ULDC UR4, c[0x0][0x22c] ;  /* 0x00008b0000047ab9 */ /* 0x000fe20000000800 */
[----:B------:R-:W-:Y:S01]  /*ca090*/  PRMT R4, R217, 0x7773, RZ ;  /* 0x00007773d9047816 */ /* 0x000fe200000000ff */
[----:B------:R-:W-:Y:S01]  /*ca0a0*/  ULDC UR6, c[0x0][0x228] ;  /* 0x00008a0000067ab9 */ /* 0x000fe20000000800 */
[----:B------:R-:W-:Y:S01]  /*ca0b0*/  ISETP.GE.AND P6, PT, R5, UR4, PT ;  /* 0x0000000405007c0c */ /* 0x000fe2000bfc6270 */
[----:B------:R-:W-:Y:S01]  /*ca0c0*/  ULDC UR4, c[0x0][0x228] ;  /* 0x00008a0000047ab9 */ /* 0x000fe20000000800 */
[C---:B------:R-:W-:Y:S01]  /*ca0d0*/  PRMT R2, R252.reuse, 0x7770, RZ ;  /* 0x00007770fc027816 */ /* 0x040fe200000000ff */
[----:B------:R-:W2:Y:S01]  /*ca0e0*/  LDL.LU.64 R216, [R1+0x8e0] ;  /* 0x0008e00001d87983 */ /* 0x000ea20000300a00 */
[----:B------:R-:W-:-:S03]  /*ca0f0*/  PRMT R5, R252, 0x7771, RZ ;  /* 0x00007771fc057816 */ /* 0x000fc600000000ff */
[----:B------:R-:W-:Y:S01]  /*ca100*/  @P0 STG.E.U8 desc[UR10][R218.64], R4 ;  /* 0x00000004da000986 */ /* 0x000fe2000c10110a */
[----:B------:R-:W-:Y:S01]  /*ca110*/  ISETP.LT.AND P0, PT, R6, UR4, !P1 ;  /* 0x0000000406007c0c */ /* 0x000fe2000cf01270 */
[----:B------:R-:W-:Y:S01]  /*ca120*/  VIADD R8, R0, 0x1d9 ;  /* 0x000001d900087836 */ /* 0x000fe20000000000 */
[----:B------:R-:W-:Y:S01]  /*ca130*/  ISETP.LT.AND P1, PT, R7, UR6, !P1 ;  /* 0x0000000607007c0c */ /* 0x000fe2000cf21270 */
[----:B------:R-:W-:Y:S01]  /*ca140*/  ULDC UR4, c[0x0][0x22c] ;  /* 0x00008b0000047ab9 */ /* 0x000fe20000000800 */
[----:B------:R-:W-:Y:S01]  /*ca150*/  PRMT R3, R252, 0x7772, RZ ;  /* 0x00007772fc037816 */ /* 0x000fe200000000ff */
[----:B------:R-:W-:Y:S01]  /*ca160*/  ULDC UR6, c[0x0][0x228] ;  /* 0x00008a0000067ab9 */ /* 0x000fe20000000800 */
[----:B----4-:R0:W-:Y:S02]  /*ca170*/  @P5 STG.E.U8 desc[UR10][R220.64], R2 ;  /* 0x00000002dc005986 */ /* 0x0101e4000c10110a */
[----:B0-----:R-:W-:Y:S02]  /*ca180*/  VIADD R2, R0, 0x1da ;  /* 0x000001da00027836 */ /* 0x001fe40000000000 */
[----:B---3--:R0:W-:Y:S01]  /*ca190*/  @P4 STG.E.U8 desc[UR10][R224.64], R5 ;  /* 0x00000005e0004986 */ /* 0x0081e2000c10110a */
[----:B------:R-:W-:Y:S01]  /*ca1a0*/  ISETP.GE.AND P4, PT, R8, UR4, PT ;  /* 0x0000000408007c0c */ /* 0x000fe2000bf86270 */
[----:B------:R-:W-:-:S02]  /*ca1b0*/  ULDC UR4, c[0x0][0x22c] ;  /* 0x00008b0000047ab9 */ /* 0x000fc40000000800 */
[----:B0-----:R-:W3:Y:S04]  /*ca1c0*/  LDL.LU.64 R224, [R1+0x8d8] ;  /* 0x0008d80001e07983 */ /* 0x001ee80000300a00 */
[----:B------:R-:W4:Y:S04]  /*ca1d0*/  LDL.LU.64 R218, [R1+0x8d0] ;  /* 0x0008d00001da7983 */ /* 0x000f280000300a00 */
[----:B------:R-:W4:Y:S04]  /*ca1e0*/  LDL.LU R213, [R1+0x4] ;  /* 0x0000040001d57983 */ /* 0x000f280000300800 */
[----:B------:R0:W-:Y:S01]  /*ca1f0*/  @P0 STG.E.U8 desc[UR10][R222.64], R3 ;  /* 0x00000003de000986 */ /* 0x0001e2000c10110a */
[----:B------:R-:W-:Y:S01]  /*ca200*/  ISETP.GE.AND P0, PT, R2, UR4, PT ;  /* 0x0000000402007c0c */ /* 0x000fe2000bf06270 */
[----:B------:R-:W-:Y:S01]  /*ca210*/  ULDC UR4, c[0x0][0x228] ;  /* 0x00008a0000047ab9 */ /* 0x000fe20000000800 */
[----:B------:R-:W-:Y:S01]  /*ca220*/  PRMT R2, R252, 0x7773, RZ ;  /* 0x00007773fc027816 */ /* 0x000fe200000000ff */
[----:B------:R-:W4:Y:S04]  /*ca230*/  LDL.LU.64 R220, [R1+0x8c8] ;  /* 0x0008c80001dc7983 */ /* 0x000f280000300a00 */
        /* <DEDUP_REMOVED lines=10> */
[----:B------:R-:W-:Y:S01]  /*ca2e0*/  ISETP.GE.AND P1, PT, R5, UR4, PT ;  /* 0x0000000405007c0c */ /* 0x000fe2000bf26270 */
[----:B------:R-:W-:Y:S01]  /*ca2f0*/  ULDC UR4, c[0x0][0x228] ;  /* 0x00008a0000047ab9 */ /* 0x000fe20000000800 */
[----:B------:R-:W-:Y:S01]  /*ca300*/  PRMT R2, R248, 0x7772, RZ ;  /* 0x00007772f8027816 */ /* 0x000fe200000000ff */
[----:B------:R-:W-:Y:S02]  /*ca310*/  ULDC UR8, c[0x0][0x228] ;  /* 0x00008a0000087ab9 */ /* 0x000fe40000000800 */
[----:B------:R0:W-:Y:S01]  /*ca320*/  @P5 STG.E.U8 desc[UR10][R216.64], R4 ;  /* 0x00000004d8005986 */ /* 0x0001e2000c10110a */
[----:B------:R-:W-:Y:S01]  /*ca330*/  ISETP.LT.AND P5, PT, R6, UR6, !P4 ;  /* 0x0000000606007c0c */ /* 0x000fe2000e7a1270 */
[----:B------:R-:W-:-:S02]  /*ca340*/  ULDC UR6, c[0x0][0x228] ;  /* 0x00008a0000067ab9 */ /* 0x000fc40000000800 */
[C---:B------:R-:W-:Y:S01]  /*ca350*/  ISETP.LT.AND P4, PT, R7.reuse, UR6, !P4 ;  /* 0x0000000607007c0c */ /* 0x040fe2000e781270 */
[----:B------:R-:W-:Y:S01]  /*ca360*/  ULDC UR6, c[0x0][0x228] ;  /* 0x00008a0000067ab9 */ /* 0x000fe20000000800 */
[----:B------:R-:W-:Y:S01]  /*ca370*/  VIADD R5, R0, 0x1dc ;  /* 0x000001dc00057836 */ /* 0x000fe20000000000 */
[----:B0-----:R-:W-:Y:S01]  /*ca380*/  PRMT R4, R248, 0x7773, RZ ;  /* 0x00007773f8047816 */ /* 0x001fe200000000ff */
[----:B---3--:R0:W-:Y:S01]  /*ca390*/  @P6 STG.E.U8 desc[UR10][R224.64], R3 ;  /* 0x00000003e0006986 */ /* 0x0081e2000c10110a */
[----:B------:R-:W-:Y:S01]  /*ca3a0*/  ISETP.LT.AND P6, PT, R6, UR4, !P0 ;  /* 0x0000000406007c0c */ /* 0x000fe2000c7c1270 */
[----:B------:R-:W-:Y:S01]  /*ca3b0*/  ULDC UR4, c[0x0][0x22c] ;  /* 0x00008b0000047ab9 */ /* 0x000fe20000000800 */
[----:B------:R-:W-:Y:S01]  /*ca3c0*/  ISETP.LT.AND P0, PT, R7, UR6, !P0 ;  /* 0x0000000607007c0c */ /* 0x000fe2000c701270 */
[----:B0-----:R-:W3:Y:S01]  /*ca3d0*/  LDL.LU.64 R224, [R1+0x8b0] ;  /* 0x0008b00001e07983 */ /* 0x001ee20000300a00 */
[----:B----4-:R-:W-:Y:S01]  /*ca3e0*/  PRMT R3, R213, 0x7770, RZ ;  /* 0x00007770d5037816 */ /* 0x010fe200000000ff */
[----:B------:R-:W-:-:S02]  /*ca3f0*/  ULDC UR6, c[0x0][0x228] ;  /* 0x00008a0000067ab9 */ /* 0x000fc40000000800 */
[----:B------:R-:W-:Y:S01]  /*ca400*/  @P5 STG.E.U8 desc[UR10][R218.64], R2 ;  /* 0x00000002da005986 */ /* 0x000fe2000c10110a */
[----:B------:R-:W-:Y:S01]  /*ca410*/  ISETP.GE.AND P5, PT, R5, UR4, PT ;  /* 0x0000000405007c0c */ /* 0x000fe2000bfa6270 */
[----:B------:R-:W-:Y:S01]  /*ca420*/  ULDC UR4, c[0x0][0x228] ;  /* 0x00008a0000047ab9 */ /* 0x000fe20000000800 */
[C---:B------:R-:W-:Y:S01]  /*ca430*/  PRMT R5, R213.reuse, 0x7771, RZ ;  /* 0x00007771d5057816 */ /* 0x040fe200000000ff */
[----:B------:R-:W4:Y:S04]  /*ca440*/  LDL.LU R252, [R1+0x8] ;  /* 0x0000080001fc7983 */ /* 0x000f280000300800 */
[----:B------:R-:W-:Y:S04]  /*ca450*/  @P4 STG.E.U8 desc[UR10][R220.64], R4 ;  /* 0x00000004dc004986 */ /* 0x000fe8000c10110a */
[----:B------:R-:W3:Y:S04]  /*ca460*/  LDL.LU.64 R214, [R1+0x8a8] ;  /* 0x0008a80001d67983 */ /* 0x000ee80000300a00 */
[----:B------:R-:W-:Y:S04]  /*ca470*/  @P6 STG.E.U8 desc[UR10][R222.64], R3 ;  /* 0x00000003de006986 */ /* 0x000fe8000c10110a */
[----:B------:R-:W3:Y:S04]  /*ca480*/  LDL.LU.64 R216, [R1+0x8a0] ;  /* 0x0008a00001d87983 */ /* 0x000ee80000300a00 */
[----:B--2---:R0:W-:Y:S04]  /*ca490*/  @P0 STG.E.U8 desc[UR10][R226.64], R5 ;  /* 0x00000005e2000986 */ /* 0x0041e8000c10110a */
[----:B0-----:R-:W2:Y:S01]  /*ca4a0*/  LDL.LU.64 R226, [R1+0x898] ;  /* 0x0008980001e27983 */ /* 0x001ea20000300a00 */
[----:B------:R-:W-:Y:S01]  /*ca4b0*/  ISETP.LT.AND P4, PT, R6, UR4, !P1 ;  /* 0x0000000406007c0c */ /* 0x000fe2000cf81270 */
[----:B------:R-:W-:Y:S01]  /*ca4c0*/  ULDC UR4, c[0x0][0x22c] ;  /* 0x00008b0000047ab9 */ /* 0x000fe20000000800 */
[----:B------:R-:W-:Y:S01]  /*ca4d0*/  PRMT R2, R213, 0x7772, RZ ;  /* 0x00007772d5027816 */ /* 0x000fe200000000ff */
[----:B------:R-:W-:Y:S01]  /*ca4e0*/  VIADD R3, R0, 0x1de ;  /* 0x000001de00037836 */ /* 0x000fe20000000000 */
[----:B------:R-:W2:Y:S01]  /*ca4f0*/  LDL.LU.64 R220, [R1+0x890] ;  /* 0x0008900001dc7983 */ /* 0x000ea20000300a00 */
[----:B------:R-:W-:Y:S01]  /*ca500*/  ISETP.GE.AND P0, PT, R8, UR4, PT ;  /* 0x0000000408007c0c */ /* 0x000fe2000bf06270 */
[----:B------:R-:W-:-:S02]  /*ca510*/  ULDC UR4, c[0x0][0x22c] ;  /* 0x00008b0000047ab9 */ /* 0x000fc40000000800 */
[----:B------:R-:W2:Y:S01]  /*ca520*/  LDL.LU R248, [R1+0xc] ;  /* 0x00000c0001f87983 */ /* 0x000ea20000300800 */
[----:B------:R-:W-:Y:S02]  /*ca530*/  ISETP.LT.AND P1, PT, R7, UR6, !P1 ;  /* 0x0000000607007c0c */ /* 0x000fe4000cf21270 */
[----:B------:R-:W-:Y:S01]  /*ca540*/  ISETP.LT.AND P6, PT, R6, UR8, !P5 ;  /* 0x0000000806007c0c */ /* 0x000fe2000efc1270 */
[----:B------:R-:W2:Y:S01]  /*ca550*/  LDL.LU.64 R218, [R1+0x888] ;  /* 0x0008880001da7983 */ /* 0x000ea20000300a00 */
[----:B----4-:R-:W-:-:S03]  /*ca560*/  PRMT R4, R252, 0x7770, RZ ;  /* 0x00007770fc047816 */ /* 0x010fc600000000ff */
[----:B---3--:R0:W-:Y:S01]  /*ca570*/  @P4 STG.E.U8 desc[UR10][R224.64], R2 ;  /* 0x00000002e0004986 */ /* 0x0081e2000c10110a */
[----:B------:R-:W-:Y:S01]  /*ca580*/  ISETP.GE.AND P4, PT, R3, UR4, PT ;  /* 0x0000000403007c0c */ /* 0x000fe2000bf86270 */
[----:B------:R-:W-:Y:S01]  /*ca590*/  ULDC UR4, c[0x0][0x228] ;  /* 0x00008a0000047ab9 */ /* 0x000fe20000000800 */
[C---:B------:R-:W-:Y:S01]  /*ca5a0*/  VIADD R5, R0.reuse, 0x1df ;  /* 0x000001df00057836 */ /* 0x040fe20000000000 */
[----:B------:R-:W3:Y:S01]  /*ca5b0*/  LDL.LU.64 R222, [R1+0x880] ;  /* 0x0008800001de7983 */ /* 0x000ee20000300a00 */
[----:B------:R-:W-:Y:S01]  /*ca5c0*/  ISETP.LT.AND P5, PT, R7, UR4, !P5 ;  /* 0x0000000407007c0c */ /* 0x000fe2000efa1270 */
[----:B------:R-:W-:Y:S01]  /*ca5d0*/  ULDC UR6, c[0x0][0x228] ;  /* 0x00008a0000067ab9 */ /* 0x000fe20000000800 */
[----:B------:R-:W-:Y:S01]  /*ca5e0*/  PRMT R3, R213, 0x7773, RZ ;  /* 0x00007773d5037816 */ /* 0x000fe200000000ff */
[----:B------:R-:W-:Y:S01]  /*ca5f0*/  ULDC UR4, c[0x0][0x22c] ;  /* 0x00008b0000047ab9 */ /* 0x000fe20000000800 */
[----:B------:R-:W-:Y:S01]  /*ca600*/  VIADD R8, R0, 0x1e1 ;  /* 0x000001e100087836 */ /* 0x000fe20000000000 */
[----:B------:R-:W-:Y:S01]  /*ca610*/  ULDC UR8, c[0x0][0x228] ;  /* 0x00008a0000087ab9 */ /* 0x000fe20000000800 */
[----:B0-----:R-:W-:Y:S01]  /*ca620*/  PRMT R2, R252, 0x7771, RZ ;  /* 0x00007771fc027816 */ /* 0x001fe200000000ff */
[----:B------:R-:W4:Y:S04]  /*ca630*/  LDL.LU.64 R224, [R1+0x878] ;  /* 0x0008780001e07983 */ /* 0x000f280000300a00 */
[----:B------:R-:W-:Y:S04]  /*ca640*/  @P1 STG.E.U8 desc[UR10][R214.64], R3 ;  /* 0x00000003d6001986 */ /* 0x000fe8000c10110a */
[----:B------:R-:W-:Y:S04]  /*ca650*/  @P6 STG.E.U8 desc[UR10][R216.64], R4 ;  /* 0x00000004d8006986 */ /* 0x000fe8000c10110a */
[----:B--2---:R0:W-:Y:S04]  /*ca660*/  @P5 STG.E.U8 desc[UR10][R226.64], R2 ;  /* 0x00000002e2005986 */ /* 0x0041e8000c10110a */
[----:B0-----:R-:W2:Y:S01]  /*ca670*/  LDL.LU.64 R226, [R1+0x870] ;  /* 0x0008700001e27983 */ /* 0x001ea20000300a00 */
[----:B------:R-:W-:Y:S01]  /*ca680*/  ISETP.LT.AND P6, PT, R6, UR6, !P0 ;  /* 0x0000000606007c0c */ /* 0x000fe2000c7c1270 */
[----:B------:R-:W-:Y:S01]  /*ca690*/  ULDC UR6, c[0x0][0x228] ;  /* 0x00008a0000067ab9 */ /* 0x000fe20000000800 */
[----:B------:R-:W-:Y:S01]  /*ca6a0*/  ISETP.GE.AND P1, PT, R5, UR4, PT ;  /* 0x0000000405007c0c */ /* 0x000fe2000bf26270 */
[----:B------:R-:W-:Y:S01]  /*ca6b0*/  ULDC UR4, c[0x0][0x228] ;  /* 0x00008a0000047ab9 */ /* 0x000fe20000000800 */
[----:B------:R-:W-:-:S02]  /*ca6c0*/  ISETP.LT.AND P0, PT, R7, UR6, !P0 ;  /* 0x0000000607007c0c */ /* 0x000fc4000c701270 */
[----:B------:R-:W-:Y:S01]  /*ca6d0*/  PRMT R3, R252, 0x7772, RZ ;  /* 0x00007772fc037816 */ /* 0x000fe200000000ff */
[----:B------:R-:W-:Y:S01]  /*ca6e0*/  VIADD R5, R0, 0x1e0 ;  /* 0x000001e000057836 */ /* 0x000fe20000000000 */
[----:B------:R-:W-:Y:S01]  /*ca6f0*/  ISETP.LT.AND P5, PT, R6, UR4, !P4 ;  /* 0x0000000406007c0c */ /* 0x000fe2000e7a1270 */
[----:B------:R-:W2:Y:S01]  /*ca700*/  LDL.LU.64 R214, [R1+0x868] ;  /* 0x0008680001d67983 */ /* 0x000ea20000300a00 */
[----:B------:R-:W-:Y:S01]  /*ca710*/  PRMT R4, R252, 0x7773, RZ ;  /* 0x00007773fc047816 */ /* 0x000fe200000000ff */
[----:B------:R-:W-:Y:S01]  /*ca720*/  ULDC UR6, c[0x0][0x228] ;  /* 0x00008a0000067ab9 */ /* 0x000fe20000000800 */
[----:B------:R-:W-:Y:S01]  /*ca730*/  PRMT R2, R248, 0x7770, RZ ;  /* 0x00007770f8027816 */ /* 0x000fe200000000ff */
[----:B------:R0:W-:Y:S01]  /*ca740*/  @P6 STG.E.U8 desc[UR10][R220.64], R3 ;  /* 0x00000003dc006986 */ /* 0x0001e2000c10110a */
[----:B------:R-:W-:Y:S01]  /*ca750*/  ULDC UR4, c[0x0][0x22c] ;  /* 0x00008b0000047ab9 */ /* 0x000fe20000000800 */
[----:B------:R-:W-:Y:S01]  /*ca760*/  ISETP.LT.AND P4, PT, R7, UR6, !P4 ;  /* 0x0000000607007c0c */ /* 0x000fe2000e781270 */
[----:B------:R-:W-:Y:S01]  /*ca770*/  ULDC UR6, c[0x0][0x228] ;  /* 0x00008a0000067ab9 */ /* 0x000fe20000000800 */
[----:B------:R-:W-:Y:S01]  /*ca780*/  ISETP.GE.AND P6, PT, R5, UR4, PT ;  /* 0x0000000405007c0c */ /* 0x000fe2000bfc6270 */
[----:B------:R-:W-:Y:S01]  /*ca790*/  @P0 STG.E.U8 desc[UR10][R218.64], R4 ;  /* 0x00000004da000986 */ /* 0x000fe2000c10110a */
[----:B------:R-:W-:-:S03]  /*ca7a0*/  ULDC UR4, c[0x0][0x228] ;  /* 0x00008a0000047ab9 */ /* 0x000fc60000000800 */
[----:B0-----:R-:W2:Y:S01]  /*ca7b0*/  LDL.LU.64 R220, [R1+0x860] ;  /* 0x0008600001dc7983 */ /* 0x001ea20000300a00 */
[----:B------:R-:W-:Y:S01]  /*ca7c0*/  ISETP.LT.AND P0, PT, R6, UR4, !P1 ;  /* 0x0000000406007c0c */ /* 0x000fe2000cf01270 */
[----:B------:R-:W-:Y:S01]  /*ca7d0*/  ULDC UR4, c[0x0][0x22c] ;  /* 0x00008b0000047ab9 */ /* 0x000fe20000000800 */
[C---:B------:R-:W-:Y:S02]  /*ca7e0*/  PRMT R5, R248.reuse, 0x7771, RZ ;  /* 0x00007771f8057816 */ /* 0x040fe400000000ff */
[----:B------:R-:W-:Y:S01]  /*ca7f0*/  PRMT R3, R248, 0x7772, RZ ;  /* 0x00007772f8037816 */ /* 0x000fe200000000ff */
[----:B---3--:R0:W-:Y:S04]  /*ca800*/  @P5 STG.E.U8 desc[UR10][R222.64], R2 ;  /* 0x00000002de005986 */ /* 0x0081e8000c10110a */
[----:B0-----:R-:W3:Y:S04]  /*ca810*/  LDL.LU.64 R222, [R1+0x858] ;  /* 0x0008580001de7983 */ /* 0x001ee80000300a00 */
[----:B----4-:R0:W-:Y:S04]  /*ca820*/  @P4 STG.E.U8 desc[UR10][R224.64], R5 ;  /* 0x00000005e0004986 */ /* 0x0101e8000c10110a */
[----:B0-----:R-:W4:Y:S04]  /*ca830*/  LDL.LU.64 R224, [R1+0x850] ;  /* 0x0008500001e07983 */ /* 0x001f280000300a00 */
[----:B------:R-:W4:Y:S04]  /*ca840*/  LDL.LU.64 R216, [R1+0x848] ;  /* 0x0008480001d87983 */ /* 0x000f280000300a00 */
[----:B------:R-:W4:Y:S04]  /*ca850*/  LDL.LU.64 R218, [R1+0x840] ;  /* 0x0008400001da7983 */ /* 0x000f280000300a00 */
[----:B--2---:R0:W-:Y:S04]  /*ca860*/  @P0 STG.E.U8 desc[UR10][R226.64], R3 ;  /* 0x00000003e2000986 */ /* 0x0041e8000c10110a */
[----:B0-----:R-:W2:Y:S01]  /*ca870*/  LDL.LU.64 R226, [R1+0x838] ;  /* 0x0008380001e27983 */ /* 0x001ea20000300a00 */
[----:B------:R-:W-:Y:S01]  /*ca880*/  VIADD R2, R0, 0x1e2 ;  /* 0x000001e200027836 */ /* 0x000fe20000000000 */
[----:B------:R-:W-:-:S02]  /*ca890*/  ISETP.LT.AND P1, PT, R7, UR6, !P1 ;  /* 0x0000000607007c0c */ /* 0x000fc4000cf21270 */
[----:B------:R-:W-:Y:S02]  /*ca8a0*/  ISETP.LT.AND P5, PT, R6, UR8, !P6 ;  /* 0x0000000806007c0c */ /* 0x000fe4000f7a1270 */
[----:B------:R-:W-:Y:S01]  /*ca8b0*/  PRMT R4, R232, 0x7770, RZ ;  /* 0x00007770e8047816 */ /* 0x000fe200000000ff */
[----:B------:R-:W-:Y:S01]  /*ca8c0*/  VIADD R5, R0, 0x1e3 ;  /* 0x000001e300057836 */ /* 0x000fe20000000000 */
[----:B------:R-:W-:Y:S01]  /*ca8d0*/  ISETP.GE.AND P4, PT, R8, UR4, PT ;  /* 0x0000000408007c0c */ /* 0x000fe2000bf86270 */
[----:B------:R-:W-:Y:S01]  /*ca8e0*/  ULDC UR4, c[0x0][0x22c] ;  /* 0x00008b0000047ab9 */ /* 0x000fe20000000800 */
[----:B------:R-:W-:Y:S01]  /*ca8f0*/  ULDC UR6, c[0x0][0x228] ;  /* 0x00008a0000067ab9 */ /* 0x000fe20000000800 */
[----:B------:R-:W-:Y:S01]  /*ca900*/  ISETP.GE.AND P0, PT, R2, UR4, PT ;  /* 0x0000000402007c0c */ /* 0x000fe2000bf06270 */
[----:B------:R-:W-:Y:S01]  /*ca910*/  ULDC UR4, c[0x0][0x228] ;  /* 0x00008a0000047ab9 */ /* 0x000fe20000000800 */
[----:B------:R-:W-:Y:S01]  /*ca920*/  PRMT R3, R232, 0x7771, RZ ;  /* 0x00007771e8037816 */ /* 0x000fe200000000ff */
[----:B------:R-:W-:Y:S01]  /*ca930*/  ULDC UR8, c[0x0][0x228] ;  /* 0x00008a0000087ab9 */ /* 0x000fe20000000800 */
[----:B------:R-:W-:Y:S01]  /*ca940*/  ISETP.LT.AND P6, PT, R7, UR4, !P6 ;  /* 0x0000000407007c0c */ /* 0x000fe2000f7c1270 */
[----:B------:R-:W-:Y:S01]  /*ca950*/  ULDC UR4, c[0x0][0x22c] ;  /* 0x00008b0000047ab9 */ /* 0x000fe20000000800 */
[----:B------:R-:W-:-:S05]  /*ca960*/  PRMT R2, R248, 0x7773, RZ ;  /* 0x00007773f8027816 */ /* 0x000fca00000000ff */
[----:B------:R-:W-:Y:S01]  /*ca970*/  @P1 STG.E.U8 desc[UR10][R214.64], R2 ;  /* 0x00000002d6001986 */ /* 0x000fe2000c10110a */
[----:B------:R-:W-:Y:S01]  /*ca980*/  ISETP.GE.AND P1, PT, R5, UR4, PT ;  /* 0x0000000405007c0c */ /* 0x000fe2000bf26270 */
[----:B------:R-:W-:Y:S02]  /*ca990*/  ULDC UR4, c[0x0][0x228] ;  /* 0x00008a0000047ab9 */ /* 0x000fe40000000800 */
[----:B------:R0:W-:Y:S01]  /*ca9a0*/  @P5 STG.E.U8 desc[UR10][R220.64], R4 ;  /* 0x00000004dc005986 */ /* 0x0001e2000c10110a */
[----:B------:R-:W-:Y:S01]  /*ca9b0*/  ISETP.LT.AND P5, PT, R6, UR6, !P4 ;  /* 0x0000000606007c0c */ /* 0x000fe2000e7a1270 */
[----:B------:R-:W-:Y:S02]  /*ca9c0*/  ULDC UR6, c[0x0][0x228] ;  /* 0x00008a0000067ab9 */ /* 0x000fe40000000800 */
[----:B------:R-:W-:Y:S01]  /*ca9d0*/  ISETP.LT.AND P4, PT, R7, UR6, !P4 ;  /* 0x0000000607007c0c */ /* 0x000fe2000e781270 */
[----:B------:R-:W-:Y:S01]  /*ca9e0*/  ULDC UR6, c[0x0][0x228] ;  /* 0x00008a0000067ab9 */ /* 0x000fe20000000800 */
[----:B0-----:R-:W2:Y:S01]  /*ca9f0*/  LDL.LU.64 R220, [R1+0x830] ;  /* 0x0008300001dc7983 */ /* 0x001ea20000300a00 */
[----:B------:R-:W-:-:S02]  /*caa00*/  PRMT R2, R232, 0x7772, RZ ;  /* 0x00007772e8027816 */ /* 0x000fc400000000ff */
[----:B------:R-:W-:Y:S02]  /*caa10*/  PRMT R232, R232, 0x7773, RZ ;  /* 0x00007773e8e87816 */ /* 0x000fe400000000ff */
[----:B------:R-:W-:Y:S01]  /*caa20*/  PRMT R4, R233, 0x7771, RZ ;  /* 0x00007771e9047816 */ /* 0x000fe200000000ff */
[----:B---3--:R0:W-:Y:S01]  /*caa30*/  @P6 STG.E.U8 desc[UR10][R222.64], R3 ;  /* 0x00000003de006986 */ /* 0x0081e2000c10110a */
[----:B------:R-:W-:Y:S01]  /*caa40*/  ISETP.LT.AND P6, PT, R6, UR4, !P0 ;  /* 0x0000000406007c0c */ /* 0x000fe2000c7c1270 */
[----:B------:R-:W-:Y:S01]  /*caa50*/  VIADD R5, R0, 0x1e4 ;  /* 0x000001e400057836 */ /* 0x000fe20000000000 */
[----:B------:R-:W-:Y:S01]  /*caa60*/  ISETP.LT.AND P0, PT, R7, UR6, !P0 ;  /* 0x0000000607007c0c */ /* 0x000fe2000c701270 */
[----:B------:R-:W-:Y:S01]  /*caa70*/  ULDC UR4, c[0x0][0x22c] ;  /* 0x00008b0000047ab9 */ /* 0x000fe20000000800 */
[----:B------:R-:W-:Y:S01]  /*caa80*/  ULDC UR6, c[0x0][0x228] ;  /* 0x00008a0000067ab9 */ /* 0x000fe20000000800 */
[----:B0-----:R-:W3:Y:S01]  /*caa90*/  LDL.LU.64 R222, [R1+0x828] ;  /* 0x0008280001de7983 */ /* 0x001ee20000300a00 */
[----:B------:R-:W-:-:S03]  /*caaa0*/  PRMT R3, R233, 0x7770, RZ ;  /* 0x00007770e9037816 */ /* 0x000fc600000000ff */
[----:B----4-:R0:W-:Y:S04]  /*caab0*/  @P5 STG.E.U8 desc[UR10][R224.64], R2 ;  /* 0x00000002e0005986 */ /* 0x0101e8000c10110a */
[----:B------:R-:W-:Y:S04]  /*caac0*/  @P4 STG.E.U8 desc[UR10][R216.64], R232 ;  /* 0x000000e8d8004986 */ /* 0x000fe8000c10110a */
[----:B------:R-:W-:Y:S04]  /*caad0*/  @P6 STG.E.U8 desc[UR10][R218.64], R3 ;  /* 0x00000003da006986 */ /* 0x000fe8000c10110a */
[----:B0-----:R-:W4:Y:S04]  /*caae0*/  LDL.LU.64 R224, [R1+0x820] ;  /* 0x0008200001e07983 */ /* 0x001f280000300a00 */
[----:B--2---:R0:W-:Y:S04]  /*caaf0*/  @P0 STG.E.U8 desc[UR10][R226.64], R4 ;  /* 0x00000004e2000986 */ /* 0x0041e8000c10110a */
[----:B0-----:R-:W2:Y:S01]  /*cab00*/  LDL.LU.64 R226, [R1+0x818] ;  /* 0x0008180001e27983 */ /* 0x001ea20000300a00 */
[----:B------:R-:W-:Y:S01]  /*cab10*/  ISETP.GE.AND P5, PT, R5, UR4, PT ;  /* 0x0000000405007c0c */ /* 0x000fe2000bfa6270 */
[----:B------:R-:W-:-:S02]  /*cab20*/  ULDC UR4, c[0x0][0x228] ;  /* 0x00008a0000047ab9 */ /* 0x000fc40000000800 */
[----:B------:R-:W-:Y:S01]  /*cab30*/  ISETP.LT.AND P4, PT, R6, UR4, !P1 ;  /* 0x0000000406007c0c */ /* 0x000fe2000cf81270 */
[C---:B------:R-:W-:Y:S01]  /*cab40*/  VIADD R5, R0.reuse, 0x1e5 ;  /* 0x000001e500057836 */ /* 0x040fe20000000000 */
[----:B------:R-:W-:Y:S01]  /*cab50*/  PRMT R2, R233, 0x7772, RZ ;  /* 0x00007772e9027816 */ /* 0x000fe200000000ff */
[----:B------:R-:W-:Y:S01]  /*cab60*/  ULDC UR4, c[0x0][0x22c] ;  /* 0x00008b0000047ab9 */ /* 0x000fe20000000800 */
[----:B------:R-:W-:Y:S01]  /*cab70*/  VIADD R3, R0, 0x1e6 ;  /* 0x000001e600037836 */ /* 0x000fe20000000000 */
[----:B------:R-:W-:Y:S01]  /*cab80*/  ISETP.LT.AND P1, PT, R7, UR6, !P1 ;  /* 0x0000000607007c0c */ /* 0x000fe2000cf21270 */
[----:B------:R-:W2:Y:S01]  /*cab90*/  LDL.LU.64 R218, [R1+0x810] ;  /* 0x0008100001da7983 */ /* 0x000ea20000300a00 */
[----:B------:R-:W-:Y:S01]  /*caba0*/  ISETP.GE.AND P0, PT, R5, UR4, PT ;  /* 0x0000000405007c0c */ /* 0x000fe2000bf06270 */
[----:B------:R-:W-:Y:S01]  /*cabb0*/  ULDC UR4, c[0x0][0x22c] ;  /* 0x00008b0000047ab9 */ /* 0x000fe20000000800 */
[----:B------:R-:W-:Y:S01]  /*cabc0*/  ISETP.LT.AND P6, PT, R6, UR8, !P5 ;  /* 0x0000000806007c0c */ /* 0x000fe2000efc1270 */
[----:B------:R-:W2:Y:S01]  /*cabd0*/  LDL.LU.64 R216, [R1+0x808] ;  /* 0x0008080001d87983 */ /* 0x000ea20000300a00 */
[----:B------:R-:W-:Y:S01]  /*cabe0*/  PRMT R233, R233, 0x7773, RZ ;  /* 0x00007773e9e97816 */ /* 0x000fe200000000ff */
[C---:B------:R-:W-:Y:S01]  /*cabf0*/  VIADD R4, R0.reuse, 0x1e7 ;  /* 0x000001e700047836 */ /* 0x040fe20000000000 */
[----:B------:R-:W-:Y:S01]  /*cac00*/  ULDC UR6, c[0x0][0x228] ;  /* 0x00008a0000067ab9 */ /* 0x000fe20000000800 */
[----:B------:R0:W-:Y:S01]  /*cac10*/  @P4 STG.E.U8 desc[UR10][R220.64], R2 ;  /* 0x00000002dc004986 */ /* 0x0001e2000c10110a */
[----:B------:R-:W-:Y:S01]  /*cac20*/  ISETP.GE.AND P4, PT, R3, UR4, PT ;  /* 0x0000000403007c0c */ /* 0x000fe2000bf86270 */
[----:B------:R-:W-:Y:S01]  /*cac30*/  ULDC UR4, c[0x0][0x228] ;  /* 0x00008a0000047ab9 */ /* 0x000fe20000000800 */
[----:B------:R-:W-:Y:S01]  /*cac40*/  VIADD R5, R0, 0x1e9 ;  /* 0x000001e900057836 */ /* 0x000fe20000000000 */
[----:B------:R-:W-:Y:S01]  /*cac50*/  ISETP.LT.AND P5, PT, R7, UR4, !P5 ;  /* 0x0000000407007c0c */ /* 0x000fe2000efa1270 */
[----:B------:R-:W-:Y:S01]  /*cac60*/  ULDC UR4, c[0x0][0x22c] ;  /* 0x00008b0000047ab9 */ /* 0x000fe20000000800 */
[----:B------:R-:W-:Y:S01]  /*cac70*/  ULDC UR8, c[0x0][0x228] ;  /* 0x00008a0000087ab9 */ /* 0x000fe20000000800 */
[----:B0-----:R-:W2:Y:S01]  /*cac80*/  LDL.LU.64 R220, [R1+0x800] ;  /* 0x0008000001dc7983 */ /* 0x001ea20000300a00 */
[----:B------:R-:W-:-:S02]  /*cac90*/  PRMT R3, R234, 0x7770, RZ ;  /* 0x00007770ea037816 */ /* 0x000fc400000000ff */
[----:B------:R-:W-:Y:S01]  /*caca0*/  PRMT R2, R234, 0x7771, RZ ;  /* 0x00007771ea027816 */ /* 0x000fe200000000ff */
[----:B---3--:R0:W-:Y:S04]  /*cacb0*/  @P1 STG.E.U8 desc[UR10][R222.64], R233 ;  /* 0x000000e9de001986 */ /* 0x0081e8000c10110a */
[----:B0-----:R-:W3:Y:S04]  /*cacc0*/  LDL.LU.64 R222, [R1+0x790] ;  /* 0x0007900001de7983 */ /* 0x001ee80000300a00 */
[----:B----4-:R0:W-:Y:S04]  /*cacd0*/  @P6 STG.E.U8 desc[UR10][R224.64], R3 ;  /* 0x00000003e0006986 */ /* 0x0101e8000c10110a */
[----:B0-----:R-:W4:Y:S04]  /*cace0*/  LDL.LU.64 R224, [R1+0x788] ;  /* 0x0007880001e07983 */ /* 0x001f280000300a00 */
[----:B--2---:R0:W-:Y:S04]  /*cacf0*/  @P5 STG.E.U8 desc[UR10][R226.64], R2 ;  /* 0x00000002e2005986 */ /* 0x0041e8000c10110a */
[----:B0-----:R-:W2:Y:S01]  /*cad00*/  LDL.LU.64 R226, [R1+0x780] ;  /* 0x0007800001e27983 */ /* 0x001ea20000300a00 */
[----:B------:R-:W-:Y:S01]  /*cad10*/  ISETP.LT.AND P6, PT, R6, UR6, !P0 ;  /* 0x0000000606007c0c */ /* 0x000fe2000c7c1270 */
[----:B------:R-:W-:Y:S01]  /*cad20*/  ULDC UR6, c[0x0][0x228] ;  /* 0x00008a0000067ab9 */ /* 0x000fe20000000800 */
[----:B------:R-:W-:Y:S01]  /*cad30*/  ISETP.GE.AND P1, PT, R4, UR4, PT ;  /* 0x0000000404007c0c */ /* 0x000fe2000bf26270 */
[----:B------:R-:W-:Y:S01]  /*cad40*/  ULDC UR4, c[0x0][0x228] ;  /* 0x00008a0000047ab9 */ /* 0x000fe20000000800 */
[----:B------:R-:W-:Y:S01]  /*cad50*/  ISETP.LT.AND P0, PT, R7, UR6, !P0 ;  /* 0x0000000607007c0c */ /* 0x000fe2000c701270 */
[----:B------:R-:W2:Y:S01]  /*cad60*/  LDL.LU R248, [R1+0x70] ;  /* 0x0000700001f87983 */ /* 0x000ea20000300800 */
[----:B------:R-:W-:-:S02]  /*cad70*/  ISETP.LT.AND P5, PT, R6, UR4, !P4 ;  /* 0x0000000406007c0c */ /* 0x000fc4000e7a1270 */
[----:B------:R-:W-:Y:S01]  /*cad80*/  PRMT R3, R234, 0x7772, RZ ;  /* 0x00007772ea037816 */ /* 0x000fe200000000ff */
[----:B------:R-:W-:Y:S01]  /*cad90*/  VIADD R4, R0, 0x1e8 ;  /* 0x000001e800047836 */ /* 0x000fe20000000000 */
[----:B------:R-:W-:Y:S01]  /*cada0*/  ULDC UR6, c[0x0][0x228] ;  /* 0x00008a0000067ab9 */ /* 0x000fe20000000800 */
[----:B------:R-:W-:Y:S01]  /*cadb0*/  PRMT R234, R234, 0x7773, RZ ;  /* 0x00007773eaea7816 */ /* 0x000fe200000000ff */
[----:B------:R-:W-:Y:S01]  /*cadc0*/  ULDC UR4, c[0x0][0x22c] ;  /* 0x00008b0000047ab9 */ /* 0x000fe20000000800 */
[----:B------:R0:W-:Y:S01]  /*cadd0*/  @P6 STG.E.U8 desc[UR10][R218.64], R3 ;  /* 0x00000003da006986 */ /* 0x0001e2000c10110a */
[----:B------:R-:W-:Y:S01]  /*cade0*/  ISETP.LT.AND P4, PT, R7, UR6, !P4 ;  /* 0x0000000607007c0c */ /* 0x000fe2000e781270 */
[----:B------:R-:W-:Y:S01]  /*cadf0*/  ULDC UR6, c[0x0][0x228] ;  /* 0x00008a0000067ab9 */ /* 0x000fe20000000800 */
[----:B------:R-:W-:Y:S01]  /*cae00*/  PRMT R2, R235, 0x7770, RZ ;  /* 0x00007770eb027816 */ /* 0x000fe200000000ff */
[----:B------:R-:W-:Y:S01]  /*cae10*/  @P0 STG.E.U8 desc[UR10][R216.64], R234 ;  /* 0x000000ead8000986 */ /* 0x000fe2000c10110a */
[----:B------:R-:W-:Y:S01]  /*cae20*/  ISETP.GE.AND P6, PT, R4, UR4, PT ;  /* 0x0000000404007c0c */ /* 0x000fe2000bfc6270 */
[----:B------:R-:W-:-:S02]  /*cae30*/  ULDC UR4, c[0x0][0x228] ;  /* 0x00008a0000047ab9 */ /* 0x000fc40000000800 */
[----:B0-----:R-:W2:Y:S01]  /*cae40*/  LDL.LU.64 R218, [R1+0x778] ;  /* 0x0007780001da7983 */ /* 0x001ea20000300a00 */
[----:B------:R-:W-:Y:S01]  /*cae50*/  ISETP.LT.AND P0, PT, R6, UR4, !P1 ;  /* 0x0000000406007c0c */ /* 0x000fe2000cf01270 */
[----:B------:R-:W-:Y:S02]  /*cae60*/  ULDC UR4, c[0x0][0x22c] ;  /* 0x00008b0000047ab9 */ /* 0x000fe40000000800 */
[----:B------:R0:W-:Y:S01]  /*cae70*/  @P5 STG.E.U8 desc[UR10][R220.64], R2 ;  /* 0x00000002dc005986 */ /* 0x0001e2000c10110a */
[----:B------:R-:W-:Y:S01]  /*cae80*/  ISETP.LT.AND P1, PT, R7, UR6, !P1 ;  /* 0x0000000607007c0c */ /* 0x000fe2000cf21270 */
[----:B------:R-:W-:Y:S01]  /*cae90*/  ULDC UR6, c[0x0][0x228] ;  /* 0x00008a0000067ab9 */ /* 0x000fe20000000800 */
[C---:B------:R-:W-:Y:S01]  /*caea0*/  PRMT R4, R235.reuse, 0x7771, RZ ;  /* 0x00007771eb047816 */ /* 0x040fe200000000ff */
[----:B0-----:R-:W2:Y:S01]  /*caeb0*/  LDL.LU.64 R220, [R1+0x770] ;  /* 0x0007700001dc7983 */ /* 0x001ea20000300a00 */
[----:B------:R-:W-:-:S03]  /*caec0*/  PRMT R3, R235, 0x7772, RZ ;  /* 0x00007772eb037816 */ /* 0x000fc600000000ff */
[----:B------:R-:W2:Y:S01]  /*caed0*/  LDL.LU.64 R212, [R1+0x768] ;  /* 0x0007680001d47983 */ /* 0x000ea20000300a00 */
[----:B------:R-:W-:-:S03]  /*caee0*/  PRMT R235, R235, 0x7773, RZ ;  /* 0x00007773ebeb7816 */ /* 0x000fc600000000ff */
[----:B---3--:R0:W-:Y:S04]  /*caef0*/  @P4 STG.E.U8 desc[UR10][R222.64], R4 ;  /* 0x00000004de004986 */ /* 0x0081e8000c10110a */
[----:B0-----:R-:W3:Y:S04]  /*caf00*/  LDL.LU.64 R222, [R1+0x760] ;  /* 0x0007600001de7983 */ /* 0x001ee80000300a00 */
[----:B------:R-:W3:Y:S04]  /*caf10*/  LDL.LU R217, [R1+0x74] ;  /* 0x0000740001d97983 */ /* 0x000ee80000300800 */
[----:B----4-:R0:W-:Y:S04]  /*caf20*/  @P0 STG.E.U8 desc[UR10][R224.64], R3 ;  /* 0x00000003e0000986 */ /* 0x0101e8000c10110a */
[----:B0-----:R-:W4:Y:S04]  /*caf30*/  LDL.LU.64 R224, [R1+0x758] ;  /* 0x0007580001e07983 */ /* 0x001f280000300a00 */
[----:B--2---:R0:W-:Y:S04]  /*caf40*/  @P1 STG.E.U8 desc[UR10][R226.64], R235 ;  /* 0x000000ebe2001986 */ /* 0x0041e8000c10110a */
[----:B0-----:R-:W2:Y:S01]  /*caf50*/  LDL.LU.64 R226, [R1+0x750] ;  /* 0x0007500001e27983 */ /* 0x001ea20000300a00 */
[----:B------:R-:W-:Y:S01]  /*caf60*/  VIADD R2, R0, 0x1ea ;  /* 0x000001ea00027836 */ /* 0x000fe20000000000 */
[----:B------:R-:W-:Y:S01]  /*caf70*/  ISETP.LT.AND P5, PT, R6, UR8, !P6 ;  /* 0x0000000806007c0c */ /* 0x000fe2000f7a1270 */
[----:B------:R-:W-:Y:S01]  /*caf80*/  VIADD R4, R0, 0x1eb ;  /* 0x000001eb00047836 */ /* 0x000fe20000000000 */
[----:B------:R-:W-:Y:S01]  /*caf90*/  ISETP.GE.AND P4, PT, R5, UR4, PT ;  /* 0x0000000405007c0c */ /* 0x000fe2000bf86270 */
[----:B------:R-:W-:Y:S01]  /*cafa0*/  ULDC UR4, c[0x0][0x22c] ;  /* 0x00008b0000047ab9 */ /* 0x000fe20000000800 */
[----:B------:R-:W-:Y:S01]  /*cafb0*/  PRMT R3, R248, 0x7771, RZ ;  /* 0x00007771f8037816 */ /* 0x000fe200000000ff */
[----:B------:R-:W-:Y:S01]  /*cafc0*/  ULDC UR8, c[0x0][0x228] ;  /* 0x00008a0000087ab9 */ /* 0x000fe20000000800 */
[----:B------:R-:W-:Y:S01]  /*cafd0*/  ISETP.GE.AND P0, PT, R2, UR4, PT ;  /* 0x0000000402007c0c */ /* 0x000fe2000bf06270 */
[----:B------:R-:W-:Y:S01]  /*cafe0*/  ULDC UR4, c[0x0][0x228] ;  /* 0x00008a0000047ab9 */ /* 0x000fe20000000800 */
[----:B------:R-:W2:Y:S01]  /*caff0*/  LDL.LU.64 R214, [R1+0x748] ;  /* 0x0007480001d67983 */ /* 0x000ea20000300a00 */
[----:B------:R-:W-:Y:S01]  /*cb000*/  ISETP.LT.AND P6, PT, R7, UR4, !P6 ;  /* 0x0000000407007c0c */ /* 0x000fe2000f7c1270 */
[----:B------:R-:W-:Y:S01]  /*cb010*/  ULDC UR4, c[0x0][0x22c] ;  /* 0x00008b0000047ab9 */ /* 0x000fe20000000800 */
[----:B------:R-:W-:-:S05]  /*cb020*/  PRMT R2, R248, 0x7770, RZ ;  /* 0x00007770f8027816 */ /* 0x000fca00000000ff */
[----:B------:R0:W-:Y:S01]  /*cb030*/  @P5 STG.E.U8 desc[UR10][R218.64], R2 ;  /* 0x00000002da005986 */ /* 0x0001e2000c10110a */
[----:B------:R-:W-:Y:S01]  /*cb040*/  ISETP.LT.AND P5, PT, R6, UR6, !P4 ;  /* 0x0000000606007c0c */ /* 0x000fe2000e7a1270 */
[----:B------:R-:W-:Y:S01]  /*cb050*/  ULDC UR6, c[0x0][0x228] ;  /* 0x00008a0000067ab9 */ /* 0x000fe20000000800 */
[----:B------:R-:W-:Y:S01]  /*cb060*/  ISETP.GE.AND P1, PT, R4, UR4, PT ;  /* 0x0000000404007c0c */ /* 0x000fe2000bf26270 */
[----:B------:R-:W-:Y:S01]  /*cb070*/  ULDC UR4, c[0x0][0x228] ;  /* 0x00008a0000047ab9 */ /* 0x000fe20000000800 */
[----:B------:R-:W-:Y:S01]  /*cb080*/  ISETP.LT.AND P4, PT, R7, UR8, !P4 ;  /* 0x0000000807007c0c */ /* 0x000fe2000e781270 */
[----:B------:R-:W-:Y:S01]  /*cb090*/  VIADD R5, R0, 0x1ec ;  /* 0x000001ec00057836 */ /* 0x000fe20000000000 */
[----:B0-----:R-:W2:Y:S01]  /*cb0a0*/  LDL.LU.64 R218, [R1+0x740] ;  /* 0x0007400001da7983 */ /* 0x001ea20000300a00 */
[----:B------:R-:W-:-:S03]  /*cb0b0*/  PRMT R2, R248, 0x7772, RZ ;  /* 0x00007772f8027816 */ /* 0x000fc600000000ff */
[----:B------:R0:W-:Y:S01]  /*cb0c0*/  @P6 STG.E.U8 desc[UR10][R220.64], R3 ;  /* 0x00000003dc006986 */ /* 0x0001e2000c10110a */
[----:B------:R-:W-:Y:S01]  /*cb0d0*/  ISETP.LT.AND P6, PT, R6, UR4, !P0 ;  /* 0x0000000406007c0c */ /* 0x000fe2000c7c1270 */
[----:B------:R-:W-:Y:S01]  /*cb0e0*/  ULDC UR4, c[0x0][0x22c] ;  /* 0x00008b0000047ab9 */ /* 0x000fe20000000800 */
[----:B------:R-:W-:Y:S01]  /*cb0f0*/  ISETP.LT.AND P0, PT, R7, UR6, !P0 ;  /* 0x0000000607007c0c */ /* 0x000fe2000c701270 */
[----:B------:R-:W-:Y:S01]  /*cb100*/  @P5 STG.E.U8 desc[UR10][R212.64], R2 ;  /* 0x00000002d4005986 */ /* 0x000fe2000c10110a */
[----:B------:R-:W-:Y:S01]  /*cb110*/  PRMT R4, R248, 0x7773, RZ ;  /* 0x00007773f8047816 */ /* 0x000fe200000000ff */
[----:B------:R-:W-:Y:S01]  /*cb120*/  ULDC UR6, c[0x0][0x228] ;  /* 0x00008a0000067ab9 */ /* 0x000fe20000000800 */
[----:B------:R-:W-:Y:S01]  /*cb130*/  ISETP.GE.AND P5, PT, R5, UR4, PT ;  /* 0x0000000405007c0c */ /* 0x000fe2000bfa6270 */
[----:B------:R-:W-:Y:S01]  /*cb140*/  ULDC UR4, c[0x0][0x228] ;  /* 0x00008a0000047ab9 */ /* 0x000fe20000000800 */
[----:B0-----:R-:W2:Y:S04]  /*cb150*/  LDL.LU.64 R220, [R1+0x738] ;  /* 0x0007380001dc7983 */ /* 0x001ea80000300a00 */
[----:B------:R-:W2:Y:S04]  /*cb160*/  LDL.LU R252, [R1+0x78] ;  /* 0x0000780001fc7983 */ /* 0x000ea80000300800 */
[----:B---3--:R-:W-:Y:S01]  /*cb170*/  @P4 STG.E.U8 desc[UR10][R222.64], R4 ;  /* 0x00000004de004986 */ /* 0x008fe2000c10110a */
[----:B------:R-:W-:-:S02]  /*cb180*/  PRMT R3, R217, 0x7770, RZ ;  /* 0x00007770d9037816 */ /* 0x000fc400000000ff */
[----:B------:R-:W-:-:S03]  /*cb190*/  PRMT R5, R217, 0x7771, RZ ;  /* 0x00007771d9057816 */ /* 0x000fc600000000ff */
[----:B----4-:R-:W-:Y:S04]  /*cb1a0*/  @P6 STG.E.U8 desc[UR10][R224.64], R3 ;  /* 0x00000003e0006986 */ /* 0x010fe8000c10110a */
[----:B--2---:R0:W-:Y:S04]  /*cb1b0*/  @P0 STG.E.U8 desc[UR10][R226.64], R5 ;  /* 0x00000005e2000986 */ /* 0x0041e8000c10110a */
[----:B0-----:R-:W2:Y:S01]  /*cb1c0*/  LDL.LU.64 R226, [R1+0x730] ;  /* 0x0007300001e27983 */ /* 0x001ea20000300a00 */
[----:B------:R-:W-:Y:S01]  /*cb1d0*/  ISETP.LT.AND P4, PT, R6, UR4, !P1 ;  /* 0x0000000406007c0c */ /* 0x000fe2000cf81270 */
[----:B------:R-:W-:-:S02]  /*cb1e0*/  ULDC UR4, c[0x0][0x228] ;  /* 0x00008a0000047ab9 */ /* 0x000fc40000000800 */
[----:B------:R-:W-:Y:S01]  /*cb1f0*/  ISETP.LT.AND P1, PT, R7, UR4, !P1 ;  /* 0x0000000407007c0c */ /* 0x000fe2000cf21270 */
[----:B------:R-:W3:Y:S01]  /*cb200*/  LDL.LU.64 R222, [R1+0x728] ;  /* 0x0007280001de7983 */ /* 0x000ee20000300a00 */
[C---:B------:R-:W-:Y:S01]  /*cb210*/  PRMT R2, R217.reuse, 0x7772, RZ ;  /* 0x00007772d9027816 */ /* 0x040fe200000000ff */
[----:B------:R-:W-:Y:S01]  /*cb220*/  VIADD R4, R0, 0x1ed ;  /* 0x000001ed00047836 */ /* 0x000fe20000000000 */
[----:B------:R-:W-:Y:S01]  /*cb230*/  PRMT R3, R217, 0x7773, RZ ;  /* 0x00007773d9037816 */ /* 0x000fe200000000ff */
[----:B------:R-:W4:Y:S01]  /*cb240*/  LDL.LU.64 R224, [R1+0x720] ;  /* 0x0007200001e07983 */ /* 0x000f220000300a00 */
[----:B------:R-:W-:-:S03]  /*cb250*/  ULDC UR4, c[0x0][0x22c] ;  /* 0x00008b0000047ab9 */ /* 0x000fc60000000800 */
[----:B------:R-:W3:Y:S04]  /*cb260*/  LDL.LU R248, [R1+0x7c] ;  /* 0x00007c0001f87983 */ /* 0x000ee80000300800 */
[----:B------:R-:W-:Y:S01]  /*cb270*/  @P4 STG.E.U8 desc[UR10][R214.64], R2 ;  /* 0x00000002d6004986 */ /* 0x000fe2000c10110a */
[----:B------:R-:W-:Y:S01]  /*cb280*/  ISETP.GE.AND P4, PT, R4, UR4, PT ;  /* 0x0000000404007c0c */ /* 0x000fe2000bf86270 */
[----:B------:R-:W-:Y:S02]  /*cb290*/  ULDC UR4, c[0x0][0x228] ;  /* 0x00008a0000047ab9 */ /* 0x000fe40000000800 */
[----:B------:R0:W-:Y:S01]  /*cb2a0*/  @P1 STG.E.U8 desc[UR10][R218.64], R3 ;  /* 0x00000003da001986 */ /* 0x0001e2000c10110a */
[----:B------:R-:W-:Y:S01]  /*cb2b0*/  ISETP.LT.AND P6, PT, R6, UR6, !P5 ;  /* 0x0000000606007c0c */ /* 0x000fe2000efc1270 */
[----:B------:R-:W-:Y:S01]  /*cb2c0*/  VIADD R5, R0, 0x1ee ;  /* 0x000001ee00057836 */ /* 0x000fe20000000000 */
[----:B------:R-:W-:Y:S01]  /*cb2d0*/  ISETP.LT.AND P5, PT, R7, UR4, !P5 ;  /* 0x0000000407007c0c */ /* 0x000fe2000efa1270 */
[----:B------:R-:W-:Y:S01]  /*cb2e0*/  ULDC UR4, c[0x0][0x228] ;  /* 0x00008a0000047ab9 */ /* 0x000fe20000000800 */
[----:B------:R-:W-:Y:S01]  /*cb2f0*/  ULDC UR6, c[0x0][0x228] ;  /* 0x00008a0000067ab9 */ /* 0x000fe20000000800 */
[----:B0-----:R-:W4:Y:S04]  /*cb300*/  LDL.LU.64 R218, [R1+0x718] ;  /* 0x0007180001da7983 */ /* 0x001f280000300a00 */
[----:B------:R-:W4:Y:S01]  /*cb310*/  LDL.LU.64 R216, [R1+0x710] ;  /* 0x0007100001d87983 */ /* 0x000f220000300a00 */
[----:B------:R-:W-:-:S02]  /*cb320*/  PRMT R4, R252, 0x7770, RZ ;  /* 0x00007770fc047816 */ /* 0x000fc400000000ff */
[----:B------:R-:W-:-:S03]  /*cb330*/  PRMT R2, R252, 0x7771, RZ ;  /* 0x00007771fc027816 */ /* 0x000fc600000000ff */
[----:B------:R0:W-:Y:S04]  /*cb340*/  @P6 STG.E.U8 desc[UR10][R220.64], R4 ;  /* 0x00000004dc006986 */ /* 0x0001e8000c10110a */
[----:B0-----:R-:W4:Y:S04]  /*cb350*/  LDL.LU.64 R220, [R1+0x708] ;  /* 0x0007080001dc7983 */ /* 0x001f280000300a00 */
[----:B--2---:R0:W-:Y:S04]  /*cb360*/  @P5 STG.E.U8 desc[UR10][R226.64], R2 ;  /* 0x00000002e2005986 */ /* 0x0041e8000c10110a */
[----:B0-----:R-:W2:Y:S01]  /*cb370*/  LDL.LU.64 R226, [R1+0x700] ;  /* 0x0007000001e27983 */ /* 0x001ea20000300a00 */
[----:B------:R-:W-:Y:S01]  /*cb380*/  ISETP.LT.AND P1, PT, R6, UR4, !P4 ;  /* 0x0000000406007c0c */ /* 0x000fe2000e721270 */
[----:B------:R-:W-:Y:S01]  /*cb390*/  ULDC UR4, c[0x0][0x22c] ;  /* 0x00008b0000047ab9 */ /* 0x000fe20000000800 */
[----:B------:R-:W-:Y:S01]  /*cb3a0*/  ISETP.LT.AND P4, PT, R7, UR6, !P4 ;  /* 0x0000000607007c0c */ /* 0x000fe2000e781270 */
[----:B------:R-:W-:Y:S01]  /*cb3b0*/  ULDC UR6, c[0x0][0x228] ;  /* 0x00008a0000067ab9 */ /* 0x000fe20000000800 */
[----:B------:R-:W-:Y:S01]  /*cb3c0*/  ISETP.GE.AND P6, PT, R5, UR4, PT ;  /* 0x0000000405007c0c */ /* 0x000fe2000bfc6270 */
[----:B------:R-:W-:Y:S01]  /*cb3d0*/  VIADD R5, R0, 0x1ef ;  /* 0x000001ef00057836 */ /* 0x000fe20000000000 */
[----:B------:R-:W-:Y:S01]  /*cb3e0*/  PRMT R3, R252, 0x7772, RZ ;  /* 0x00007772fc037816 */ /* 0x000fe200000000ff */
[----:B------:R-:W-:Y:S01]  /*cb3f0*/  ULDC UR4, c[0x0][0x22c] ;  /* 0x00008b0000047ab9 */ /* 0x000fe20000000800 */
[----:B------:R-:W-:Y:S01]  /*cb400*/  ISETP.LT.AND P5, PT, R6, UR6, !P6 ;  /* 0x0000000606007c0c */ /* 0x000fe2000f7a1270 */
[----:B------:R-:W-:Y:S01]  /*cb410*/  ULDC UR6, c[0x0][0x228] ;  /* 0x00008a0000067ab9 */ /* 0x000fe20000000800 */
[----:B------:R-:W-:-:S02]  /*cb420*/  PRMT R4, R252, 0x7773, RZ ;  /* 0x00007773fc047816 */ /* 0x000fc400000000ff */
[----:B---3--:R-:W-:Y:S01]  /*cb430*/  PRMT R2, R248, 0x7770, RZ ;  /* 0x00007770f8027816 */ /* 0x008fe200000000ff */
[----:B------:R0:W-:Y:S01]  /*cb440*/  @P1 STG.E.U8 desc[UR10][R222.64], R3 ;  /* 0x00000003de001986 */ /* 0x0001e2000c10110a */
[----:B------:R-:W-:Y:S01]  /*cb450*/  ISETP.GE.AND P1, PT, R5, UR4, PT ;  /* 0x0000000405007c0c */ /* 0x000fe2000bf26270 */
[----:B------:R-:W-:Y:S01]  /*cb460*/  ULDC UR4, c[0x0][0x228] ;  /* 0x00008a0000047ab9 */ /* 0x000fe20000000800 */
[----:B------:R-:W-:Y:S01]  /*cb470*/  VIADD R5, R0, 0x1f0 ;  /* 0x000001f000057836 */ /* 0x000fe20000000000 */
[----:B------:R-:W-:Y:S01]  /*cb480*/  ISETP.LT.AND P6, PT, R7, UR4, !P6 ;  /* 0x0000000407007c0c */ /* 0x000fe2000f7c1270 */
[----:B----4-:R1:W-:Y:S01]  /*cb490*/  @P4 STG.E.U8 desc[UR10][R224.64], R4 ;  /* 0x00000004e0004986 */ /* 0x0103e2000c10110a */
[----:B------:R-:W-:-:S03]  /*cb4a0*/  ULDC UR4, c[0x0][0x22c] ;  /* 0x00008b0000047ab9 */ /* 0x000fc60000000800 */
[----:B------:R3:W-:Y:S01]  /*cb4b0*/  @P5 STG.E.U8 desc[UR10][R218.64], R2 ;  /* 0x00000002da005986 */ /* 0x0007e2000c10110a */
[----:B------:R-:W-:Y:S01]  /*cb4c0*/  ISETP.GE.AND P5, PT, R5, UR4, PT ;  /* 0x0000000405007c0c */ /* 0x000fe2000bfa6270 */
[----:B------:R-:W-:Y:S02]  /*cb4d0*/  ULDC UR4, c[0x0][0x228] ;  /* 0x00008a0000047ab9 */ /* 0x000fe40000000800 */
[----:B0-----:R-:W4:Y:S01]  /*cb4e0*/  LDL.LU.64 R222, [R1+0x6f8] ;  /* 0x0006f80001de7983 */ /* 0x001f220000300a00 */
[----:B------:R-:W-:Y:S01]  /*cb4f0*/  ISETP.LT.AND P4, PT, R6, UR6, !P1 ;  /* 0x0000000606007c0c */ /* 0x000fe2000cf81270 */
[----:B------:R-:W-:Y:S01]  /*cb500*/  VIADD R8, R0, 0x1f5 ;  /* 0x000001f500087836 */ /* 0x000fe20000000000 */
[----:B------:R-:W-:Y:S01]  /*cb510*/  ISETP.LT.AND P1, PT, R7, UR4, !P1 ;  /* 0x0000000407007c0c */ /* 0x000fe2000cf21270 */
[----:B-1----:R-:W4:Y:S01]  /*cb520*/  LDL.LU.64 R224, [R1+0x6f0] ;  /* 0x0006f00001e07983 */ /* 0x002f220000300a00 */
[C---:B------:R-:W-:Y:S01]  /*cb530*/  PRMT R3, R248.reuse, 0x7771, RZ ;  /* 0x00007771f8037816 */ /* 0x040fe200000000ff */
[----:B------:R-:W-:Y:S01]  /*cb540*/  ULDC UR4, c[0x0][0x228] ;  /* 0x00008a0000047ab9 */ /* 0x000fe20000000800 */
[C---:B------:R-:W-:Y:S01]  /*cb550*/  PRMT R4, R248.reuse, 0x7772, RZ ;  /* 0x00007772f8047816 */ /* 0x040fe200000000ff */
[----:B---3--:R-:W3:Y:S01]  /*cb560*/  LDL.LU.64 R218, [R1+0x6e8] ;  /* 0x0006e80001da7983 */ /* 0x008ee20000300a00 */
[----:B------:R-:W-:Y:S01]  /*cb570*/  PRMT R5, R248, 0x7773, RZ ;  /* 0x00007773f8057816 */ /* 0x000fe200000000ff */
[----:B------:R-:W-:-:S02]  /*cb580*/  ULDC UR6, c[0x0][0x228] ;  /* 0x00008a0000067ab9 */ /* 0x000fc40000000800 */
[----:B------:R-:W-:Y:S04]  /*cb590*/  @P6 STG.E.U8 desc[UR10][R216.64], R3 ;  /* 0x00000003d8006986 */ /* 0x000fe8000c10110a */
[----:B------:R0:W-:Y:S04]  /*cb5a0*/  @P4 STG.E.U8 desc[UR10][R220.64], R4 ;  /* 0x00000004dc004986 */ /* 0x0001e8000c10110a */
[----:B0-----:R-:W3:Y:S04]  /*cb5b0*/  LDL.LU.64 R220, [R1+0x6e0] ;  /* 0x0006e00001dc7983 */ /* 0x001ee80000300a00 */
[----:B--2---:R0:W-:Y:S04]  /*cb5c0*/  @P1 STG.E.U8 desc[UR10][R226.64], R5 ;  /* 0x00000005e2001986 */ /* 0x0041e8000c10110a */
[----:B0-----:R-:W2:Y:S01]  /*cb5d0*/  LDL.LU.64 R226, [R1+0x6d8] ;  /* 0x0006d80001e27983 */ /* 0x001ea20000300a00 */
[----:B------:R-:W-:Y:S01]  /*cb5e0*/  ISETP.LT.AND P4, PT, R6, UR4, !P5 ;  /* 0x0000000406007c0c */ /* 0x000fe2000ef81270 */
[----:B------:R-:W-:Y:S01]  /*cb5f0*/  ULDC UR4, c[0x0][0x22c] ;  /* 0x00008b0000047ab9 */ /* 0x000fe20000000800 */
[----:B------:R-:W-:Y:S01]  /*cb600*/  ISETP.GE.AND P0, PT, R8, UR27, PT ;  /* 0x0000001b08007c0c */ /* 0x000fe2000bf06270 */
[----:B------:R-:W-:Y:S01]  /*cb610*/  VIADD R8, R0, 0x1f1 ;  /* 0x000001f100087836 */ /* 0x000fe20000000000 */
[----:B------:R-:W-:Y:S01]  /*cb620*/  ISETP.LT.AND P5, PT, R7, UR6, !P5 ;  /* 0x0000000607007c0c */ /* 0x000fe2000efa1270 */
[----:B------:R-:W-:Y:S01]  /*cb630*/  ULDC UR6, c[0x0][0x228] ;  /* 0x00008a0000067ab9 */ /* 0x000fe20000000800 */
[----:B------:R-:W-:-:S02]  /*cb640*/  PRMT R2, R228, 0x7770, RZ ;  /* 0x00007770e4027816 */ /* 0x000fc400000000ff */
[----:B------:R-:W-:Y:S01]  /*cb650*/  ISETP.GE.AND P6, PT, R8, UR4, PT ;  /* 0x0000000408007c0c */ /* 0x000fe2000bfc6270 */
[----:B------:R-:W-:Y:S01]  /*cb660*/  VIADD R8, R0, 0x1f2 ;  /* 0x000001f200087836 */ /* 0x000fe20000000000 */
[----:B------:R-:W-:Y:S01]  /*cb670*/  ULDC UR4, c[0x0][0x22c] ;  /* 0x00008b0000047ab9 */ /* 0x000fe20000000800 */
[----:B------:R-:W-:Y:S02]  /*cb680*/  PRMT R3, R228, 0x7771, RZ ;  /* 0x00007771e4037816 */ /* 0x000fe400000000ff */
[----:B----4-:R0:W-:Y:S01]  /*cb690*/  @P4 STG.E.U8 desc[UR10][R222.64], R2 ;  /* 0x00000002de004986 */ /* 0x0101e2000c10110a */
[----:B------:R-:W-:Y:S01]  /*cb6a0*/  ISETP.GE.AND P4, PT, R8, UR4, PT ;  /* 0x0000000408007c0c */ /* 0x000fe2000bf86270 */
[----:B------:R-:W-:Y:S01]  /*cb6b0*/  ULDC UR4, c[0x0][0x228] ;  /* 0x00008a0000047ab9 */ /* 0x000fe20000000800 */
[----:B------:R-:W-:Y:S01]  /*cb6c0*/  ISETP.LT.AND P1, PT, R6, UR6, !P6 ;  /* 0x0000000606007c0c */ /* 0x000fe2000f721270 */
[----:B------:R-:W-:Y:S01]  /*cb6d0*/  ULDC UR6, c[0x0][0x228] ;  /* 0x00008a0000067ab9 */ /* 0x000fe20000000800 */
[----:B------:R1:W-:Y:S01]  /*cb6e0*/  @P5 STG.E.U8 desc[UR10][R224.64], R3 ;  /* 0x00000003e0005986 */ /* 0x0003e2000c10110a */
[----:B------:R-:W-:-:S02]  /*cb6f0*/  ISETP.LT.AND P6, PT, R7, UR4, !P6 ;  /* 0x0000000407007c0c */ /* 0x000fc4000f7c1270 */
[----:B------:R-:W-:Y:S01]  /*cb700*/  PRMT R4, R228, 0x7772, RZ ;  /* 0x00007772e4047816 */ /* 0x000fe200000000ff */
[----:B------:R-:W-:Y:S01]  /*cb710*/  VIADD R5, R0, 0x1f3 ;  /* 0x000001f300057836 */ /* 0x000fe20000000000 */
[----:B------:R-:W-:Y:S01]  /*cb720*/  ISETP.LT.AND P5, PT, R6, UR6, !P4 ;  /* 0x0000000606007c0c */ /* 0x000fe2000e7a1270 */
[----:B------:R-:W-:Y:S01]  /*cb730*/  ULDC UR4, c[0x0][0x22c] ;  /* 0x00008b0000047ab9 */ /* 0x000fe20000000800 */
[----:B------:R-:W-:Y:S01]  /*cb740*/  PRMT R228, R228, 0x7773, RZ ;  /* 0x00007773e4e47816 */ /* 0x000fe200000000ff */
[----:B0-----:R-:W4:Y:S01]  /*cb750*/  LDL.LU.64 R222, [R1+0x6d0] ;  /* 0x0006d00001de7983 */ /* 0x001f220000300a00 */
[----:B------:R-:W-:Y:S01]  /*cb760*/  PRMT R2, R229, 0x7770, RZ ;  /* 0x00007770e5027816 */ /* 0x000fe200000000ff */
[----:B------:R-:W-:Y:S02]  /*cb770*/  ULDC UR6, c[0x0][0x228] ;  /* 0x00008a0000067ab9 */ /* 0x000fe40000000800 */
[----:B-1----:R-:W4:Y:S04]  /*cb780*/  LDL.LU.64 R224, [R1+0x6c8] ;  /* 0x0006c80001e07983 */ /* 0x002f280000300a00 */
[----:B---3--:R-:W-:Y:S04]  /*cb790*/  @P1 STG.E.U8 desc[UR10][R218.64], R4 ;  /* 0x00000004da001986 */ /* 0x008fe8000c10110a */
[----:B------:R-:W3:Y:S04]  /*cb7a0*/  LDL.LU.64 R214, [R1+0x6c0] ;  /* 0x0006c00001d67983 */ /* 0x000ee80000300a00 */
[----:B------:R-:W3:Y:S04]  /*cb7b0*/  LDL.LU.64 R216, [R1+0x6b8] ;  /* 0x0006b80001d87983 */ /* 0x000ee80000300a00 */
[----:B------:R-:W-:Y:S04]  /*cb7c0*/  @P6 STG.E.U8 desc[UR10][R220.64], R228 ;  /* 0x000000e4dc006986 */ /* 0x000fe8000c10110a */
[----:B------:R-:W3:Y:S04]  /*cb7d0*/  LDL.LU R248, [R1+0x90] ;  /* 0x0000900001f87983 */ /* 0x000ee80000300800 */
[----:B--2---:R0:W-:Y:S04]  /*cb7e0*/  @P5 STG.E.U8 desc[UR10][R226.64], R2 ;  /* 0x00000002e2005986 */ /* 0x0041e8000c10110a */
[----:B0-----:R-:W2:Y:S01]  /*cb7f0*/  LDL.LU.64 R226, [R1+0x6b0] ;  /* 0x0006b00001e27983 */ /* 0x001ea20000300a00 */
[----:B------:R-:W-:Y:S01]  /*cb800*/  ISETP.GE.AND P1, PT, R5, UR4, PT ;  /* 0x0000000405007c0c */ /* 0x000fe2000bf26270 */
[----:B------:R-:W-:-:S02]  /*cb810*/  ULDC UR4, c[0x0][0x228] ;  /* 0x00008a0000047ab9 */ /* 0x000fc40000000800 */
[C---:B------:R-:W-:Y:S01]  /*cb820*/  ISETP.LT.AND P4, PT, R7.reuse, UR4, !P4 ;  /* 0x0000000407007c0c */ /* 0x040fe2000e781270 */
[----:B------:R-:W-:Y:S01]  /*cb830*/  ULDC UR4, c[0x0][0x228] ;  /* 0x00008a0000047ab9 */ /* 0x000fe20000000800 */
[C---:B------:R-:W-:Y:S01]  /*cb840*/  ISETP.LT.AND P6, PT, R6.reuse, UR6, !P1 ;  /* 0x0000000606007c0c */ /* 0x040fe2000cfc1270 */
[----:B------:R-:W2:Y:S01]  /*cb850*/  LDL.LU.64 R218, [R1+0x6a8] ;  /* 0x0006a80001da7983 */ /* 0x000ea20000300a00 */
[----:B------:R-:W-:Y:S01]  /*cb860*/  ULDC UR6, c[0x0][0x228] ;  /* 0x00008a0000067ab9 */ /* 0x000fe20000000800 */
[C---:B------:R-:W-:Y:S01]  /*cb870*/  ISETP.LT.AND P1, PT, R7.reuse, UR4, !P1 ;  /* 0x0000000407007c0c */ /* 0x040fe2000cf21270 */
[----:B------:R-:W-:Y:S01]  /*cb880*/  ULDC UR4, c[0x0][0x228] ;  /* 0x00008a0000047ab9 */ /* 0x000fe20000000800 */
[----:B------:R-:W2:Y:S01]  /*cb890*/  LDL.LU.64 R220, [R1+0x6a0] ;  /* 0x0006a00001dc7983 */ /* 0x000ea20000300a00 */
[----:B------:R-:W-:Y:S01]  /*cb8a0*/  ISETP.LT.AND P5, PT, R6, UR6, !P2 ;  /* 0x0000000606007c0c */ /* 0x000fe2000d7a1270 */
[----:B------:R-:W-:Y:S01]  /*cb8b0*/  ULDC UR6, c[0x0][0x228] ;  /* 0x00008a0000067ab9 */ /* 0x000fe20000000800 */
[----:B------:R-:W-:Y:S01]  /*cb8c0*/  ISETP.LT.AND P2, PT, R7, UR4, !P2 ;  /* 0x0000000407007c0c */ /* 0x000fe2000d741270 */
[----:B------:R-:W-:Y:S01]  /*cb8d0*/  ULDC UR4, c[0x0][0x228] ;  /* 0x00008a0000047ab9 */ /* 0x000fe20000000800 */
[----:B------:R-:W-:-:S02]  /*cb8e0*/  PRMT R3, R229, 0x7771, RZ ;  /* 0x00007771e5037816 */ /* 0x000fc400000000ff */
[C---:B------:R-:W-:Y:S02]  /*cb8f0*/  PRMT R4, R229.reuse, 0x7772, RZ ;  /* 0x00007772e5047816 */ /* 0x040fe400000000ff */
[----:B------:R-:W-:Y:S01]  /*cb900*/  PRMT R229, R229, 0x7773, RZ ;  /* 0x00007773e5e57816 */ /* 0x000fe200000000ff */
[----:B----4-:R0:W-:Y:S01]  /*cb910*/  @P4 STG.E.U8 desc[UR10][R222.64], R3 ;  /* 0x00000003de004986 */ /* 0x0101e2000c10110a */
[----:B------:R-:W-:-:S03]  /*cb920*/  PRMT R2, R230, 0x7770, RZ ;  /* 0x00007770e6027816 */ /* 0x000fc600000000ff */
[----:B------:R1:W-:Y:S04]  /*cb930*/  @P6 STG.E.U8 desc[UR10][R224.64], R4 ;  /* 0x00000004e0006986 */ /* 0x0003e8000c10110a */
[----:B---3--:R3:W-:Y:S01]  /*cb940*/  @P1 STG.E.U8 desc[UR10][R214.64], R229 ;  /* 0x000000e5d6001986 */ /* 0x0087e2000c10110a */
[----:B0-----:R-:W-:-:S03]  /*cb950*/  PRMT R3, R230, 0x7771, RZ ;  /* 0x00007771e6037816 */ /* 0x001fc600000000ff */
[----:B------:R-:W4:Y:S04]  /*cb960*/  LDL.LU.64 R222, [R1+0x698] ;  /* 0x0006980001de7983 */ /* 0x000f280000300a00 */
[----:B-1----:R-:W4:Y:S04]  /*cb970*/  LDL.LU.64 R224, [R1+0x690] ;  /* 0x0006900001e07983 */ /* 0x002f280000300a00 */
[----:B------:R-:W-:Y:S04]  /*cb980*/  @P5 STG.E.U8 desc[UR10][R216.64], R2 ;  /* 0x00000002d8005986 */ /* 0x000fe8000c10110a */
[----:B---3--:R-:W3:Y:S04]  /*cb990*/  LDL.LU.64 R214, [R1+0x688] ;  /* 0x0006880001d67983 */ /* 0x008ee80000300a00 */
[----:B--2---:R0:W-:Y:S04]  /*cb9a0*/  @P2 STG.E.U8 desc[UR10][R226.64], R3 ;  /* 0x00000003e2002986 */ /* 0x0041e8000c10110a */
[----:B0-----:R-:W2:Y:S01]  /*cb9b0*/  LDL.LU.64 R226, [R1+0x680] ;  /* 0x0006800001e27983 */ /* 0x001ea20000300a00 */
[----:B------:R-:W-:Y:S01]  /*cb9c0*/  ISETP.LT.AND P5, PT, R6, UR4, !P0 ;  /* 0x0000000406007c0c */ /* 0x000fe2000c7a1270 */
[C---:B------:R-:W-:Y:S01]  /*cb9d0*/  VIADD R5, R0.reuse, 0x1f6 ;  /* 0x000001f600057836 */ /* 0x040fe20000000000 */
[----:B------:R-:W-:Y:S01]  /*cb9e0*/  ISETP.LT.AND P0, PT, R7, UR6, !P0 ;  /* 0x0000000607007c0c */ /* 0x000fe2000c701270 */
[----:B------:R-:W-:Y:S01]  /*cb9f0*/  VIADD R8, R0, 0x1f7 ;  /* 0x000001f700087836 */ /* 0x000fe20000000000 */
[C---:B------:R-:W-:Y:S01]  /*cba00*/  PRMT R2, R230.reuse, 0x7772, RZ ;  /* 0x00007772e6027816 */ /* 0x040fe200000000ff */
[----:B------:R-:W-:Y:S01]  /*cba10*/  ULDC UR4, c[0x0][0x228] ;  /* 0x00008a0000047ab9 */ /* 0x000fe20000000800 */
[----:B------:R-:W-:Y:S01]  /*cba20*/  ISETP.GE.AND P4, PT, R5, UR25, PT ;  /* 0x0000001905007c0c */ /* 0x000fe2000bf86270 */
[----:B------:R-:W-:Y:S01]  /*cba30*/  ULDC UR6, c[0x0][0x228] ;  /* 0x00008a0000067ab9 */ /* 0x000fe20000000800 */
[----:B------:R-:W-:Y:S01]  /*cba40*/  PRMT R230, R230, 0x7773, RZ ;  /* 0x00007773e6e67816 */ /* 0x000fe200000000ff */
[----:B------:R-:W2:Y:S01]  /*cba50*/  LDL.LU.64 R216, [R1+0x678] ;  /* 0x0006780001d87983 */ /* 0x000ea20000300a00 */
[----:B------:R-:W-:-:S02]  /*cba60*/  ISETP.GE.AND P6, PT, R8, UR23, PT ;  /* 0x0000001708007c0c */ /* 0x000fc4000bfc6270 */
[----:B------:R-:W-:Y:S01]  /*cba70*/  ISETP.LT.AND P2, PT, R6, UR4, !P4 ;  /* 0x0000000406007c0c */ /* 0x000fe2000e741270 */
[----:B------:R0:W-:Y:S01]  /*cba80*/  @P5 STG.E.U8 desc[UR10][R218.64], R2 ;  /* 0x00000002da005986 */ /* 0x0001e2000c10110a */
[----:B------:R-:W-:Y:S01]  /*cba90*/  ULDC UR4, c[0x0][0x228] ;  /* 0x00008a0000047ab9 */ /* 0x000fe20000000800 */
[----:B------:R-:W-:Y:S01]  /*cbaa0*/  ISETP.LT.AND P4, PT, R7, UR6, !P4 ;  /* 0x0000000607007c0c */ /* 0x000fe2000e781270 */
[----:B------:R-:W-:Y:S01]  /*cbab0*/  VIADD R4, R0, 0x1f9 ;  /* 0x000001f900047836 */ /* 0x000fe20000000000 */
[----:B------:R1:W-:Y:S01]  /*cbac0*/  @P0 STG.E.U8 desc[UR10][R220.64], R230 ;  /* 0x000000e6dc000986 */ /* 0x0003e2000c10110a */
[----:B------:R-:W-:Y:S01]  /*cbad0*/  ISETP.LT.AND P0, PT, R6, UR4, !P6 ;  /* 0x0000000406007c0c */ /* 0x000fe2000f701270 */
[----:B------:R-:W-:Y:S01]  /*cbae0*/  ULDC UR4, c[0x0][0x228] ;  /* 0x00008a0000047ab9 */ /* 0x000fe20000000800 */
[----:B------:R-:W-:Y:S01]  /*cbaf0*/  PRMT R3, R231, 0x7770, RZ ;  /* 0x00007770e7037816 */ /* 0x000fe200000000ff */
[----:B------:R-:W2:Y:S01]  /*cbb00*/  LDS.128 R8, [R248] ;  /* 0x00000000f8087984 */ /* 0x000ea20000000c00 */
[----:B------:R-:W-:Y:S01]  /*cbb10*/  ISETP.LT.AND P6, PT, R7, UR4, !P6 ;  /* 0x0000000407007c0c */ /* 0x000fe2000f7c1270 */
[----:B------:R-:W-:Y:S01]  /*cbb20*/  VIADD R5, R0, 0x1f8 ;  /* 0x000001f800057836 */ /* 0x000fe20000000000 */
[----:B------:R-:W-:Y:S01]  /*cbb30*/  ISETP.GE.AND P5, PT, R4, UR19, PT ;  /* 0x0000001304007c0c */ /* 0x000fe2000bfa6270 */
[----:B0-----:R-:W2:Y:S01]  /*cbb40*/  LDL.LU.64 R218, [R1+0x670] ;  /* 0x0006700001da7983 */ /* 0x001ea20000300a00 */
[C---:B------:R-:W-:Y:S01]  /*cbb50*/  PRMT R4, R231.reuse, 0x7771, RZ ;  /* 0x00007771e7047816 */ /* 0x040fe200000000ff */
[----:B------:R-:W-:Y:S01]  /*cbb60*/  ULDC UR6, c[0x0][0x228] ;  /* 0x00008a0000067ab9 */ /* 0x000fe20000000800 */
[C---:B------:R-:W-:Y:S01]  /*cbb70*/  PRMT R2, R231.reuse, 0x7772, RZ ;  /* 0x00007772e7027816 */ /* 0x040fe200000000ff */
[----:B----4-:R0:W-:Y:S01]  /*cbb80*/  @P2 STG.E.U8 desc[UR10][R222.64], R3 ;  /* 0x00000003de002986 */ /* 0x0101e2000c10110a */
[----:B------:R-:W-:Y:S01]  /*cbb90*/  PRMT R231, R231, 0x7773, RZ ;  /* 0x00007773e7e77816 */ /* 0x000fe200000000ff */
[----:B------:R-:W-:-:S02]  /*cbba0*/  ULDC UR4, c[0x0][0x228] ;  /* 0x00008a0000047ab9 */ /* 0x000fc40000000800 */
[----:B------:R4:W-:Y:S04]  /*cbbb0*/  @P4 STG.E.U8 desc[UR10][R224.64], R4 ;  /* 0x00000004e0004986 */ /* 0x0009e8000c10110a */
[----:B-1----:R-:W2:Y:S04]  /*cbbc0*/  LDL.LU.64 R220, [R1+0x668] ;  /* 0x0006680001dc7983 */ /* 0x002ea80000300a00 */
[----:B0-----:R-:W2:Y:S04]  /*cbbd0*/  LDL.LU.64 R222, [R1+0x660] ;  /* 0x0006600001de7983 */ /* 0x001ea80000300a00 */
[----:B---3--:R-:W-:Y:S04]  /*cbbe0*/  @P0 STG.E.U8 desc[UR10][R214.64], R2 ;  /* 0x00000002d6000986 */ /* 0x008fe8000c10110a */
[----:B----4-:R-:W3:Y:S04]  /*cbbf0*/  LDL.LU.64 R224, [R1+0x658] ;  /* 0x0006580001e07983 */ /* 0x010ee80000300a00 */
[----:B--2---:R0:W-:Y:S04]  /*cbc00*/  @P6 STG.E.U8 desc[UR10][R226.64], R231 ;  /* 0x000000e7e2006986 */ /* 0x0041e8000c10110a */
[----:B0-----:R-:W2:Y:S01]  /*cbc10*/  LDL.LU.64 R226, [R1+0x650] ;  /* 0x0006500001e27983 */ /* 0x001ea20000300a00 */
[----:B------:R-:W-:-:S02]  /*cbc20*/  ISETP.GE.AND P1, PT, R5, UR21, PT ;  /* 0x0000001505007c0c */ /* 0x000fc4000bf26270 */
[----:B------:R-:W-:Y:S01]  /*cbc30*/  PRMT R3, R8, 0x7770, RZ ;  /* 0x0000777008037816 */ /* 0x000fe200000000ff */
[----:B------:R-:W4:Y:S01]  /*cbc40*/  LDL.LU.64 R18, [R1+0x648] ;  /* 0x0006480001127983 */ /* 0x000f220000300a00 */
[----:B------:R-:W-:Y:S01]  /*cbc50*/  ISETP.LT.AND P4, PT, R6, UR6, !P1 ;  /* 0x0000000606007c0c */ /* 0x000fe2000cf81270 */
[----:B------:R-:W-:Y:S01]  /*cbc60*/  VIADD R5, R0, 0x1fa ;  /* 0x000001fa00057836 */ /* 0x000fe20000000000 */
[----:B------:R-:W-:Y:S01]  /*cbc70*/  ULDC UR6, c[0x0][0x228] ;  /* 0x00008a0000067ab9 */ /* 0x000fe20000000800 */
[----:B------:R-:W-:Y:S01]  /*cbc80*/  ISETP.LT.AND P1, PT, R7, UR4, !P1 ;  /* 0x0000000407007c0c */ /* 0x000fe2000cf21270 */
[----:B------:R-:W-:Y:S01]  /*cbc90*/  ULDC UR4, c[0x0][0x228] ;  /* 0x00008a0000047ab9 */ /* 0x000fe20000000800 */
[----:B------:R-:W4:Y:S01]  /*cbca0*/  LDL.LU.64 R212, [R1+0x640] ;  /* 0x0006400001d47983 */ /* 0x000f220000300a00 */
[----:B------:R-:W-:Y:S02]  /*cbcb0*/  ISETP.GE.AND P2, PT, R5, UR15, PT ;  /* 0x0000000f05007c0c */ /* 0x000fe4000bf46270 */
[C---:B------:R-:W-:Y:S01]  /*cbcc0*/  ISETP.LT.AND P6, PT, R6.reuse, UR6, !P5 ;  /* 0x0000000606007c0c */ /* 0x040fe2000efc1270 */
[----:B------:R-:W4:Y:S01]  /*cbcd0*/  LDL.LU.64 R214, [R1+0x638] ;  /* 0x0006380001d67983 */ /* 0x000f220000300a00 */
[----:B------:R-:W-:Y:S01]  /*cbce0*/  ULDC UR6, c[0x0][0x228] ;  /* 0x00008a0000067ab9 */ /* 0x000fe20000000800 */
[----:B------:R-:W-:Y:S01]  /*cbcf0*/  ISETP.LT.AND P5, PT, R7, UR4, !P5 ;  /* 0x0000000407007c0c */ /* 0x000fe2000efa1270 */
[----:B------:R-:W-:Y:S01]  /*cbd00*/  ULDC UR4, c[0x0][0x228] ;  /* 0x00008a0000047ab9 */ /* 0x000fe20000000800 */
[----:B------:R0:W-:Y:S01]  /*cbd10*/  @P4 STG.E.U8 desc[UR10][R216.64], R3 ;  /* 0x00000003d8004986 */ /* 0x0001e2000c10110a */
[----:B------:R-:W-:-:S02]  /*cbd20*/  ISETP.LT.AND P4, PT, R6, UR6, !P2 ;  /* 0x0000000606007c0c */ /* 0x000fc4000d781270 */
[C---:B------:R-:W-:Y:S02]  /*cbd30*/  PRMT R2, R8.reuse, 0x7771, RZ ;  /* 0x0000777108027816 */ /* 0x040fe400000000ff */
[----:B------:R-:W-:Y:S01]  /*cbd40*/  PRMT R4, R8, 0x7772, RZ ;  /* 0x0000777208047816 */ /* 0x000fe200000000ff */
[----:B------:R-:W-:Y:S01]  /*cbd50*/  VIADD R12, R0, 0x1fb ;  /* 0x000001fb000c7836 */ /* 0x000fe20000000000 */
[----:B------:R-:W-:Y:S01]  /*cbd60*/  ISETP.LT.AND P2, PT, R7, UR4, !P2 ;  /* 0x0000000407007c0c */ /* 0x000fe2000d741270 */
[----:B------:R1:W-:Y:S01]  /*cbd70*/  @P1 STG.E.U8 desc[UR10][R218.64], R2 ;  /* 0x00000002da001986 */ /* 0x0003e2000c10110a */
[----:B------:R-:W-:Y:S01]  /*cbd80*/  PRMT R8, R8, 0x7773, RZ ;  /* 0x0000777308087816 */ /* 0x000fe200000000ff */
[----:B------:R-:W-:Y:S01]  /*cbd90*/  VIADD R5, R0, 0x1fc ;  /* 0x000001fc00057836 */ /* 0x000fe20000000000 */
[C---:B0-----:R-:W-:Y:S01]  /*cbda0*/  PRMT R3, R9.reuse, 0x7770, RZ ;  /* 0x0000777009037816 */ /* 0x041fe200000000ff */
[----:B------:R-:W4:Y:S01]  /*cbdb0*/  LDL.LU.64 R216, [R1+0x630] ;  /* 0x0006300001d87983 */ /* 0x000f220000300a00 */
[----:B------:R-:W-:Y:S01]  /*cbdc0*/  ISETP.GE.AND P0, PT, R12, UR13, PT ;  /* 0x0000000d0c007c0c */ /* 0x000fe2000bf06270 */
[----:B------:R-:W-:Y:S01]  /*cbdd0*/  ULDC UR4, c[0x0][0x228] ;  /* 0x00008a0000047ab9 */ /* 0x000fe20000000800 */
[----:B------:R-:W-:Y:S01]  /*cbde0*/  ULDC UR6, c[0x0][0x228] ;  /* 0x00008a0000067ab9 */ /* 0x000fe20000000800 */
[----:B------:R0:W-:Y:S01]  /*cbdf0*/  @P6 STG.E.U8 desc[UR10][R220.64], R4 ;  /* 0x00000004dc006986 */ /* 0x0001e2000c10110a */
[----:B-1----:R-:W-:-:S03]  /*cbe00*/  PRMT R2, R9, 0x7771, RZ ;  /* 0x0000777109027816 */ /* 0x002fc600000000ff */
[----:B------:R-:W4:Y:S04]  /*cbe10*/  LDL.LU.64 R218, [R1+0x628] ;  /* 0x0006280001da7983 */ /* 0x000f280000300a00 */
[----:B------:R1:W-:Y:S04]  /*cbe20*/  @P5 STG.E.U8 desc[UR10][R222.64], R8 ;  /* 0x00000008de005986 */ /* 0x0003e8000c10110a */
[----:B0-----:R-:W4:Y:S04]  /*cbe30*/  LDL.LU.64 R220, [R1+0x620] ;  /* 0x0006200001dc7983 */ /* 0x001f280000300a00 */
[----:B---3--:R0:W-:Y:S04]  /*cbe40*/  @P4 STG.E.U8 desc[UR10][R224.64], R3 ;  /* 0x00000003e0004986 */ /* 0x0081e8000c10110a */
[----:B-1----:R-:W3:Y:S04]  /*cbe50*/  LDL.LU.64 R222, [R1+0x610] ;  /* 0x0006100001de7983 */ /* 0x002ee80000300a00 */
[----:B0-----:R-:W3:Y:S04]  /*cbe60*/  LDL.LU.64 R224, [R1+0x600] ;  /* 0x0006000001e07983 */ /* 0x001ee80000300a00 */
[----:B--2---:R0:W-:Y:S04]  /*cbe70*/  @P2 STG.E.U8 desc[UR10][R226.64], R2 ;  /* 0x00000002e2002986 */ /* 0x0041e8000c10110a */
[----:B0-----:R-:W2:Y:S01]  /*cbe80*/  LDL.LU.64 R226, [R1+0x618] ;  /* 0x0006180001e27983 */ /* 0x001ea20000300a00 */
[----:B------:R-:W-:-:S02]  /*cbe90*/  ISETP.GE.AND P1, PT, R5, UR9, PT ;  /* 0x0000000905007c0c */ /* 0x000fc4000bf26270 */
[C---:B------:R-:W-:Y:S01]  /*cbea0*/  ISETP.LT.AND P5, PT, R6.reuse, UR4, !P0 ;  /* 0x0000000406007c0c */ /* 0x040fe2000c7a1270 */
[----:B------:R-:W-:Y:S01]  /*cbeb0*/  ULDC UR4, c[0x0][0x228] ;  /* 0x00008a0000047ab9 */ /* 0x000fe20000000800 */
[----:B------:R-:W-:Y:S01]  /*cbec0*/  ISETP.LT.AND P6, PT, R6, UR6, !P1 ;  /* 0x0000000606007c0c */ /* 0x000fe2000cfc1270 */
[C---:B------:R-:W-:Y:S01]  /*cbed0*/  VIADD R5, R0.reuse, 0x1fd ;  /* 0x000001fd00057836 */ /* 0x040fe20000000000 */
[----:B------:R-:W-:Y:S01]  /*cbee0*/  ISETP.LT.AND P4, PT, R7, UR4, !P0 ;  /* 0x0000000407007c0c */ /* 0x000fe2000c781270 */
[----:B------:R-:W-:Y:S01]  /*cbef0*/  VIADD R4, R0, 0x1fe ;  /* 0x000001fe00047836 */ /* 0x000fe20000000000 */
[C---:B------:R-:W-:Y:S01]  /*cbf00*/  PRMT R0, R9.reuse, 0x7772, RZ ;  /* 0x0000777209007816 */ /* 0x040fe200000000ff */
[----:B------:R-:W-:Y:S01]  /*cbf10*/  ULDC UR4, c[0x0][0x228] ;  /* 0x00008a0000047ab9 */ /* 0x000fe20000000800 */
[----:B------:R-:W-:Y:S01]  /*cbf20*/  PRMT R9, R9, 0x7773, RZ ;  /* 0x0000777309097816 */ /* 0x000fe200000000ff */
[----:B------:R-:W-:Y:S01]  /*cbf30*/  ULDC UR6, c[0x0][0x228] ;  /* 0x00008a0000067ab9 */ /* 0x000fe20000000800 */
[----:B------:R-:W-:-:S02]  /*cbf40*/  PRMT R3, R10, 0x7770, RZ ;  /* 0x000077700a037816 */ /* 0x000fc400000000ff */
[----:B------:R-:W-:Y:S01]  /*cbf50*/  ISETP.GE.AND P0, PT, R5, UR7, PT ;  /* 0x0000000705007c0c */ /* 0x000fe2000bf06270 */
[----:B----4-:R0:W-:Y:S01]  /*cbf60*/  @P5 STG.E.U8 desc[UR10][R18.64], R0 ;  /* 0x0000000012005986 */ /* 0x0101e2000c10110a */
[----:B------:R-:W-:Y:S01]  /*cbf70*/  ISETP.GE.AND P2, PT, R4, UR5, PT ;  /* 0x0000000504007c0c */ /* 0x000fe2000bf46270 */
[----:B------:R-:W-:Y:S01]  /*cbf80*/  ULDC UR5, c[0x0][0x228] ;  /* 0x00008a0000057ab9 */ /* 0x000fe20000000800 */
[C---:B------:R-:W-:Y:S01]  /*cbf90*/  ISETP.LT.AND P1, PT, R7.reuse, UR4, !P1 ;  /* 0x0000000407007c0c */ /* 0x040fe2000cf21270 */
[----:B------:R-:W-:Y:S01]  /*cbfa0*/  @P4 STG.E.U8 desc[UR10][R212.64], R9 ;  /* 0x00000009d4004986 */ /* 0x000fe2000c10110a */
[----:B------:R-:W-:Y:S01]  /*cbfb0*/  ULDC UR4, c[0x0][0x228] ;  /* 0x00008a0000047ab9 */ /* 0x000fe20000000800 */
[----:B------:R-:W-:Y:S02]  /*cbfc0*/  ULDC UR7, c[0x0][0x228] ;  /* 0x00008a0000077ab9 */ /* 0x000fe40000000800 */
[----:B------:R1:W-:Y:S01]  /*cbfd0*/  @P6 STG.E.U8 desc[UR10][R214.64], R3 ;  /* 0x00000003d6006986 */ /* 0x0003e2000c10110a */
[----:B------:R-:W-:Y:S01]  /*cbfe0*/  ISETP.LT.AND P6, PT, R6, UR5, !P0 ;  /* 0x0000000506007c0c */ /* 0x000fe2000c7c1270 */
[----:B------:R-:W-:Y:S01]  /*cbff0*/  ULDC UR5, c[0x0][0x228] ;  /* 0x00008a0000057ab9 */ /* 0x000fe20000000800 */
[----:B------:R-:W-:-:S02]  /*cc000*/  ISETP.LT.AND P0, PT, R7, UR4, !P0 ;  /* 0x0000000407007c0c */ /* 0x000fc4000c701270 */
[C---:B------:R-:W-:Y:S02]  /*cc010*/  ISETP.LT.AND P5, PT, R6.reuse, UR6, !P2 ;  /* 0x0000000606007c0c */ /* 0x040fe4000d7a1270 */
[----:B------:R-:W-:Y:S02]  /*cc020*/  ISETP.LT.AND P2, PT, R7, UR5, !P2 ;  /* 0x0000000507007c0c */ /* 0x000fe4000d741270 */
[----:B------:R-:W-:Y:S02]  /*cc030*/  ISETP.LT.AND P4, PT, R6, UR7, !P3 ;  /* 0x0000000706007c0c */ /* 0x000fe4000df81270 */
[C---:B0-----:R-:W-:Y:S02]  /*cc040*/  PRMT R0, R10.reuse, 0x7771, RZ ;  /* 0x000077710a007816 */ /* 0x041fe400000000ff */
[C---:B------:R-:W-:Y:S02]  /*cc050*/  PRMT R2, R10.reuse, 0x7772, RZ ;  /* 0x000077720a027816 */ /* 0x040fe400000000ff */
[----:B------:R-:W-:-:S02]  /*cc060*/  PRMT R10, R10, 0x7773, RZ ;  /* 0x000077730a0a7816 */ /* 0x000fc400000000ff */
[C---:B-1----:R-:W-:Y:S01]  /*cc070*/  PRMT R3, R11.reuse, 0x7770, RZ ;  /* 0x000077700b037816 */ /* 0x042fe200000000ff */
[----:B------:R0:W-:Y:S01]  /*cc080*/  @P1 STG.E.U8 desc[UR10][R216.64], R0 ;  /* 0x00000000d8001986 */ /* 0x0001e2000c10110a */
[C---:B------:R-:W-:Y:S02]  /*cc090*/  PRMT R4, R11.reuse, 0x7771, RZ ;  /* 0x000077710b047816 */ /* 0x040fe400000000ff */
[----:B------:R-:W-:Y:S01]  /*cc0a0*/  PRMT R5, R11, 0x7772, RZ ;  /* 0x000077720b057816 */ /* 0x000fe200000000ff */
[----:B------:R0:W-:Y:S04]  /*cc0b0*/  @P6 STG.E.U8 desc[UR10][R218.64], R2 ;  /* 0x00000002da006986 */ /* 0x0001e8000c10110a */
[----:B------:R0:W-:Y:S04]  /*cc0c0*/  @P0 STG.E.U8 desc[UR10][R220.64], R10 ;  /* 0x0000000adc000986 */ /* 0x0001e8000c10110a */
[----:B---3--:R0:W-:Y:S04]  /*cc0d0*/  @P5 STG.E.U8 desc[UR10][R222.64], R3 ;  /* 0x00000003de005986 */ /* 0x0081e8000c10110a */
[----:B------:R0:W-:Y:S01]  /*cc0e0*/  @P2 STG.E.U8 desc[UR10][R224.64], R4 ;  /* 0x00000004e0002986 */ /* 0x0001e2000c10110a */
[----:B------:R-:W-:-:S02]  /*cc0f0*/  ISETP.LT.AND P3, PT, R7, UR7, !P3 ;  /* 0x0000000707007c0c */ /* 0x000fc4000df61270 */
[----:B------:R-:W-:Y:S01]  /*cc100*/  PRMT R11, R11, 0x7773, RZ ;  /* 0x000077730b0b7816 */ /* 0x000fe200000000ff */
[----:B--2---:R0:W-:Y:S10]  /*cc110*/  @P4 STG.E.U8 desc[UR10][R226.64], R5 ;  /* 0x00000005e2004986 */ /* 0x0041f4000c10110a */
[----:B------:R-:W-:Y:S05]  /*cc120*/  @!P3 EXIT ;  /* 0x000000000000b94d */ /* 0x000fea0003800000 */
[----:B0-----:R-:W2:Y:S04]  /*cc130*/  LDL.LU.64 R226, [R1+0x608] ;  /* 0x0006080001e27983 */ /* 0x001ea80000300a00 */
[----:B--2---:R-:W-:Y:S01]  /*cc140*/  STG.E.U8 desc[UR10][R226.64], R11 ;  /* 0x0000000be2007986 */ /* 0x004fe2000c10110a */
[----:B------:R-:W-:Y:S05]  /*cc150*/  EXIT ;  /* 0x000000000000794d */ /* 0x000fea0003800000 */
.L_x_3:
[----:B------:R-:W-:-:S00]  /*cc160*/  BRA `(.L_x_3) ;  /* 0xfffffffc00fc7947 */ /* 0x000fc0000383ffff */
[----:B------:R-:W-:-:S00]  /*cc170*/  NOP ;  /* 0x0000000000007918 */ /* 0x000fc00000000000 */
        /* <DEDUP_REMOVED lines=8> */
.L_x_4:


//--------------------- .nv.shared.matmul_kernel  --------------------------
	.section	.nv.shared.matmul_kernel,"aw",@nobits
	.sectionflags	@""
	.align	16
	.zero		1024


//--------------------- .nv.shared.reserved.0     --------------------------
	.section	.nv.shared.reserved.0,"aw",@nobits
	.weak		__nv_reservedSMEM_offset_0_alias
	.size		__nv_reservedSMEM_offset_0_alias, 0, 0
	.other		__nv_reservedSMEM_offset_0_alias,@"STO_CUDA_RESERVED_SHARED STV_DEFAULT"
__nv_reservedSMEM_offset_0_alias:
	.zero		0


//--------------------- .nv.constant0.matmul_kernel --------------------------
	.section	.nv.constant0.matmul_kernel,"a",@progbits
	.sectionflags	@""
	.align	4
.nv.constant0.matmul_kernel:
	.zero		608


//--------------------- SYMBOLS --------------------------

	.type		.nv.reservedSmem.offset0,@object
	.size		.nv.reservedSmem.offset0,0x4
